def matmul_kernel(
    a_ptr,
    b_ptr,
    c_ptr,
    M,
    N,
    K,
    stride_am,
    stride_ak,
    stride_bk,
    stride_bn,
    stride_cm,
    stride_cn,
    BLOCK_M: tl.constexpr,
    BLOCK_N: tl.constexpr,
    BLOCK_K: tl.constexpr,
    GROUP_M: tl.constexpr,
):
    pid = tl.program_id(axis=0)
    num_pid_m = tl.cdiv(M, BLOCK_M)
    num_pid_n = tl.cdiv(N, BLOCK_N)
    num_pid_in_group = GROUP_M * num_pid_n
    group_id = pid // num_pid_in_group
    first_pid_m = group_id * GROUP_M
    group_size_m = min(num_pid_m - first_pid_m, GROUP_M)
    pid_m = first_pid_m + ((pid % num_pid_in_group) % group_size_m)
    pid_n = (pid % num_pid_in_group) // group_size_m

    offs_am = (pid_m * BLOCK_M + tl.arange(0, BLOCK_M)) % M
    offs_bn = (pid_n * BLOCK_N + tl.arange(0, BLOCK_N)) % N
    offs_k = tl.arange(0, BLOCK_K)
    a_ptrs = a_ptr + offs_am[:, None] * stride_am + offs_k[None, :] * stride_ak
    b_ptrs = b_ptr + offs_k[:, None] * stride_bk + offs_bn[None, :] * stride_bn

    acc = tl.zeros((BLOCK_M, BLOCK_N), dtype=tl.float32)
    for kk in range(0, tl.cdiv(K, BLOCK_K)):
        a = tl.load(a_ptrs, mask=offs_k[None, :] < K - kk * BLOCK_K, other=0.0)
        b = tl.load(b_ptrs, mask=offs_k[:, None] < K - kk * BLOCK_K, other=0.0)
        acc = tl.dot(a, b, acc)
        a_ptrs += BLOCK_K * stride_ak
        b_ptrs += BLOCK_K * stride_bk

    c = acc.to(c_ptr.dtype.element_ty)
    offs_cm = pid_m * BLOCK_M + tl.arange(0, BLOCK_M)
    offs_cn = pid_n * BLOCK_N + tl.arange(0, BLOCK_N)
    c_ptrs = c_ptr + offs_cm[:, None] * stride_cm + offs_cn[None, :] * stride_cn
    mask = (offs_cm[:, None] < M) & (offs_cn[None, :] < N)
    tl.store(c_ptrs, c, mask=mask)

# config = {"BLOCK_K": 128, "BLOCK_M": 16, "BLOCK_N": 256, "GROUP_M": 8, "arch": "sm_100", "dtype": "fp16", "num_ctas": 1, "num_stages": 2, "num_warps": 2}
# arch = sm_100


// ===== COMPILED SASS (sm_100a) =====

	.target	sm_100a

	.elftype	@"ET_EXEC"


//--------------------- .note.nv.tkinfo           --------------------------
	.section	.note.nv.tkinfo,"",@"SHT_NOTE"
	.sectionflags	@"SHF_NOTE_NV_TKINFO"
	.tkinfo
        /*0018*/ 	.word	0x00000081
        /*0030*/ 	.string	""
        /*0030*/ 	.string	"ptxas-blackwell"
        /*0030*/ 	.string	"Cuda compilation tools, release 12.9, V12.9.86"
        /*0030*/ 	.string	"Build cuda_12.9.r12.9/compiler.36037853_0"
        /*0030*/ 	.string	"-v  -suppress-debug-info  -lineinfo  -arch sm_100a "



//--------------------- .note.nv.cuver            --------------------------
	.section	.note.nv.cuver,"",@"SHT_NOTE"
	.sectionflags	@"SHF_NOTE_NV_CUVER"
        /*0018*/ 	.short	0x0001
        /*001a*/ 	.short	0x0064
        /*001c*/ 	.short	0x0001
        /*001e*/ 	.short	0x0000
        /*0020*/ 	.short	0x0001
        /*0022*/ 	.short	0x0000


//--------------------- .nv.info                  --------------------------
	.section	.nv.info,"",@"SHT_CUDA_INFO"
	.align	4


	//----- nvinfo : EIATTR_REGCOUNT
	.align		4
        /*0000*/ 	.byte	0x04, 0x2f
        /*0002*/ 	.short	(.L_1 - .L_0)
	.align		4
.L_0:
        /*0004*/ 	.word	index@(matmul_kernel)
        /*0008*/ 	.word	0x00000020


	//----- nvinfo : EIATTR_FRAME_SIZE
	.align		4
.L_1:
        /*000c*/ 	.byte	0x04, 0x11
        /*000e*/ 	.short	(.L_3 - .L_2)
	.align		4
.L_2:
        /*0010*/ 	.word	index@(matmul_kernel)
        /*0014*/ 	.word	0x00002990


	//----- nvinfo : EIATTR_MIN_STACK_SIZE
	.align		4
.L_3:
        /*0018*/ 	.byte	0x04, 0x12
        /*001a*/ 	.short	(.L_5 - .L_4)
	.align		4
.L_4:
        /*001c*/ 	.word	index@(matmul_kernel)
        /*0020*/ 	.word	0x00002990
.L_5:


//--------------------- .nv.info.matmul_kernel    --------------------------
	.section	.nv.info.matmul_kernel,"",@"SHT_CUDA_INFO"
	.sectionflags	@""
	.align	4


	//----- nvinfo : EIATTR_CUDA_API_VERSION
	.align		4
        /*0000*/ 	.byte	0x04, 0x37
        /*0002*/ 	.short	(.L_7 - .L_6)
.L_6:
        /*0004*/ 	.word	0x00000081


	//----- nvinfo : EIATTR_KPARAM_INFO
	.align		4
.L_7:
        /*0008*/ 	.byte	0x04, 0x17
        /*000a*/ 	.short	(.L_9 - .L_8)
.L_8:
        /*000c*/ 	.word	0x00000000
        /*0010*/ 	.short	0x000d
        /*0012*/ 	.short	0x0048
        /*0014*/ 	.byte	0x00, 0xf4, 0x21, 0x00


	//----- nvinfo : EIATTR_KPARAM_INFO
	.align		4
.L_9:
        /*0018*/ 	.byte	0x04, 0x17
        /*001a*/ 	.short	(.L_11 - .L_10)
.L_10:
        /*001c*/ 	.word	0x00000000
        /*0020*/ 	.short	0x000c
        /*0022*/ 	.short	0x0040
        /*0024*/ 	.byte	0x00, 0xf4, 0x21, 0x00


	//----- nvinfo : EIATTR_KPARAM_INFO
	.align		4
.L_11:
        /*0028*/ 	.byte	0x04, 0x17
        /*002a*/ 	.short	(.L_13 - .L_12)
.L_12:
        /*002c*/ 	.word	0x00000000
        /*0030*/ 	.short	0x000b
        /*0032*/ 	.short	0x0038
        /*0034*/ 	.byte	0x00, 0xf0, 0x11, 0x00


	//----- nvinfo : EIATTR_KPARAM_INFO
	.align		4
.L_13:
        /*0038*/ 	.byte	0x04, 0x17
        /*003a*/ 	.short	(.L_15 - .L_14)
.L_14:
        /*003c*/ 	.word	0x00000000
        /*0040*/ 	.short	0x000a
        /*0042*/ 	.short	0x0034
        /*0044*/ 	.byte	0x00, 0xf0, 0x11, 0x00


	//----- nvinfo : EIATTR_KPARAM_INFO
	.align		4
.L_15:
        /*0048*/ 	.byte	0x04, 0x17
        /*004a*/ 	.short	(.L_17 - .L_16)
.L_16:
        /*004c*/ 	.word	0x00000000
        /*0050*/ 	.short	0x0009
        /*0052*/ 	.short	0x0030
        /*0054*/ 	.byte	0x00, 0xf0, 0x11, 0x00


	//----- nvinfo : EIATTR_KPARAM_INFO
	.align		4
.L_17:
        /*0058*/ 	.byte	0x04, 0x17
        /*005a*/ 	.short	(.L_19 - .L_18)
.L_18:
        /*005c*/ 	.word	0x00000000
        /*0060*/ 	.short	0x0008
        /*0062*/ 	.short	0x002c
        /*0064*/ 	.byte	0x00, 0xf0, 0x11, 0x00


	//----- nvinfo : EIATTR_KPARAM_INFO
	.align		4
.L_19:
        /*0068*/ 	.byte	0x04, 0x17
        /*006a*/ 	.short	(.L_21 - .L_20)
.L_20:
        /*006c*/ 	.word	0x00000000
        /*0070*/ 	.short	0x0007
        /*0072*/ 	.short	0x0028
        /*0074*/ 	.byte	0x00, 0xf0, 0x11, 0x00


	//----- nvinfo : EIATTR_KPARAM_INFO
	.align		4
.L_21:
        /*0078*/ 	.byte	0x04, 0x17
        /*007a*/ 	.short	(.L_23 - .L_22)
.L_22:
        /*007c*/ 	.word	0x00000000
        /*0080*/ 	.short	0x0006
        /*0082*/ 	.short	0x0024
        /*0084*/ 	.byte	0x00, 0xf0, 0x11, 0x00


	//----- nvinfo : EIATTR_KPARAM_INFO
	.align		4
.L_23:
        /*0088*/ 	.byte	0x04, 0x17
        /*008a*/ 	.short	(.L_25 - .L_24)
.L_24:
        /*008c*/ 	.word	0x00000000
        /*0090*/ 	.short	0x0005
        /*0092*/ 	.short	0x0020
        /*0094*/ 	.byte	0x00, 0xf0, 0x11, 0x00


	//----- nvinfo : EIATTR_KPARAM_INFO
	.align		4
.L_25:
        /*0098*/ 	.byte	0x04, 0x17
        /*009a*/ 	.short	(.L_27 - .L_26)
.L_26:
        /*009c*/ 	.word	0x00000000
        /*00a0*/ 	.short	0x0004
        /*00a2*/ 	.short	0x001c
        /*00a4*/ 	.byte	0x00, 0xf0, 0x11, 0x00


	//----- nvinfo : EIATTR_KPARAM_INFO
	.align		4
.L_27:
        /*00a8*/ 	.byte	0x04, 0x17
        /*00aa*/ 	.short	(.L_29 - .L_28)
.L_28:
        /*00ac*/ 	.word	0x00000000
        /*00b0*/ 	.short	0x0003
        /*00b2*/ 	.short	0x0018
        /*00b4*/ 	.byte	0x00, 0xf0, 0x11, 0x00


	//----- nvinfo : EIATTR_KPARAM_INFO
	.align		4
.L_29:
        /*00b8*/ 	.byte	0x04, 0x17
        /*00ba*/ 	.short	(.L_31 - .L_30)
.L_30:
        /*00bc*/ 	.word	0x00000000
        /*00c0*/ 	.short	0x0002
        /*00c2*/ 	.short	0x0010
        /*00c4*/ 	.byte	0x00, 0xf4, 0x21, 0x00


	//----- nvinfo : EIATTR_KPARAM_INFO
	.align		4
.L_31:
        /*00c8*/ 	.byte	0x04, 0x17
        /*00ca*/ 	.short	(.L_33 - .L_32)
.L_32:
        /*00cc*/ 	.word	0x00000000
        /*00d0*/ 	.short	0x0001
        /*00d2*/ 	.short	0x0008
        /*00d4*/ 	.byte	0x00, 0xf4, 0x21, 0x00


	//----- nvinfo : EIATTR_KPARAM_INFO
	.align		4
.L_33:
        /*00d8*/ 	.byte	0x04, 0x17
        /*00da*/ 	.short	(.L_35 - .L_34)
.L_34:
        /*00dc*/ 	.word	0x00000000
        /*00e0*/ 	.short	0x0000
        /*00e2*/ 	.short	0x0000
        /*00e4*/ 	.byte	0x00, 0xf4, 0x21, 0x00


	//----- nvinfo : EIATTR_SPARSE_MMA_MASK
	.align		4
.L_35:
        /*00e8*/ 	.byte	0x03, 0x50
        /*00ea*/ 	.short	0x0000


	//----- nvinfo : EIATTR_MAXREG_COUNT
	.align		4
        /*00ec*/ 	.byte	0x03, 0x1b
        /*00ee*/ 	.short	0x00ff


	//----- nvinfo : EIATTR_NUM_BARRIERS
	.align		4
        /*00f0*/ 	.byte	0x02, 0x4c
        /*00f2*/ 	.byte	0x01
	.zero		1


	//----- nvinfo : EIATTR_ANNOTATIONS
	.align		4
        /*00f4*/ 	.byte	0x04, 0x55
        /*00f6*/ 	.short	(.L_37 - .L_36)


	//   ....[0]....
.L_36:
        /*00f8*/ 	.word	0x00000001
        /*00fc*/ 	.byte	0x30, 0x05, 0x00, 0x00, 0x01, 0x00, 0x00, 0x00, 0x50, 0x05, 0x00, 0x00, 0x01, 0x00, 0x00, 0x00
        /* <DEDUP_REMOVED lines=1562> */
        /*62ac*/ 	.byte	0xa0, 0xde, 0x01, 0x00


	//----- nvinfo : EIATTR_VRC_CTA_INIT_COUNT
	.align		4
.L_37:
        /*62b0*/ 	.byte	0x02, 0x4a
	.zero		1
	.zero		1


	//----- nvinfo : EIATTR_EXIT_INSTR_OFFSETS
	.align		4
        /*62b4*/ 	.byte	0x04, 0x1c
        /*62b6*/ 	.short	(.L_39 - .L_38)


	//   ....[0]....
.L_38:
        /*62b8*/ 	.word	0x00055060


	//   ....[1]....
        /*62bc*/ 	.word	0x00055090


	//----- nvinfo : EIATTR_REQNTID
	.align		4
.L_39:
        /*62c0*/ 	.byte	0x04, 0x10
        /*62c2*/ 	.short	(.L_41 - .L_40)
.L_40:
        /*62c4*/ 	.word	0x00000040
        /*62c8*/ 	.word	0x00000001
        /*62cc*/ 	.word	0x00000001


	//----- nvinfo : EIATTR_CBANK_PARAM_SIZE
	.align		4
.L_41:
        /*62d0*/ 	.byte	0x03, 0x19
        /*62d2*/ 	.short	0x0050


	//----- nvinfo : EIATTR_PARAM_CBANK
	.align		4
        /*62d4*/ 	.byte	0x04, 0x0a
        /*62d6*/ 	.short	(.L_43 - .L_42)
	.align		4
.L_42:
        /*62d8*/ 	.word	index@(.nv.constant0.matmul_kernel)
        /*62dc*/ 	.short	0x0380
        /*62de*/ 	.short	0x0050


	//----- nvinfo : EIATTR_SW_WAR
	.align		4
.L_43:
        /*62e0*/ 	.byte	0x04, 0x36
        /*62e2*/ 	.short	(.L_45 - .L_44)
.L_44:
        /*62e4*/ 	.word	0x00000008
.L_45:


//--------------------- .nv.compat                --------------------------
	.section	.nv.compat,"",@"SHT_CUDA_COMPAT_INFO"
	.align	4
        /*0000*/ 	.byte	0x02, 0x02, 0x01, 0x00, 0x02, 0x05, 0x05, 0x00, 0x02, 0x03, 0x00, 0x00, 0x02, 0x06, 0x01, 0x00


//--------------------- .nv.callgraph             --------------------------
	.section	.nv.callgraph,"",@"SHT_CUDA_CALLGRAPH"
	.align	4
	.sectionentsize	8
	.align		4
        /*0000*/ 	.word	0x00000000
	.align		4
        /*0004*/ 	.word	0xffffffff
	.align		4
        /*0008*/ 	.word	0x00000000
	.align		4
        /*000c*/ 	.word	0xfffffffe
	.align		4
        /*0010*/ 	.word	0x00000000
	.align		4
        /*0014*/ 	.word	0xfffffffd
	.align		4
        /*0018*/ 	.word	0x00000000
	.align		4
        /*001c*/ 	.word	0xfffffffc


//--------------------- .text.matmul_kernel       --------------------------
	.section	.text.matmul_kernel,"ax",@progbits
	.align	128
        .global         matmul_kernel
        .type           matmul_kernel,@function
        .size           matmul_kernel,(.L_x_4 - matmul_kernel)
        .other          matmul_kernel,@"STO_CUDA_ENTRY STV_DEFAULT"
matmul_kernel:
.text.matmul_kernel:
[----:B------:R-:W0:Y:S08]  /*0000*/  LDC R1, c[0x0][0x37c] ;  /* 0x0000df00ff017b82 */ /* 0x000e300000000800 */
[----:B------:R-:W1:Y:S01]  /*0010*/  LDC.64 R6, c[0x0][0x398] ;  /* 0x0000e600ff067b82 */ /* 0x000e620000000a00 */
[----:B------:R-:W2:Y:S01]  /*0020*/  S2R R14, SR_TID.X ;  /* 0x00000000000e7919 */ /* 0x000ea20000002100 */
[----:B------:R-:W3:Y:S01]  /*0030*/  LDCU UR4, c[0x0][0x3a0] ;  /* 0x00007400ff0477ac */ /* 0x000ee20008000800 */
[----:B0-----:R-:W-:Y:S01]  /*0040*/  VIADD R1, R1, 0xffffd670 ;  /* 0xffffd67001017836 */ /* 0x001fe20000000000 */
[----:B------:R-:W-:Y:S01]  /*0050*/  UMOV UR5, 0x400 ;  /* 0x0000040000057882 */ /* 0x000fe20000000000 */
[----:B------:R-:W0:Y:S03]  /*0060*/  LDCU.64 UR8, c[0x0][0x358] ;  /* 0x00006b00ff0877ac */ /* 0x000e260008000a00 */
[----:B------:R-:W4:Y:S01]  /*0070*/  S2UR UR6, SR_CgaCtaId ;  /* 0x00000000000679c3 */ /* 0x000f220000008800 */
[----:B---3--:R-:W-:Y:S01]  /*0080*/  UIADD3 UR4, UPT, UPT, UR4, 0x7f, URZ ;  /* 0x0000007f04047890 */ /* 0x008fe2000fffe0ff */
[----:B-1----:R-:W-:-:S03]  /*0090*/  VIADD R0, R7, 0xff ;  /* 0x000000ff07007836 */ /* 0x002fc60000000000 */
[----:B------:R-:W-:Y:S02]  /*00a0*/  UISETP.GT.AND UP0, UPT, UR4, 0x7f, UPT ;  /* 0x0000007f0400788c */ /* 0x000fe4000bf04270 */
[----:B------:R-:W-:Y:S01]  /*00b0*/  SHF.R.S32.HI R3, RZ, 0x1f, R0 ;  /* 0x0000001fff037819 */ /* 0x000fe20000011400 */
[----:B----4-:R-:W-:-:S03]  /*00c0*/  ULEA UR5, UR6, UR5, 0x18 ;  /* 0x0000000506057291 */ /* 0x010fc6000f8ec0ff */
[----:B------:R-:W-:-:S04]  /*00d0*/  LEA.HI R3, R3, R0, RZ, 0x8 ;  /* 0x0000000003037211 */ /* 0x000fc800078f40ff */
[----:B------:R-:W-:Y:S02]  /*00e0*/  SHF.R.S32.HI R0, RZ, 0x8, R3 ;  /* 0x00000008ff007819 */ /* 0x000fe40000011403 */
[----:B------:R-:W1:Y:S03]  /*00f0*/  S2R R3, SR_CTAID.X ;  /* 0x0000000000037919 */ /* 0x000e660000002500 */
[----:B------:R-:W-:-:S05]  /*0100*/  IMAD.SHL.U32 R0, R0, 0x8, RZ ;  /* 0x0000000800007824 */ /* 0x000fca00078e00ff */
[-C--:B------:R-:W-:Y:S02]  /*0110*/  IABS R9, R0.reuse ;  /* 0x0000000000097213 */ /* 0x080fe40000000000 */
[----:B------:R-:W-:Y:S02]  /*0120*/  IABS R12, R0 ;  /* 0x00000000000c7213 */ /* 0x000fe40000000000 */
[----:B------:R-:W3:Y:S08]  /*0130*/  I2F.RP R2, R9 ;  /* 0x0000000900027306 */ /* 0x000ef00000209400 */
[----:B---3--:R-:W3:Y:S01]  /*0140*/  MUFU.RCP R2, R2 ;  /* 0x0000000200027308 */ /* 0x008ee20000001000 */
[----:B-1----:R-:W-:Y:S01]  /*0150*/  IABS R10, R3 ;  /* 0x00000003000a7213 */ /* 0x002fe20000000000 */
[----:B---3--:R-:W-:-:S02]  /*0160*/  VIADD R4, R2, 0xffffffe ;  /* 0x0ffffffe02047836 */ /* 0x008fc40000000000 */
[----:B------:R-:W-:-:S04]  /*0170*/  IMAD.MOV R2, RZ, RZ, -R12 ;  /* 0x000000ffff027224 */ /* 0x000fc800078e0a0c */
[----:B------:R1:W3:Y:S02]  /*0180*/  F2I.FTZ.U32.TRUNC.NTZ R5, R4 ;  /* 0x0000000400057305 */ /* 0x0002e4000021f000 */
[----:B-1----:R-:W-:Y:S02]  /*0190*/  IMAD.MOV.U32 R4, RZ, RZ, RZ ;  /* 0x000000ffff047224 */ /* 0x002fe400078e00ff */
[----:B---3--:R-:W-:-:S04]  /*01a0*/  IMAD.MOV R8, RZ, RZ, -R5 ;  /* 0x000000ffff087224 */ /* 0x008fc800078e0a05 */
[----:B------:R-:W-:Y:S02]  /*01b0*/  IMAD R11, R8, R9, RZ ;  /* 0x00000009080b7224 */ /* 0x000fe400078e02ff */
[----:B------:R-:W-:Y:S02]  /*01c0*/  IMAD.MOV.U32 R8, RZ, RZ, R10 ;  /* 0x000000ffff087224 */ /* 0x000fe400078e000a */
[----:B------:R-:W-:-:S06]  /*01d0*/  IMAD.HI.U32 R5, R5, R11, R4 ;  /* 0x0000000b05057227 */ /* 0x000fcc00078e0004 */
[----:B------:R-:W-:-:S04]  /*01e0*/  IMAD.HI.U32 R5, R5, R8, RZ ;  /* 0x0000000805057227 */ /* 0x000fc800078e00ff */
[----:B------:R-:W-:-:S05]  /*01f0*/  IMAD R2, R5, R2, R8 ;  /* 0x0000000205027224 */ /* 0x000fca00078e0208 */
[----:B------:R-:W-:-:S13]  /*0200*/  ISETP.GT.U32.AND P1, PT, R9, R2, PT ;  /* 0x000000020900720c */ /* 0x000fda0003f24070 */
[----:B------:R-:W-:Y:S02]  /*0210*/  @!P1 IMAD.IADD R2, R2, 0x1, -R9 ;  /* 0x0000000102029824 */ /* 0x000fe400078e0a09 */
[----:B------:R-:W-:Y:S01]  /*0220*/  @!P1 VIADD R5, R5, 0x1 ;  /* 0x0000000105059836 */ /* 0x000fe20000000000 */
[----:B------:R-:W-:Y:S02]  /*0230*/  ISETP.NE.AND P1, PT, R0, RZ, PT ;  /* 0x000000ff0000720c */ /* 0x000fe40003f25270 */
[----:B------:R-:W-:Y:S02]  /*0240*/  ISETP.GE.U32.AND P0, PT, R2, R9, PT ;  /* 0x000000090200720c */ /* 0x000fe40003f06070 */
[----:B------:R-:W-:-:S04]  /*0250*/  LOP3.LUT R2, R3, R0, RZ, 0x3c, !PT ;  /* 0x0000000003027212 */ /* 0x000fc800078e3cff */
[----:B------:R-:W-:Y:S01]  /*0260*/  ISETP.GE.AND P2, PT, R2, RZ, PT ;  /* 0x000000ff0200720c */ /* 0x000fe20003f46270 */
[----:B------:R-:W-:-:S06]  /*0270*/  VIADD R2, R6, 0xf ;  /* 0x0000000f06027836 */ /* 0x000fcc0000000000 */
[----:B------:R-:W-:-:S04]  /*0280*/  @P0 VIADD R5, R5, 0x1 ;  /* 0x0000000105050836 */ /* 0x000fc80000000000 */
[----:B------:R-:W-:Y:S01]  /*0290*/  IMAD.MOV.U32 R4, RZ, RZ, R5 ;  /* 0x000000ffff047224 */ /* 0x000fe200078e0005 */
[----:B------:R-:W-:-:S03]  /*02a0*/  SHF.R.S32.HI R5, RZ, 0x1f, R2 ;  /* 0x0000001fff057819 */ /* 0x000fc60000011402 */
[----:B------:R-:W-:Y:S01]  /*02b0*/  @!P2 IMAD.MOV R4, RZ, RZ, -R4 ;  /* 0x000000ffff04a224 */ /* 0x000fe200078e0a04 */
[----:B------:R-:W-:Y:S02]  /*02c0*/  @!P1 LOP3.LUT R4, RZ, R0, RZ, 0x33, !PT ;  /* 0x00000000ff049212 */ /* 0x000fe400078e33ff */
[----:B------:R-:W-:-:S03]  /*02d0*/  LEA.HI R5, R5, R2, RZ, 0x4 ;  /* 0x0000000205057211 */ /* 0x000fc600078f20ff */
[----:B------:R-:W-:Y:S02]  /*02e0*/  IMAD.SHL.U32 R2, R4, 0x8, RZ ;  /* 0x0000000804027824 */ /* 0x000fe400078e00ff */
[----:B------:R-:W-:-:S03]  /*02f0*/  IMAD.MOV R4, RZ, RZ, -R4 ;  /* 0x000000ffff047224 */ /* 0x000fc600078e0a04 */
[----:B------:R-:W-:Y:S01]  /*0300*/  LEA.HI.SX32 R5, R5, -R2, 0x1c ;  /* 0x8000000205057211 */ /* 0x000fe200078fe2ff */
[----:B------:R-:W-:Y:S02]  /*0310*/  IMAD R13, R0, R4, R3 ;  /* 0x00000004000d7224 */ /* 0x000fe400078e0203 */
[----:B------:R-:W-:Y:S01]  /*0320*/  IMAD.MOV.U32 R4, RZ, RZ, RZ ;  /* 0x000000ffff047224 */ /* 0x000fe200078e00ff */
[----:B------:R-:W-:-:S04]  /*0330*/  VIMNMX R8, PT, PT, R5, 0x8, PT ;  /* 0x0000000805087848 */ /* 0x000fc80003fe0100 */
[-C--:B------:R-:W-:Y:S02]  /*0340*/  IABS R10, R8.reuse ;  /* 0x00000008000a7213 */ /* 0x080fe40000000000 */
[----:B------:R-:W-:Y:S02]  /*0350*/  IABS R0, R8 ;  /* 0x0000000800007213 */ /* 0x000fe40000000000 */
[----:B------:R-:W1:Y:S08]  /*0360*/  I2F.RP R9, R10 ;  /* 0x0000000a00097306 */ /* 0x000e700000209400 */
[----:B-1----:R-:W1:Y:S02]  /*0370*/  MUFU.RCP R9, R9 ;  /* 0x0000000900097308 */ /* 0x002e640000001000 */
[----:B-1----:R-:W-:-:S06]  /*0380*/  VIADD R5, R9, 0xffffffe ;  /* 0x0ffffffe09057836 */ /* 0x002fcc0000000000 */
[----:B------:R-:W1:Y:S02]  /*0390*/  F2I.FTZ.U32.TRUNC.NTZ R5, R5 ;  /* 0x0000000500057305 */ /* 0x000e64000021f000 */
[----:B-1----:R-:W-:-:S04]  /*03a0*/  IMAD.MOV R11, RZ, RZ, -R5 ;  /* 0x000000ffff0b7224 */ /* 0x002fc800078e0a05 */
[----:B------:R-:W-:Y:S01]  /*03b0*/  IMAD.MOV.U32 R3, RZ, RZ, R11 ;  /* 0x000000ffff037224 */ /* 0x000fe200078e000b */
[----:B------:R-:W-:-:S03]  /*03c0*/  IABS R11, R13 ;  /* 0x0000000d000b7213 */ /* 0x000fc60000000000 */
[----:B------:R-:W-:-:S04]  /*03d0*/  IMAD R3, R3, R10, RZ ;  /* 0x0000000a03037224 */ /* 0x000fc800078e02ff */
[----:B------:R-:W-:-:S04]  /*03e0*/  IMAD.HI.U32 R4, R5, R3, R4 ;  /* 0x0000000305047227 */ /* 0x000fc800078e0004 */
[----:B------:R-:W-:Y:S02]  /*03f0*/  IMAD.MOV R3, RZ, RZ, -R0 ;  /* 0x000000ffff037224 */ /* 0x000fe400078e0a00 */
        /* <DEDUP_REMOVED lines=8> */
[----:B------:R-:W-:-:S07]  /*0480*/  ISETP.GE.AND P2, PT, R3, RZ, PT ;  /* 0x000000ff0300720c */ /* 0x000fce0003f46270 */
[----:B------:R-:W-:-:S06]  /*0490*/  @P0 VIADD R0, R0, 0x1 ;  /* 0x0000000100000836 */ /* 0x000fcc0000000000 */
[----:B------:R-:W-:Y:S01]  /*04a0*/  @!P2 IMAD.MOV R0, RZ, RZ, -R0 ;  /* 0x000000ffff00a224 */ /* 0x000fe200078e0a00 */
[----:B------:R-:W-:-:S05]  /*04b0*/  @!P1 LOP3.LUT R0, RZ, R8, RZ, 0x33, !PT ;  /* 0x00000008ff009212 */ /* 0x000fca00078e33ff */
[----:B------:R-:W-:Y:S02]  /*04c0*/  IMAD.MOV R3, RZ, RZ, -R0 ;  /* 0x000000ffff037224 */ /* 0x000fe400078e0a00 */
[----:B------:R-:W-:Y:S02]  /*04d0*/  IMAD.SHL.U32 R29, R0, 0x100, RZ ;  /* 0x00000100001d7824 */ /* 0x000fe400078e00ff */
[----:B------:R-:W-:-:S04]  /*04e0*/  IMAD R3, R8, R3, R13 ;  /* 0x0000000308037224 */ /* 0x000fc800078e020d */
[----:B------:R-:W-:Y:S01]  /*04f0*/  IMAD.IADD R3, R2, 0x1, R3 ;  /* 0x0000000102037824 */ /* 0x000fe200078e0203 */
[----:B--2---:R-:W-:-:S05]  /*0500*/  LOP3.LUT R2, R14, 0xf, RZ, 0xc0, !PT ;  /* 0x0000000f0e027812 */ /* 0x004fca00078ec0ff */
[----:B------:R-:W-:Y:S01]  /*0510*/  IMAD R28, R3, 0x10, R2 ;  /* 0x00000010031c7824 */ /* 0x000fe200078e0202 */
[----:B------:R-:W-:-:S04]  /*0520*/  SHF.R.U32.HI R3, RZ, 0x4, R14 ;  /* 0x00000004ff037819 */ /* 0x000fc8000001160e */
[----:B------:R1:W-:Y:S01]  /*0530*/  STL [R1+0x17ac], R28 ;  /* 0x0017ac1c01007387 */ /* 0x0003e20000100800 */
[----:B------:R-:W-:-:S03]  /*0540*/  SGXT.U32 R15, R3, 0x2 ;  /* 0x00000002030f781a */ /* 0x000fc60000000000 */
[----:B------:R1:W-:Y:S01]  /*0550*/  STL [R1+0x350], R29 ;  /* 0x0003501d01007387 */ /* 0x0003e20000100800 */
[C---:B------:R-:W-:Y:S02]  /*0560*/  LOP3.LUT R3, R15.reuse, 0x4, RZ, 0xfc, !PT ;  /* 0x000000040f037812 */ /* 0x040fe400078efcff */
[C---:B------:R-:W-:Y:S02]  /*0570*/  LOP3.LUT R2, R15.reuse, 0x8, RZ, 0xfc, !PT ;  /* 0x000000080f027812 */ /* 0x040fe400078efcff */
[C---:B------:R-:W-:Y:S02]  /*0580*/  LOP3.LUT R4, R15.reuse, 0xc, RZ, 0xfc, !PT ;  /* 0x0000000c0f047812 */ /* 0x040fe400078efcff */
[C---:B------:R-:W-:Y:S02]  /*0590*/  LOP3.LUT R3, R15.reuse, 0x10, RZ, 0xfc, !PT ;  /* 0x000000100f037812 */ /* 0x040fe400078efcff */
[C---:B------:R-:W-:Y:S02]  /*05a0*/  LOP3.LUT R2, R15.reuse, 0x14, RZ, 0xfc, !PT ;  /* 0x000000140f027812 */ /* 0x040fe400078efcff */
[----:B------:R-:W-:-:S02]  /*05b0*/  LOP3.LUT R4, R15, 0x18, RZ, 0xfc, !PT ;  /* 0x000000180f047812 */ /* 0x000fc400078efcff */
        /* <DEDUP_REMOVED lines=22> */
[----:B------:R-:W-:Y:S01]  /*0720*/  LOP3.LUT R2, R15, 0x78, RZ, 0xfc, !PT ;  /* 0x000000780f027812 */ /* 0x000fe200078efcff */
[----:B01----:R-:W-:Y:S06]  /*0730*/  BRA.U UP0, `(.L_x_0) ;  /* 0x0000000100687547 */ /* 0x003fec000b800000 */
[C---:B------:R-:W-:Y:S01]  /*0740*/  IMAD.SHL.U32 R2, R14.reuse, 0x10, RZ ;  /* 0x000000100e027824 */ /* 0x040fe200078e00ff */
[----:B------:R-:W-:Y:S01]  /*0750*/  CS2R R24, SRZ ;  /* 0x0000000000187805 */ /* 0x000fe2000001ff00 */
[----:B------:R-:W-:Y:S01]  /*0760*/  IMAD.SHL.U32 R0, R14, 0x20, RZ ;  /* 0x000000200e007824 */ /* 0x000fe200078e00ff */
[----:B------:R-:W-:Y:S02]  /*0770*/  CS2R R26, SRZ ;  /* 0x00000000001a7805 */ /* 0x000fe4000001ff00 */
[----:B------:R-:W-:Y:S01]  /*0780*/  CS2R R20, SRZ ;  /* 0x0000000000147805 */ /* 0x000fe2000001ff00 */
[----:B------:R0:W-:Y:S01]  /*0790*/  STL [R1+0x17a4], R2 ;  /* 0x0017a40201007387 */ /* 0x0001e20000100800 */
[----:B------:R-:W-:Y:S02]  /*07a0*/  CS2R R22, SRZ ;  /* 0x0000000000167805 */ /* 0x000fe4000001ff00 */
[----:B------:R-:W-:Y:S02]  /*07b0*/  LOP3.LUT R0, R0, 0x60, RZ, 0xc0, !PT ;  /* 0x0000006000007812 */ /* 0x000fe400078ec0ff */
[----:B------:R-:W-:Y:S01]  /*07c0*/  CS2R R16, SRZ ;  /* 0x0000000000107805 */ /* 0x000fe2000001ff00 */
[----:B------:R0:W-:Y:S01]  /*07d0*/  STL [R1], RZ ;  /* 0x000000ff01007387 */ /* 0x0001e20000100800 */
[----:B------:R-:W-:-:S02]  /*07e0*/  CS2R R18, SRZ ;  /* 0x0000000000127805 */ /* 0x000fc4000001ff00 */
[----:B------:R-:W-:Y:S02]  /*07f0*/  CS2R R12, SRZ ;  /* 0x00000000000c7805 */ /* 0x000fe4000001ff00 */
[----:B------:R-:W-:Y:S01]  /*0800*/  CS2R R14, SRZ ;  /* 0x00000000000e7805 */ /* 0x000fe2000001ff00 */
[----:B------:R0:W-:Y:S01]  /*0810*/  STL [R1+0x4], RZ ;  /* 0x000004ff01007387 */ /* 0x0001e20000100800 */
[----:B------:R-:W-:Y:S02]  /*0820*/  CS2R R8, SRZ ;  /* 0x0000000000087805 */ /* 0x000fe4000001ff00 */
[----:B------:R-:W-:Y:S02]  /*0830*/  CS2R R10, SRZ ;  /* 0x00000000000a7805 */ /* 0x000fe4000001ff00 */
[----:B------:R-:W-:Y:S01]  /*0840*/  CS2R R4, SRZ ;  /* 0x0000000000047805 */ /* 0x000fe2000001ff00 */
[----:B------:R0:W-:Y:S01]  /*0850*/  STL [R1+0x8], RZ ;  /* 0x000008ff01007387 */ /* 0x0001e20000100800 */
[----:B------:R-:W-:-:S03]  /*0860*/  CS2R R6, SRZ ;  /* 0x0000000000067805 */ /* 0x000fc6000001ff00 */
[----:B------:R0:W-:Y:S04]  /*0870*/  STL [R1+0xc], RZ ;  /* 0x00000cff01007387 */ /* 0x0001e80000100800 */
[----:B------:R0:W-:Y:S04]  /*0880*/  STL [R1+0x10], RZ ;  /* 0x000010ff01007387 */ /* 0x0001e80000100800 */
[----:B------:R0:W-:Y:S04]  /*0890*/  STL [R1+0x14], RZ ;  /* 0x000014ff01007387 */ /* 0x0001e80000100800 */
[----:B------:R0:W-:Y:S04]  /*08a0*/  STL [R1+0x18], RZ ;  /* 0x000018ff01007387 */ /* 0x0001e80000100800 */
[----:B------:R0:W-:Y:S04]  /*08b0*/  STL [R1+0x1c], RZ ;  /* 0x00001cff01007387 */ /* 0x0001e80000100800 */
[----:B------:R0:W-:Y:S01]  /*08c0*/  STL [R1+0x17a8], R0 ;  /* 0x0017a80001007387 */ /* 0x0001e20000100800 */
[----:B------:R-:W-:Y:S05]  /*08d0*/  BRA `(.L_x_1) ;  /* 0x0000052000187947 */ /* 0x000fea0003800000 */
.L_x_0:
[----:B------:R-:W-:Y:S01]  /*08e0*/  IABS R4, R7 ;  /* 0x0000000700047213 */ /* 0x000fe20000000000 */
[C---:B------:R-:W-:Y:S01]  /*08f0*/  VIADD R5, R29.reuse, 0xff ;  /* 0x000000ff1d057836 */ /* 0x040fe20000000000 */
[----:B------:R0:W-:Y:S01]  /*0900*/  STL [R1+0x1af4], R7 ;  /* 0x001af40701007387 */ /* 0x0001e20000100800 */
[----:B------:R-:W-:Y:S01]  /*0910*/  IMAD.MOV.U32 R2, RZ, RZ, RZ ;  /* 0x000000ffff027224 */ /* 0x000fe200078e00ff */
[----:B------:R-:W1:Y:S01]  /*0920*/  I2F.RP R0, R4 ;  /* 0x0000000400007306 */ /* 0x000e620000209400 */
[C---:B------:R-:W-:Y:S01]  /*0930*/  VIADD R11, R29.reuse, 0xfe ;  /* 0x000000fe1d0b7836 */ /* 0x040fe20000000000 */
[----:B------:R-:W-:Y:S01]  /*0940*/  IABS R8, R5 ;  /* 0x0000000500087213 */ /* 0x000fe20000000000 */
[----:B------:R-:W-:Y:S01]  /*0950*/  VIADD R10, R29, 0xfd ;  /* 0x000000fd1d0a7836 */ /* 0x000fe20000000000 */
[----:B------:R-:W-:Y:S01]  /*0960*/  ISETP.GE.AND P4, PT, R5, RZ, PT ;  /* 0x000000ff0500720c */ /* 0x000fe20003f86270 */
[----:B------:R-:W-:Y:S01]  /*0970*/  VIADD R9, R29, 0xfc ;  /* 0x000000fc1d097836 */ /* 0x000fe20000000000 */
[----:B------:R-:W-:Y:S01]  /*0980*/  ISETP.GE.AND P2, PT, R11, RZ, PT ;  /* 0x000000ff0b00720c */ /* 0x000fe20003f46270 */
[C---:B------:R-:W-:Y:S01]  /*0990*/  VIADD R5, R29.reuse, 0xfb ;  /* 0x000000fb1d057836 */ /* 0x040fe20000000000 */
[----:B------:R-:W-:Y:S01]  /*09a0*/  IABS R14, R10 ;  /* 0x0000000a000e7213 */ /* 0x000fe20000000000 */
[----:B------:R-:W-:Y:S01]  /*09b0*/  VIADD R27, R29, 0x4c ;  /* 0x0000004c1d1b7836 */ /* 0x000fe20000000000 */
[----:B------:R-:W-:Y:S01]  /*09c0*/  IABS R15, R9 ;  /* 0x00000009000f7213 */ /* 0x000fe20000000000 */
[----:B------:R-:W2:Y:S01]  /*09d0*/  LDCU UR6, c[0x0][0x3a8] ;  /* 0x00007500ff0677ac */ /* 0x000ea20008000800 */
[----:B------:R-:W-:Y:S01]  /*09e0*/  ISETP.GE.AND P3, PT, R10, RZ, PT ;  /* 0x000000ff0a00720c */ /* 0x000fe20003f66270 */
[----:B-1----:R-:W1:Y:S01]  /*09f0*/  MUFU.RCP R0, R0 ;  /* 0x0000000000007308 */ /* 0x002e620000001000 */
[----:B------:R-:W3:Y:S01]  /*0a00*/  LDCU.64 UR10, c[0x0][0x388] ;  /* 0x00007100ff0a77ac */ /* 0x000ee20008000a00 */
[----:B------:R-:W4:Y:S01]  /*0a10*/  LDCU UR7, c[0x0][0x3a4] ;  /* 0x00007480ff0777ac */ /* 0x000f220008000800 */
[----:B------:R-:W5:Y:S01]  /*0a20*/  LDCU.64 UR12, c[0x0][0x380] ;  /* 0x00007000ff0c77ac */ /* 0x000f620008000a00 */
[----:B-1----:R-:W-:-:S04]  /*0a30*/  VIADD R0, R0, 0xffffffe ;  /* 0x0ffffffe00007836 */ /* 0x002fc80000000000 */
[----:B------:R-:W1:Y:S02]  /*0a40*/  F2I.FTZ.U32.TRUNC.NTZ R3, R0 ;  /* 0x0000000000037305 */ /* 0x000e64000021f000 */
[----:B-1----:R-:W-:-:S04]  /*0a50*/  IMAD.MOV R0, RZ, RZ, -R3 ;  /* 0x000000ffff007224 */ /* 0x002fc800078e0a03 */
[----:B------:R-:W-:-:S04]  /*0a60*/  IMAD R0, R0, R4, RZ ;  /* 0x0000000400007224 */ /* 0x000fc800078e02ff */
[----:B------:R-:W-:Y:S01]  /*0a70*/  IMAD.HI.U32 R0, R3, R0, R2 ;  /* 0x0000000003007227 */ /* 0x000fe200078e0002 */
[----:B------:R-:W-:-:S05]  /*0a80*/  IABS R2, R11 ;  /* 0x0000000b00027213 */ /* 0x000fca0000000000 */
[----:B------:R-:W-:-:S04]  /*0a90*/  IMAD.HI.U32 R3, R0, R8, RZ ;  /* 0x0000000800037227 */ /* 0x000fc800078e00ff */
[----:B------:R-:W-:Y:S02]  /*0aa0*/  IMAD.MOV R3, RZ, RZ, -R3 ;  /* 0x000000ffff037224 */ /* 0x000fe400078e0a03 */
[----:B------:R-:W-:-:S04]  /*0ab0*/  IMAD.HI.U32 R12, R0, R2, RZ ;  /* 0x00000002000c7227 */ /* 0x000fc800078e00ff */
[----:B------:R-:W-:Y:S02]  /*0ac0*/  IMAD R8, R4, R3, R8 ;  /* 0x0000000304087224 */ /* 0x000fe400078e0208 */
[----:B------:R-:W-:-:S03]  /*0ad0*/  IMAD.HI.U32 R3, R0, R14, RZ ;  /* 0x0000000e00037227 */ /* 0x000fc600078e00ff */
[C---:B------:R-:W-:Y:S01]  /*0ae0*/  ISETP.GT.U32.AND P0, PT, R4.reuse, R8, PT ;  /* 0x000000080400720c */ /* 0x040fe20003f04070 */
[----:B------:R-:W-:Y:S02]  /*0af0*/  IMAD.MOV R12, RZ, RZ, -R12 ;  /* 0x000000ffff0c7224 */ /* 0x000fe400078e0a0c */
[----:B------:R-:W-:Y:S02]  /*0b00*/  IMAD.MOV R3, RZ, RZ, -R3 ;  /* 0x000000ffff037224 */ /* 0x000fe400078e0a03 */
[C---:B------:R-:W-:Y:S01]  /*0b10*/  IMAD R2, R4.reuse, R12, R2 ;  /* 0x0000000c04027224 */ /* 0x040fe200078e0202 */
[----:B------:R-:W-:Y:S01]  /*0b20*/  IABS R12, R5 ;  /* 0x00000005000c7213 */ /* 0x000fe20000000000 */
[C---:B------:R-:W-:Y:S02]  /*0b30*/  IMAD R14, R4.reuse, R3, R14 ;  /* 0x00000003040e7224 */ /* 0x040fe400078e020e */
[----:B------:R-:W-:Y:S01]  /*0b40*/  VIADD R3, R29, 0xfa ;  /* 0x000000fa1d037836 */ /* 0x000fe20000000000 */
[----:B------:R-:W-:Y:S01]  /*0b50*/  ISETP.GT.U32.AND P1, PT, R4, R2, PT ;  /* 0x000000020400720c */ /* 0x000fe20003f24070 */
[----:B------:R-:W-:Y:S01]  /*0b60*/  IMAD.HI.U32 R16, R0, R15, RZ ;  /* 0x0000000f00107227 */ /* 0x000fe200078e00ff */
[----:B------:R-:W-:-:S02]  /*0b70*/  ISETP.GT.U32.AND P5, PT, R4, R14, PT ;  /* 0x0000000e0400720c */ /* 0x000fc40003fa4070 */
[----:B------:R-:W-:Y:S01]  /*0b80*/  IABS R13, R3 ;  /* 0x00000003000d7213 */ /* 0x000fe20000000000 */
[----:B------:R-:W-:Y:S02]  /*0b90*/  @!P0 IMAD.IADD R8, R8, 0x1, -R4 ;  /* 0x0000000108088824 */ /* 0x000fe400078e0a04 */
[----:B------:R-:W-:Y:S02]  /*0ba0*/  IMAD.MOV R16, RZ, RZ, -R16 ;  /* 0x000000ffff107224 */ /* 0x000fe400078e0a10 */
[----:B------:R-:W-:Y:S01]  /*0bb0*/  IMAD.MOV.U32 R11, RZ, RZ, R13 ;  /* 0x000000ffff0b7224 */ /* 0x000fe200078e000d */
[----:B------:R-:W-:Y:S01]  /*0bc0*/  ISETP.GT.U32.AND P0, PT, R4, R8, PT ;  /* 0x000000080400720c */ /* 0x000fe20003f04070 */
[----:B------:R-:W-:-:S04]  /*0bd0*/  IMAD.HI.U32 R10, R0, R12, RZ ;  /* 0x0000000c000a7227 */ /* 0x000fc800078e00ff */
[--C-:B------:R-:W-:Y:S02]  /*0be0*/  @!P1 IMAD.IADD R2, R2, 0x1, -R4.reuse ;  /* 0x0000000102029824 */ /* 0x100fe400078e0a04 */
[----:B------:R-:W-:Y:S02]  /*0bf0*/  @!P5 IMAD.IADD R14, R14, 0x1, -R4 ;  /* 0x000000010e0ed824 */ /* 0x000fe400078e0a04 */
[----:B------:R-:W-:Y:S01]  /*0c00*/  IMAD.HI.U32 R13, R0, R11, RZ ;  /* 0x0000000b000d7227 */ /* 0x000fe200078e00ff */
[C---:B------:R-:W-:Y:S02]  /*0c10*/  ISETP.GT.U32.AND P5, PT, R4.reuse, R2, PT ;  /* 0x000000020400720c */ /* 0x040fe40003fa4070 */
[C---:B------:R-:W-:Y:S01]  /*0c20*/  ISETP.GT.U32.AND P6, PT, R4.reuse, R14, PT ;  /* 0x0000000e0400720c */ /* 0x040fe20003fc4070 */
[----:B------:R-:W-:Y:S02]  /*0c30*/  IMAD R15, R4, R16, R15 ;  /* 0x00000010040f7224 */ /* 0x000fe400078e020f */
[----:B------:R-:W-:-:S02]  /*0c40*/  IMAD.MOV R10, RZ, RZ, -R10 ;  /* 0x000000ffff0a7224 */ /* 0x000fc400078e0a0a */
[----:B------:R-:W-:Y:S01]  /*0c50*/  @!P0 IMAD.IADD R8, R8, 0x1, -R4 ;  /* 0x0000000108088824 */ /* 0x000fe200078e0a04 */
[C---:B------:R-:W-:Y:S01]  /*0c60*/  ISETP.GT.U32.AND P1, PT, R4.reuse, R15, PT ;  /* 0x0000000f0400720c */ /* 0x040fe20003f24070 */
[----:B------:R-:W-:Y:S01]  /*0c70*/  IMAD.MOV R13, RZ, RZ, -R13 ;  /* 0x000000ffff0d7224 */ /* 0x000fe200078e0a0d */
[----:B------:R-:W-:Y:S01]  /*0c80*/  ISETP.GE.AND P0, PT, R9, RZ, PT ;  /* 0x000000ff0900720c */ /* 0x000fe20003f06270 */
[C---:B------:R-:W-:Y:S02]  /*0c90*/  IMAD R12, R4.reuse, R10, R12 ;  /* 0x0000000a040c7224 */ /* 0x040fe400078e020c */
[----:B------:R-:W-:Y:S02]  /*0ca0*/  IMAD.MOV.U32 R17, RZ, RZ, R8 ;  /* 0x000000ffff117224 */ /* 0x000fe400078e0008 */
[C---:B------:R-:W-:Y:S02]  /*0cb0*/  IMAD R11, R4.reuse, R13, R11 ;  /* 0x0000000d040b7224 */ /* 0x040fe400078e020b */
[----:B------:R-:W-:Y:S01]  /*0cc0*/  @!P4 IMAD.MOV R17, RZ, RZ, -R17 ;  /* 0x000000ffff11c224 */ /* 0x000fe200078e0a11 */
[----:B------:R-:W-:Y:S01]  /*0cd0*/  ISETP.GT.U32.AND P4, PT, R4, R12, PT ;  /* 0x0000000c0400720c */ /* 0x000fe20003f84070 */
[--C-:B------:R-:W-:Y:S01]  /*0ce0*/  @!P5 IMAD.IADD R2, R2, 0x1, -R4.reuse ;  /* 0x000000010202d824 */ /* 0x100fe200078e0a04 */
[----:B------:R-:W-:Y:S01]  /*0cf0*/  ISETP.GE.AND P5, PT, R5, RZ, PT ;  /* 0x000000ff0500720c */ /* 0x000fe20003fa6270 */
[----:B------:R-:W-:Y:S01]  /*0d00*/  @!P6 IMAD.IADD R14, R14, 0x1, -R4 ;  /* 0x000000010e0ee824 */ /* 0x000fe200078e0a04 */
[----:B------:R-:W-:Y:S01]  /*0d10*/  ISETP.GT.U32.AND P6, PT, R4, R11, PT ;  /* 0x0000000b0400720c */ /* 0x000fe20003fc4070 */
[C---:B------:R-:W-:Y:S01]  /*0d20*/  VIADD R16, R29.reuse, 0xf9 ;  /* 0x000000f91d107836 */ /* 0x040fe20000000000 */
[----:B------:R-:W-:Y:S01]  /*0d30*/  STL [R1+0x3d8], R17 ;  /* 0x0003d81101007387 */ /* 0x000fe20000100800 */
[----:B------:R-:W-:-:S02]  /*0d40*/  VIADD R5, R29, 0xf8 ;  /* 0x000000f81d057836 */ /* 0x000fc40000000000 */
[----:B------:R-:W-:Y:S01]  /*0d50*/  @!P1 IMAD.IADD R15, R15, 0x1, -R4 ;  /* 0x000000010f0f9824 */ /* 0x000fe200078e0a04 */
[----:B------:R-:W-:Y:S01]  /*0d60*/  IABS R8, R16 ;  /* 0x0000001000087213 */ /* 0x000fe20000000000 */
[----:B0-----:R-:W-:Y:S01]  /*0d70*/  IMAD.MOV.U32 R7, RZ, RZ, R2 ;  /* 0x000000ffff077224 */ /* 0x001fe200078e0002 */
[----:B------:R-:W-:Y:S01]  /*0d80*/  IABS R9, R5 ;  /* 0x0000000500097213 */ /* 0x000fe20000000000 */
[----:B------:R-:W-:Y:S01]  /*0d90*/  @!P4 IMAD.IADD R12, R12, 0x1, -R4 ;  /* 0x000000010c0cc824 */ /* 0x000fe200078e0a04 */
[----:B------:R-:W-:Y:S01]  /*0da0*/  ISETP.GE.AND P1, PT, R3, RZ, PT ;  /* 0x000000ff0300720c */ /* 0x000fe20003f26270 */
[----:B------:R-:W-:Y:S01]  /*0db0*/  IMAD.HI.U32 R13, R0, R8, RZ ;  /* 0x00000008000d7227 */ /* 0x000fe200078e00ff */
[----:B------:R-:W-:-:S03]  /*0dc0*/  ISETP.GT.U32.AND P4, PT, R4, R15, PT ;  /* 0x0000000f0400720c */ /* 0x000fc60003f84070 */
[----:B------:R-:W-:Y:S02]  /*0dd0*/  IMAD.MOV.U32 R3, RZ, RZ, R9 ;  /* 0x000000ffff037224 */ /* 0x000fe400078e0009 */
[----:B------:R-:W-:Y:S01]  /*0de0*/  @!P6 IMAD.IADD R11, R11, 0x1, -R4 ;  /* 0x000000010b0be824 */ /* 0x000fe200078e0a04 */
[----:B------:R-:W-:Y:S01]  /*0df0*/  ISETP.GT.U32.AND P6, PT, R4, R12, PT ;  /* 0x0000000c0400720c */ /* 0x000fe20003fc4070 */
[----:B------:R-:W-:Y:S02]  /*0e00*/  IMAD.MOV R13, RZ, RZ, -R13 ;  /* 0x000000ffff0d7224 */ /* 0x000fe400078e0a0d */
[----:B------:R-:W-:-:S04]  /*0e10*/  IMAD.HI.U32 R9, R0, R3, RZ ;  /* 0x0000000300097227 */ /* 0x000fc800078e00ff */
[C---:B------:R-:W-:Y:S02]  /*0e20*/  IMAD R2, R4.reuse, R13, R8 ;  /* 0x0000000d04027224 */ /* 0x040fe400078e0208 */
[----:B------:R-:W-:Y:S02]  /*0e30*/  IMAD.MOV R8, RZ, RZ, -R9 ;  /* 0x000000ffff087224 */ /* 0x000fe400078e0a09 */
[--C-:B------:R-:W-:Y:S01]  /*0e40*/  @!P4 IMAD.IADD R15, R15, 0x1, -R4.reuse ;  /* 0x000000010f0fc824 */ /* 0x100fe200078e0a04 */
[C---:B------:R-:W-:Y:S01]  /*0e50*/  ISETP.GT.U32.AND P4, PT, R4.reuse, R2, PT ;  /* 0x000000020400720c */ /* 0x040fe20003f84070 */
[----:B------:R-:W-:Y:S02]  /*0e60*/  IMAD R3, R4, R8, R3 ;  /* 0x0000000804037224 */ /* 0x000fe400078e0203 */
[----:B------:R-:W-:Y:S02]  /*0e70*/  @!P6 IMAD.IADD R12, R12, 0x1, -R4 ;  /* 0x000000010c0ce824 */ /* 0x000fe400078e0a04 */
[C---:B------:R-:W-:Y:S01]  /*0e80*/  VIADD R10, R29.reuse, 0xf7 ;  /* 0x000000f71d0a7836 */ /* 0x040fe20000000000 */
[C---:B------:R-:W-:Y:S01]  /*0e90*/  ISETP.GT.U32.AND P6, PT, R4.reuse, R3, PT ;  /* 0x000000030400720c */ /* 0x040fe20003fc4070 */
[----:B------:R-:W-:Y:S01]  /*0ea0*/  @!P2 IMAD.MOV R7, RZ, RZ, -R7 ;  /* 0x000000ffff07a224 */ /* 0x000fe200078e0a07 */
[----:B------:R-:W-:Y:S01]  /*0eb0*/  ISETP.GT.U32.AND P2, PT, R4, R11, PT ;  /* 0x0000000b0400720c */ /* 0x000fe20003f44070 */
[----:B------:R-:W-:Y:S01]  /*0ec0*/  VIADD R9, R29, 0xf6 ;  /* 0x000000f61d097836 */ /* 0x000fe20000000000 */
[----:B------:R-:W-:Y:S01]  /*0ed0*/  IABS R18, R10 ;  /* 0x0000000a00127213 */ /* 0x000fe20000000000 */
[----:B------:R-:W-:Y:S01]  /*0ee0*/  @!P3 IMAD.MOV R14, RZ, RZ, -R14 ;  /* 0x000000ffff0eb224 */ /* 0x000fe200078e0a0e */
[----:B------:R0:W-:Y:S01]  /*0ef0*/  STL [R1+0x3d4], R7 ;  /* 0x0003d40701007387 */ /* 0x0001e20000100800 */
[--C-:B------:R-:W-:Y:S01]  /*0f00*/  @!P4 IMAD.IADD R2, R2, 0x1, -R4.reuse ;  /* 0x000000010202c824 */ /* 0x100fe200078e0a04 */
[----:B------:R-:W-:Y:S01]  /*0f10*/  IABS R8, R9 ;  /* 0x0000000900087213 */ /* 0x000fe20000000000 */
[----:B------:R-:W-:Y:S01]  /*0f20*/  IMAD.HI.U32 R19, R0, R18, RZ ;  /* 0x0000001200137227 */ /* 0x000fe200078e00ff */
[----:B------:R-:W-:Y:S01]  /*0f30*/  ISETP.GE.AND P4, PT, R5, RZ, PT ;  /* 0x000000ff0500720c */ /* 0x000fe20003f86270 */
[----:B------:R-:W-:Y:S02]  /*0f40*/  STL [R1+0x3d0], R14 ;  /* 0x0003d00e01007387 */ /* 0x000fe40000100800 */
[----:B------:R-:W-:Y:S01]  /*0f50*/  @!P6 IMAD.IADD R3, R3, 0x1, -R4 ;  /* 0x000000010303e824 */ /* 0x000fe200078e0a04 */
[----:B------:R-:W-:Y:S01]  /*0f60*/  ISETP.GT.U32.AND P6, PT, R4, R2, PT ;  /* 0x000000020400720c */ /* 0x000fe20003fc4070 */
[----:B------:R-:W-:-:S02]  /*0f70*/  IMAD.MOV R19, RZ, RZ, -R19 ;  /* 0x000000ffff137224 */ /* 0x000fc400078e0a13 */
[----:B0-----:R-:W-:Y:S02]  /*0f80*/  IMAD.MOV.U32 R7, RZ, RZ, R15 ;  /* 0x000000ffff077224 */ /* 0x001fe400078e000f */
[----:B------:R-:W-:-:S04]  /*0f90*/  IMAD.HI.U32 R17, R0, R8, RZ ;  /* 0x0000000800117227 */ /* 0x000fc800078e00ff */
[----:B------:R-:W-:Y:S01]  /*0fa0*/  @!P0 IMAD.MOV R7, RZ, RZ, -R7 ;  /* 0x000000ffff078224 */ /* 0x000fe200078e0a07 */
[----:B------:R-:W-:Y:S01]  /*0fb0*/  ISETP.GT.U32.AND P0, PT, R4, R3, PT ;  /* 0x000000030400720c */ /* 0x000fe20003f04070 */
[----:B------:R-:W-:Y:S01]  /*0fc0*/  @!P2 IMAD.IADD R11, R11, 0x1, -R4 ;  /* 0x000000010b0ba824 */ /* 0x000fe200078e0a04 */
[----:B------:R-:W-:Y:S01]  /*0fd0*/  ISETP.GE.AND P2, PT, R16, RZ, PT ;  /* 0x000000ff1000720c */ /* 0x000fe20003f46270 */
[----:B------:R-:W-:Y:S01]  /*0fe0*/  IMAD R5, R4, R19, R18 ;  /* 0x0000001304057224 */ /* 0x000fe200078e0212 */
[----:B------:R0:W-:Y:S01]  /*0ff0*/  STL [R1+0x3cc], R7 ;  /* 0x0003cc0701007387 */ /* 0x0001e20000100800 */
[----:B------:R-:W-:Y:S02]  /*1000*/  IMAD.MOV R17, RZ, RZ, -R17 ;  /* 0x000000ffff117224 */ /* 0x000fe400078e0a11 */
[----:B------:R-:W-:Y:S01]  /*1010*/  @!P5 IMAD.MOV R12, RZ, RZ, -R12 ;  /* 0x000000ffff0cd224 */ /* 0x000fe200078e0a0c */
[----:B------:R-:W-:Y:S01]  /*1020*/  ISETP.GE.AND P5, PT, R10, RZ, PT ;  /* 0x000000ff0a00720c */ /* 0x000fe20003fa6270 */
[C---:B------:R-:W-:Y:S01]  /*1030*/  VIADD R13, R29.reuse, 0xf5 ;  /* 0x000000f51d0d7836 */ /* 0x040fe20000000000 */
[C---:B------:R-:W-:Y:S01]  /*1040*/  ISETP.GT.U32.AND P3, PT, R4.reuse, R5, PT ;  /* 0x000000050400720c */ /* 0x040fe20003f64070 */
[----:B------:R-:W-:Y:S01]  /*1050*/  IMAD R10, R4, R17, R8 ;  /* 0x00000011040a7224 */ /* 0x000fe200078e0208 */
[----:B------:R-:W-:Y:S01]  /*1060*/  STL [R1+0x3c8], R12 ;  /* 0x0003c80c01007387 */ /* 0x000fe20000100800 */
[----:B------:R-:W-:Y:S01]  /*1070*/  @!P6 IMAD.IADD R2, R2, 0x1, -R4 ;  /* 0x000000010202e824 */ /* 0x000fe200078e0a04 */
[----:B------:R-:W-:Y:S01]  /*1080*/  IABS R16, R13 ;  /* 0x0000000d00107213 */ /* 0x000fe20000000000 */
[----:B0-----:R-:W-:Y:S01]  /*1090*/  IMAD.MOV.U32 R7, RZ, RZ, R11 ;  /* 0x000000ffff077224 */ /* 0x001fe200078e000b */
[----:B------:R-:W-:Y:S01]  /*10a0*/  ISETP.GT.U32.AND P6, PT, R4, R10, PT ;  /* 0x0000000a0400720c */ /* 0x000fe20003fc4070 */
[----:B------:R-:W-:-:S02]  /*10b0*/  VIADD R8, R29, 0xf4 ;  /* 0x000000f41d087836 */ /* 0x000fc40000000000 */
[----:B------:R-:W-:Y:S01]  /*10c0*/  @!P1 IMAD.MOV R7, RZ, RZ, -R7 ;  /* 0x000000ffff079224 */ /* 0x000fe200078e0a07 */
[----:B------:R-:W-:Y:S01]  /*10d0*/  ISETP.GE.AND P1, PT, R9, RZ, PT ;  /* 0x000000ff0900720c */ /* 0x000fe20003f26270 */
[----:B------:R-:W-:-:S03]  /*10e0*/  IMAD.HI.U32 R11, R0, R16, RZ ;  /* 0x00000010000b7227 */ /* 0x000fc600078e00ff */
[----:B------:R0:W-:Y:S01]  /*10f0*/  STL [R1+0x3c4], R7 ;  /* 0x0003c40701007387 */ /* 0x0001e20000100800 */
[----:B------:R-:W-:Y:S01]  /*1100*/  IMAD.MOV R14, RZ, RZ, -R11 ;  /* 0x000000ffff0e7224 */ /* 0x000fe200078e0a0b */
[----:B------:R-:W-:Y:S01]  /*1110*/  IABS R11, R8 ;  /* 0x00000008000b7213 */ /* 0x000fe20000000000 */
[--C-:B------:R-:W-:Y:S01]  /*1120*/  @!P0 IMAD.IADD R3, R3, 0x1, -R4.reuse ;  /* 0x0000000103038824 */ /* 0x100fe200078e0a04 */
[----:B------:R-:W-:Y:S01]  /*1130*/  ISETP.GE.AND P0, PT, R13, RZ, PT ;  /* 0x000000ff0d00720c */ /* 0x000fe20003f06270 */
[----:B------:R-:W-:Y:S01]  /*1140*/  @!P3 IMAD.IADD R5, R5, 0x1, -R4 ;  /* 0x000000010505b824 */ /* 0x000fe200078e0a04 */
[----:B------:R-:W-:Y:S01]  /*1150*/  ISETP.GE.AND P3, PT, R8, RZ, PT ;  /* 0x000000ff0800720c */ /* 0x000fe20003f66270 */
[----:B------:R-:W-:Y:S02]  /*1160*/  IMAD R14, R4, R14, R16 ;  /* 0x0000000e040e7224 */ /* 0x000fe400078e0210 */
[----:B------:R-:W-:Y:S01]  /*1170*/  @!P6 IMAD.IADD R10, R10, 0x1, -R4 ;  /* 0x000000010a0ae824 */ /* 0x000fe200078e0a04 */
[----:B------:R-:W-:Y:S01]  /*1180*/  ISETP.GT.U32.AND P6, PT, R4, R5, PT ;  /* 0x000000050400720c */ /* 0x000fe20003fc4070 */
[----:B0-----:R-:W-:-:S02]  /*1190*/  IMAD.MOV.U32 R7, RZ, RZ, R2 ;  /* 0x000000ffff077224 */ /* 0x001fc400078e0002 */
[----:B------:R-:W-:-:S04]  /*11a0*/  IMAD.HI.U32 R13, R0, R11, RZ ;  /* 0x0000000b000d7227 */ /* 0x000fc800078e00ff */
[----:B------:R-:W-:Y:S01]  /*11b0*/  @!P2 IMAD.MOV R7, RZ, RZ, -R7 ;  /* 0x000000ffff07a224 */ /* 0x000fe200078e0a07 */
[----:B------:R-:W-:Y:S01]  /*11c0*/  ISETP.GT.U32.AND P2, PT, R4, R10, PT ;  /* 0x0000000a0400720c */ /* 0x000fe20003f44070 */
[C---:B------:R-:W-:Y:S02]  /*11d0*/  VIADD R9, R29.reuse, 0xf3 ;  /* 0x000000f31d097836 */ /* 0x040fe40000000000 */
[C---:B------:R-:W-:Y:S01]  /*11e0*/  VIADD R17, R29.reuse, 0xf1 ;  /* 0x000000f11d117836 */ /* 0x040fe20000000000 */
[----:B------:R0:W-:Y:S01]  /*11f0*/  STL [R1+0x3c0], R7 ;  /* 0x0003c00701007387 */ /* 0x0001e20000100800 */
[----:B------:R-:W-:Y:S01]  /*1200*/  VIADD R8, R29, 0xf2 ;  /* 0x000000f21d087836 */ /* 0x000fe20000000000 */
[----:B------:R-:W-:Y:S01]  /*1210*/  IABS R2, R9 ;  /* 0x0000000900027213 */ /* 0x000fe20000000000 */
[----:B------:R-:W-:-:S03]  /*1220*/  @!P6 IMAD.IADD R5, R5, 0x1, -R4 ;  /* 0x000000010505e824 */ /* 0x000fc600078e0a04 */
[----:B------:R-:W-:Y:S01]  /*1230*/  IABS R12, R8 ;  /* 0x00000008000c7213 */ /* 0x000fe20000000000 */
[----:B------:R-:W-:-:S04]  /*1240*/  IMAD.HI.U32 R15, R0, R2, RZ ;  /* 0x00000002000f7227 */ /* 0x000fc800078e00ff */
[----:B0-----:R-:W-:Y:S02]  /*1250*/  IMAD.MOV.U32 R7, RZ, RZ, R3 ;  /* 0x000000ffff077224 */ /* 0x001fe400078e0003 */
[----:B------:R-:W-:Y:S01]  /*1260*/  IMAD.MOV R3, RZ, RZ, -R13 ;  /* 0x000000ffff037224 */ /* 0x000fe200078e0a0d */
[----:B------:R-:W-:Y:S01]  /*1270*/  IABS R13, R17 ;  /* 0x00000011000d7213 */ /* 0x000fe20000000000 */
[----:B------:R-:W-:Y:S01]  /*1280*/  @!P4 IMAD.MOV R7, RZ, RZ, -R7 ;  /* 0x000000ffff07c224 */ /* 0x000fe200078e0a07 */
[C---:B------:R-:W-:Y:S01]  /*1290*/  ISETP.GT.U32.AND P4, PT, R4.reuse, R14, PT ;  /* 0x0000000e0400720c */ /* 0x040fe20003f84070 */
[----:B------:R-:W-:Y:S02]  /*12a0*/  IMAD R3, R4, R3, R11 ;  /* 0x0000000304037224 */ /* 0x000fe400078e020b */
[----:B------:R-:W-:Y:S01]  /*12b0*/  IMAD.MOV.U32 R11, RZ, RZ, R13 ;  /* 0x000000ffff0b7224 */ /* 0x000fe200078e000d */
[----:B------:R0:W-:Y:S01]  /*12c0*/  STL [R1+0x3bc], R7 ;  /* 0x0003bc0701007387 */ /* 0x0001e20000100800 */
[----:B------:R-:W-:Y:S01]  /*12d0*/  IMAD.HI.U32 R13, R0, R12, RZ ;  /* 0x0000000c000d7227 */ /* 0x000fe200078e00ff */
[----:B------:R-:W-:-:S03]  /*12e0*/  ISETP.GT.U32.AND P6, PT, R4, R3, PT ;  /* 0x000000030400720c */ /* 0x000fc60003fc4070 */
[--C-:B------:R-:W-:Y:S01]  /*12f0*/  @!P2 IMAD.IADD R10, R10, 0x1, -R4.reuse ;  /* 0x000000010a0aa824 */ /* 0x100fe200078e0a04 */
[----:B------:R-:W-:Y:S01]  /*1300*/  ISETP.GE.AND P2, PT, R9, RZ, PT ;  /* 0x000000ff0900720c */ /* 0x000fe20003f46270 */
[----:B------:R-:W-:Y:S02]  /*1310*/  IMAD.MOV R15, RZ, RZ, -R15 ;  /* 0x000000ffff0f7224 */ /* 0x000fe400078e0a0f */
[----:B------:R-:W-:Y:S01]  /*1320*/  @!P4 IMAD.IADD R14, R14, 0x1, -R4 ;  /* 0x000000010e0ec824 */ /* 0x000fe200078e0a04 */
[----:B------:R-:W-:Y:S01]  /*1330*/  ISETP.GE.AND P4, PT, R8, RZ, PT ;  /* 0x000000ff0800720c */ /* 0x000fe20003f86270 */
[----:B0-----:R-:W-:Y:S02]  /*1340*/  IMAD.MOV.U32 R7, RZ, RZ, R5 ;  /* 0x000000ffff077224 */ /* 0x001fe400078e0005 */
[----:B------:R-:W-:Y:S02]  /*1350*/  IMAD.MOV R13, RZ, RZ, -R13 ;  /* 0x000000ffff0d7224 */ /* 0x000fe400078e0a0d */
[----:B------:R-:W-:Y:S01]  /*1360*/  @!P5 IMAD.MOV R7, RZ, RZ, -R7 ;  /* 0x000000ffff07d224 */ /* 0x000fe200078e0a07 */
[C---:B------:R-:W-:Y:S01]  /*1370*/  ISETP.GT.U32.AND P5, PT, R4.reuse, R14, PT ;  /* 0x0000000e0400720c */ /* 0x040fe20003fa4070 */
[----:B------:R-:W-:-:S02]  /*1380*/  IMAD R2, R4, R15, R2 ;  /* 0x0000000f04027224 */ /* 0x000fc400078e0202 */
[----:B------:R-:W-:Y:S01]  /*1390*/  @!P6 IMAD.IADD R3, R3, 0x1, -R4 ;  /* 0x000000010303e824 */ /* 0x000fe200078e0a04 */
[----:B------:R0:W-:Y:S01]  /*13a0*/  STL [R1+0x3b8], R7 ;  /* 0x0003b80701007387 */ /* 0x0001e20000100800 */
[----:B------:R-:W-:Y:S02]  /*13b0*/  IMAD R12, R4, R13, R12 ;  /* 0x0000000d040c7224 */ /* 0x000fe400078e020c */
[----:B------:R-:W-:Y:S01]  /*13c0*/  IMAD.HI.U32 R9, R0, R11, RZ ;  /* 0x0000000b00097227 */ /* 0x000fe200078e00ff */
[----:B------:R-:W-:-:S03]  /*13d0*/  ISETP.GT.U32.AND P6, PT, R4, R3, PT ;  /* 0x000000030400720c */ /* 0x000fc60003fc4070 */
[----:B------:R-:W-:Y:S02]  /*13e0*/  IMAD.MOV R9, RZ, RZ, -R9 ;  /* 0x000000ffff097224 */ /* 0x000fe400078e0a09 */
[----:B------:R-:W-:Y:S01]  /*13f0*/  @!P5 IMAD.IADD R14, R14, 0x1, -R4 ;  /* 0x000000010e0ed824 */ /* 0x000fe200078e0a04 */
[C---:B------:R-:W-:Y:S01]  /*1400*/  ISETP.GT.U32.AND P5, PT, R4.reuse, R12, PT ;  /* 0x0000000c0400720c */ /* 0x040fe20003fa4070 */
[----:B0-----:R-:W-:Y:S02]  /*1410*/  IMAD.MOV.U32 R7, RZ, RZ, R10 ;  /* 0x000000ffff077224 */ /* 0x001fe400078e000a */
[----:B------:R-:W-:Y:S02]  /*1420*/  VIADD R8, R29, 0xf0 ;  /* 0x000000f01d087836 */ /* 0x000fe40000000000 */
[----:B------:R-:W-:Y:S01]  /*1430*/  @!P1 IMAD.MOV R7, RZ, RZ, -R7 ;  /* 0x000000ffff079224 */ /* 0x000fe200078e0a07 */
[C---:B------:R-:W-:Y:S01]  /*1440*/  ISETP.GT.U32.AND P1, PT, R4.reuse, R2, PT ;  /* 0x000000020400720c */ /* 0x040fe20003f24070 */
[C---:B------:R-:W-:Y:S01]  /*1450*/  IMAD R11, R4.reuse, R9, R11 ;  /* 0x00000009040b7224 */ /* 0x040fe200078e020b */
[----:B------:R-:W-:Y:S01]  /*1460*/  IABS R9, R8 ;  /* 0x0000000800097213 */ /* 0x000fe20000000000 */
[--C-:B------:R-:W-:Y:S01]  /*1470*/  @!P6 IMAD.IADD R3, R3, 0x1, -R4.reuse ;  /* 0x000000010303e824 */ /* 0x100fe200078e0a04 */
[----:B------:R0:W-:Y:S01]  /*1480*/  STL [R1+0x3b4], R7 ;  /* 0x0003b40701007387 */ /* 0x0001e20000100800 */
[----:B------:R-:W-:Y:S01]  /*1490*/  VIADD R5, R29, 0xee ;  /* 0x000000ee1d057836 */ /* 0x000fe20000000000 */
[----:B------:R-:W-:Y:S01]  /*14a0*/  ISETP.GT.U32.AND P6, PT, R4, R11, PT ;  /* 0x0000000b0400720c */ /* 0x000fe20003fc4070 */
[----:B------:R-:W-:-:S02]  /*14b0*/  @!P5 IMAD.IADD R12, R12, 0x1, -R4 ;  /* 0x000000010c0cd824 */ /* 0x000fc400078e0a04 */
[----:B------:R-:W-:Y:S01]  /*14c0*/  IMAD.HI.U32 R16, R0, R9, RZ ;  /* 0x0000000900107227 */ /* 0x000fe200078e00ff */
[----:B------:R-:W-:-:S03]  /*14d0*/  IABS R19, R5 ;  /* 0x0000000500137213 */ /* 0x000fc60000000000 */
[----:B------:R-:W-:Y:S01]  /*14e0*/  @!P1 IMAD.IADD R2, R2, 0x1, -R4 ;  /* 0x0000000102029824 */ /* 0x000fe200078e0a04 */
[----:B------:R-:W-:Y:S01]  /*14f0*/  ISETP.GE.AND P1, PT, R17, RZ, PT ;  /* 0x000000ff1100720c */ /* 0x000fe20003f26270 */
[----:B------:R-:W-:Y:S02]  /*1500*/  VIADD R13, R29, 0xef ;  /* 0x000000ef1d0d7836 */ /* 0x000fe40000000000 */
[----:B------:R-:W-:Y:S01]  /*1510*/  IMAD.MOV R16, RZ, RZ, -R16 ;  /* 0x000000ffff107224 */ /* 0x000fe200078e0a10 */
[C---:B------:R-:W-:Y:S01]  /*1520*/  ISETP.GT.U32.AND P5, PT, R4.reuse, R2, PT ;  /* 0x000000020400720c */ /* 0x040fe20003fa4070 */
[----:B------:R-:W-:Y:S01]  /*1530*/  @!P6 IMAD.IADD R11, R11, 0x1, -R4 ;  /* 0x000000010b0be824 */ /* 0x000fe200078e0a04 */
[----:B------:R-:W-:Y:S01]  /*1540*/  IABS R15, R13 ;  /* 0x0000000d000f7213 */ /* 0x000fe20000000000 */
[C---:B------:R-:W-:Y:S01]  /*1550*/  IMAD R9, R4.reuse, R16, R9 ;  /* 0x0000001004097224 */ /* 0x040fe200078e0209 */
[----:B------:R-:W-:Y:S01]  /*1560*/  ISETP.GT.U32.AND P6, PT, R4, R12, PT ;  /* 0x0000000c0400720c */ /* 0x000fe20003fc4070 */
[----:B------:R-:W-:-:S02]  /*1570*/  IMAD.MOV.U32 R17, RZ, RZ, R19 ;  /* 0x000000ffff117224 */ /* 0x000fc400078e0013 */
[----:B------:R-:W-:Y:S02]  /*1580*/  VIADD R10, R29, 0xed ;  /* 0x000000ed1d0a7836 */ /* 0x000fe40000000000 */
[----:B------:R-:W-:-:S03]  /*1590*/  IMAD.HI.U32 R19, R0, R15, RZ ;  /* 0x0000000f00137227 */ /* 0x000fc600078e00ff */
[----:B------:R-:W-:Y:S01]  /*15a0*/  IABS R18, R10 ;  /* 0x0000000a00127213 */ /* 0x000fe20000000000 */
[----:B------:R-:W-:Y:S01]  /*15b0*/  @!P5 IMAD.IADD R2, R2, 0x1, -R4 ;  /* 0x000000010202d824 */ /* 0x000fe200078e0a04 */
[C---:B------:R-:W-:Y:S01]  /*15c0*/  ISETP.GT.U32.AND P5, PT, R4.reuse, R9, PT ;  /* 0x000000090400720c */ /* 0x040fe20003fa4070 */
[----:B------:R-:W-:Y:S02]  /*15d0*/  IMAD.MOV.U32 R20, RZ, RZ, R14 ;  /* 0x000000ffff147224 */ /* 0x000fe400078e000e */
[----:B------:R-:W-:Y:S02]  /*15e0*/  IMAD.MOV R19, RZ, RZ, -R19 ;  /* 0x000000ffff137224 */ /* 0x000fe400078e0a13 */
[----:B0-----:R-:W-:Y:S02]  /*15f0*/  IMAD.MOV.U32 R7, RZ, RZ, R3 ;  /* 0x000000ffff077224 */ /* 0x001fe400078e0003 */
[----:B------:R-:W-:Y:S01]  /*1600*/  @!P0 IMAD.MOV R20, RZ, RZ, -R20 ;  /* 0x000000ffff148224 */ /* 0x000fe200078e0a14 */
[----:B------:R-:W-:Y:S01]  /*1610*/  ISETP.GT.U32.AND P0, PT, R4, R11, PT ;  /* 0x0000000b0400720c */ /* 0x000fe20003f04070 */
[----:B------:R-:W-:Y:S01]  /*1620*/  @!P3 IMAD.MOV R7, RZ, RZ, -R7 ;  /* 0x000000ffff07b224 */ /* 0x000fe200078e0a07 */
[----:B------:R-:W-:Y:S01]  /*1630*/  ISETP.GE.AND P3, PT, R8, RZ, PT ;  /* 0x000000ff0800720c */ /* 0x000fe20003f66270 */
[----:B------:R-:W-:Y:S01]  /*1640*/  IMAD R15, R4, R19, R15 ;  /* 0x00000013040f7224 */ /* 0x000fe200078e020f */
[----:B------:R-:W-:Y:S01]  /*1650*/  STL [R1+0x3b0], R20 ;  /* 0x0003b01401007387 */ /* 0x000fe20000100800 */
[----:B------:R-:W-:-:S03]  /*1660*/  IMAD.HI.U32 R14, R0, R18, RZ ;  /* 0x00000012000e7227 */ /* 0x000fc600078e00ff */
[----:B------:R0:W-:Y:S01]  /*1670*/  STL [R1+0x3ac], R7 ;  /* 0x0003ac0701007387 */ /* 0x0001e20000100800 */
[----:B------:R-:W-:Y:S01]  /*1680*/  @!P6 IMAD.IADD R12, R12, 0x1, -R4 ;  /* 0x000000010c0ce824 */ /* 0x000fe200078e0a04 */
[C---:B------:R-:W-:Y:S01]  /*1690*/  ISETP.GT.U32.AND P6, PT, R4.reuse, R15, PT ;  /* 0x0000000f0400720c */ /* 0x040fe20003fc4070 */
[----:B------:R-:W-:Y:S02]  /*16a0*/  IMAD.MOV R14, RZ, RZ, -R14 ;  /* 0x000000ffff0e7224 */ /* 0x000fe400078e0a0e */
[----:B------:R-:W-:Y:S02]  /*16b0*/  @!P5 IMAD.IADD R9, R9, 0x1, -R4 ;  /* 0x000000010909d824 */ /* 0x000fe400078e0a04 */
[----:B------:R-:W-:Y:S02]  /*16c0*/  IMAD R14, R4, R14, R18 ;  /* 0x0000000e040e7224 */ /* 0x000fe400078e0212 */
[----:B------:R-:W-:Y:S02]  /*16d0*/  VIADD R3, R29, 0xec ;  /* 0x000000ec1d037836 */ /* 0x000fe40000000000 */
[----:B0-----:R-:W-:-:S02]  /*16e0*/  IMAD.MOV.U32 R7, RZ, RZ, R2 ;  /* 0x000000ffff077224 */ /* 0x001fc400078e0002 */
[----:B------:R-:W-:Y:S01]  /*16f0*/  @!P0 IMAD.IADD R11, R11, 0x1, -R4 ;  /* 0x000000010b0b8824 */ /* 0x000fe200078e0a04 */
[----:B------:R-:W-:Y:S01]  /*1700*/  ISETP.GE.AND P0, PT, R13, RZ, PT ;  /* 0x000000ff0d00720c */ /* 0x000fe20003f06270 */
[----:B------:R-:W-:Y:S01]  /*1710*/  @!P2 IMAD.MOV R7, RZ, RZ, -R7 ;  /* 0x000000ffff07a224 */ /* 0x000fe200078e0a07 */
[C---:B------:R-:W-:Y:S01]  /*1720*/  ISETP.GT.U32.AND P2, PT, R4.reuse, R9, PT ;  /* 0x000000090400720c */ /* 0x040fe20003f44070 */
[----:B------:R-:W-:Y:S01]  /*1730*/  @!P4 IMAD.MOV R12, RZ, RZ, -R12 ;  /* 0x000000ffff0cc224 */ /* 0x000fe200078e0a0c */
[----:B------:R-:W-:Y:S01]  /*1740*/  ISETP.GT.U32.AND P4, PT, R4, R14, PT ;  /* 0x0000000e0400720c */ /* 0x000fe20003f84070 */
[----:B------:R-:W-:Y:S01]  /*1750*/  IMAD.HI.U32 R8, R0, R17, RZ ;  /* 0x0000001100087227 */ /* 0x000fe200078e00ff */
[----:B------:R0:W-:Y:S01]  /*1760*/  STL [R1+0x3a8], R7 ;  /* 0x0003a80701007387 */ /* 0x0001e20000100800 */
[----:B------:R-:W-:Y:S02]  /*1770*/  IABS R13, R3 ;  /* 0x00000003000d7213 */ /* 0x000fe40000000000 */
[----:B------:R-:W-:Y:S01]  /*1780*/  @!P6 IMAD.IADD R15, R15, 0x1, -R4 ;  /* 0x000000010f0fe824 */ /* 0x000fe200078e0a04 */
[----:B------:R-:W-:Y:S01]  /*1790*/  STL [R1+0x3a4], R12 ;  /* 0x0003a40c01007387 */ /* 0x000fe20000100800 */
[----:B------:R-:W-:-:S02]  /*17a0*/  IMAD.MOV R8, RZ, RZ, -R8 ;  /* 0x000000ffff087224 */ /* 0x000fc400078e0a08 */
[----:B------:R-:W-:Y:S01]  /*17b0*/  VIADD R16, R29, 0xeb ;  /* 0x000000eb1d107836 */ /* 0x000fe20000000000 */
[C---:B------:R-:W-:Y:S01]  /*17c0*/  ISETP.GT.U32.AND P6, PT, R4.reuse, R15, PT ;  /* 0x0000000f0400720c */ /* 0x040fe20003fc4070 */
[----:B------:R-:W-:Y:S02]  /*17d0*/  IMAD R8, R4, R8, R17 ;  /* 0x0000000804087224 */ /* 0x000fe400078e0211 */
[----:B0-----:R-:W-:Y:S01]  /*17e0*/  IMAD.MOV.U32 R7, RZ, RZ, R11 ;  /* 0x000000ffff077224 */ /* 0x001fe200078e000b */
[----:B------:R-:W-:Y:S01]  /*17f0*/  IABS R2, R16 ;  /* 0x0000001000027213 */ /* 0x000fe20000000000 */
[----:B------:R-:W-:Y:S01]  /*1800*/  IMAD.HI.U32 R17, R0, R13, RZ ;  /* 0x0000000d00117227 */ /* 0x000fe200078e00ff */
[----:B------:R-:W-:-:S03]  /*1810*/  ISETP.GT.U32.AND P5, PT, R4, R8, PT ;  /* 0x000000080400720c */ /* 0x000fc60003fa4070 */
[----:B------:R-:W-:Y:S01]  /*1820*/  @!P1 IMAD.MOV R7, RZ, RZ, -R7 ;  /* 0x000000ffff079224 */ /* 0x000fe200078e0a07 */
[----:B------:R-:W-:Y:S01]  /*1830*/  ISETP.GE.AND P1, PT, R5, RZ, PT ;  /* 0x000000ff0500720c */ /* 0x000fe20003f26270 */
[--C-:B------:R-:W-:Y:S01]  /*1840*/  @!P2 IMAD.IADD R9, R9, 0x1, -R4.reuse ;  /* 0x000000010909a824 */ /* 0x100fe200078e0a04 */
[----:B------:R-:W-:Y:S01]  /*1850*/  ISETP.GE.AND P2, PT, R10, RZ, PT ;  /* 0x000000ff0a00720c */ /* 0x000fe20003f46270 */
[----:B------:R-:W-:Y:S01]  /*1860*/  IMAD.MOV R17, RZ, RZ, -R17 ;  /* 0x000000ffff117224 */ /* 0x000fe200078e0a11 */
[----:B------:R0:W-:Y:S01]  /*1870*/  STL [R1+0x3a0], R7 ;  /* 0x0003a00701007387 */ /* 0x0001e20000100800 */
[----:B------:R-:W-:Y:S01]  /*1880*/  @!P4 IMAD.IADD R14, R14, 0x1, -R4 ;  /* 0x000000010e0ec824 */ /* 0x000fe200078e0a04 */
[----:B------:R-:W-:Y:S01]  /*1890*/  ISETP.GE.AND P4, PT, R3, RZ, PT ;  /* 0x000000ff0300720c */ /* 0x000fe20003f86270 */
[----:B------:R-:W-:Y:S02]  /*18a0*/  IMAD R13, R4, R17, R13 ;  /* 0x00000011040d7224 */ /* 0x000fe400078e020d */
[----:B------:R-:W-:-:S04]  /*18b0*/  IMAD.HI.U32 R5, R0, R2, RZ ;  /* 0x0000000200057227 */ /* 0x000fc800078e00ff */
[--C-:B------:R-:W-:Y:S01]  /*18c0*/  @!P6 IMAD.IADD R15, R15, 0x1, -R4.reuse ;  /* 0x000000010f0fe824 */ /* 0x100fe200078e0a04 */
[C---:B------:R-:W-:Y:S01]  /*18d0*/  ISETP.GT.U32.AND P6, PT, R4.reuse, R13, PT ;  /* 0x0000000d0400720c */ /* 0x040fe20003fc4070 */
[----:B0-----:R-:W-:Y:S02]  /*18e0*/  IMAD.MOV.U32 R7, RZ, RZ, R9 ;  /* 0x000000ffff077224 */ /* 0x001fe400078e0009 */
[----:B------:R-:W-:Y:S02]  /*18f0*/  IMAD.MOV R5, RZ, RZ, -R5 ;  /* 0x000000ffff057224 */ /* 0x000fe400078e0a05 */
[----:B------:R-:W-:Y:S01]  /*1900*/  @!P3 IMAD.MOV R7, RZ, RZ, -R7 ;  /* 0x000000ffff07b224 */ /* 0x000fe200078e0a07 */
[----:B------:R-:W-:Y:S01]  /*1910*/  ISETP.GT.U32.AND P3, PT, R4, R14, PT ;  /* 0x0000000e0400720c */ /* 0x000fe20003f64070 */
[----:B------:R-:W-:Y:S02]  /*1920*/  @!P5 IMAD.IADD R8, R8, 0x1, -R4 ;  /* 0x000000010808d824 */ /* 0x000fe400078e0a04 */
[C---:B------:R-:W-:Y:S01]  /*1930*/  IMAD R2, R4.reuse, R5, R2 ;  /* 0x0000000504027224 */ /* 0x040fe200078e0202 */
[----:B------:R0:W-:Y:S01]  /*1940*/  STL [R1+0x39c], R7 ;  /* 0x00039c0701007387 */ /* 0x0001e20000100800 */
[----:B------:R-:W-:Y:S01]  /*1950*/  VIADD R5, R29, 0xea ;  /* 0x000000ea1d057836 */ /* 0x000fe20000000000 */
[----:B------:R-:W-:Y:S01]  /*1960*/  ISETP.GT.U32.AND P5, PT, R4, R8, PT ;  /* 0x000000080400720c */ /* 0x000fe20003fa4070 */
[----:B------:R-:W-:-:S02]  /*1970*/  @!P6 IMAD.IADD R13, R13, 0x1, -R4 ;  /* 0x000000010d0de824 */ /* 0x000fc400078e0a04 */
[C---:B------:R-:W-:Y:S01]  /*1980*/  VIADD R9, R29.reuse, 0xe9 ;  /* 0x000000e91d097836 */ /* 0x040fe20000000000 */
[----:B------:R-:W-:Y:S01]  /*1990*/  IABS R18, R5 ;  /* 0x0000000500127213 */ /* 0x000fe20000000000 */
[C---:B------:R-:W-:Y:S01]  /*19a0*/  VIADD R10, R29.reuse, 0xe8 ;  /* 0x000000e81d0a7836 */ /* 0x040fe20000000000 */
[----:B------:R-:W-:Y:S01]  /*19b0*/  ISETP.GT.U32.AND P6, PT, R4, R13, PT ;  /* 0x0000000d0400720c */ /* 0x000fe20003fc4070 */
[--C-:B------:R-:W-:Y:S01]  /*19c0*/  @!P3 IMAD.IADD R14, R14, 0x1, -R4.reuse ;  /* 0x000000010e0eb824 */ /* 0x100fe200078e0a04 */
[----:B------:R-:W-:Y:S01]  /*19d0*/  ISETP.GT.U32.AND P3, PT, R4, R2, PT ;  /* 0x000000020400720c */ /* 0x000fe20003f64070 */
[----:B0-----:R-:W-:Y:S01]  /*19e0*/  IMAD.MOV.U32 R7, RZ, RZ, R15 ;  /* 0x000000ffff077224 */ /* 0x001fe200078e000f */
[----:B------:R-:W-:Y:S01]  /*19f0*/  IABS R11, R9 ;  /* 0x00000009000b7213 */ /* 0x000fe20000000000 */
[----:B------:R-:W-:Y:S02]  /*1a00*/  VIADD R3, R29, 0xe7 ;  /* 0x000000e71d037836 */ /* 0x000fe40000000000 */
[----:B------:R-:W-:Y:S01]  /*1a10*/  @!P0 IMAD.MOV R7, RZ, RZ, -R7 ;  /* 0x000000ffff078224 */ /* 0x000fe200078e0a07 */
[----:B------:R-:W-:Y:S01]  /*1a20*/  ISETP.GE.AND P0, PT, R5, RZ, PT ;  /* 0x000000ff0500720c */ /* 0x000fe20003f06270 */
[----:B------:R-:W-:Y:S01]  /*1a30*/  @!P5 IMAD.IADD R8, R8, 0x1, -R4 ;  /* 0x000000010808d824 */ /* 0x000fe200078e0a04 */
[----:B------:R-:W-:Y:S01]  /*1a40*/  IABS R5, R10 ;  /* 0x0000000a00057213 */ /* 0x000fe20000000000 */
[----:B------:R-:W-:Y:S01]  /*1a50*/  VIADD R15, R29, 0xe5 ;  /* 0x000000e51d0f7836 */ /* 0x000fe20000000000 */
[----:B------:R0:W-:Y:S01]  /*1a60*/  STL [R1+0x398], R7 ;  /* 0x0003980701007387 */ /* 0x0001e20000100800 */
[----:B------:R-:W-:Y:S01]  /*1a70*/  @!P1 IMAD.MOV R8, RZ, RZ, -R8 ;  /* 0x000000ffff089224 */ /* 0x000fe200078e0a08 */
[----:B------:R-:W-:Y:S01]  /*1a80*/  ISETP.GE.AND P1, PT, R9, RZ, PT ;  /* 0x000000ff0900720c */ /* 0x000fe20003f26270 */
[--C-:B------:R-:W-:Y:S01]  /*1a90*/  @!P3 IMAD.IADD R2, R2, 0x1, -R4.reuse ;  /* 0x000000010202b824 */ /* 0x100fe200078e0a04 */
[----:B------:R-:W-:Y:S01]  /*1aa0*/  ISETP.GE.AND P5, PT, R16, RZ, PT ;  /* 0x000000ff1000720c */ /* 0x000fe20003fa6270 */
[----:B------:R-:W-:Y:S01]  /*1ab0*/  IMAD.HI.U32 R9, R0, R18, RZ ;  /* 0x0000001200097227 */ /* 0x000fe200078e00ff */
[----:B------:R1:W-:Y:S02]  /*1ac0*/  STL [R1+0x394], R8 ;  /* 0x0003940801007387 */ /* 0x0003e40000100800 */
[----:B------:R-:W-:Y:S01]  /*1ad0*/  ISETP.GT.U32.AND P3, PT, R4, R2, PT ;  /* 0x000000020400720c */ /* 0x000fe20003f64070 */
[----:B------:R-:W-:Y:S01]  /*1ae0*/  @!P6 IMAD.IADD R13, R13, 0x1, -R4 ;  /* 0x000000010d0de824 */ /* 0x000fe200078e0a04 */
[----:B------:R-:W-:Y:S01]  /*1af0*/  ISETP.GE.AND P6, PT, R3, RZ, PT ;  /* 0x000000ff0300720c */ /* 0x000fe20003fc6270 */
[----:B0-----:R-:W-:Y:S01]  /*1b00*/  IMAD.MOV.U32 R7, RZ, RZ, R14 ;  /* 0x000000ffff077224 */ /* 0x001fe200078e000e */
[----:B------:R-:W-:Y:S01]  /*1b10*/  IABS R14, R3 ;  /* 0x00000003000e7213 */ /* 0x000fe20000000000 */
[----:B------:R-:W-:-:S02]  /*1b20*/  IMAD.MOV R9, RZ, RZ, -R9 ;  /* 0x000000ffff097224 */ /* 0x000fc400078e0a09 */
[----:B------:R-:W-:Y:S01]  /*1b30*/  @!P2 IMAD.MOV R7, RZ, RZ, -R7 ;  /* 0x000000ffff07a224 */ /* 0x000fe200078e0a07 */
[----:B------:R-:W-:Y:S01]  /*1b40*/  ISETP.GE.AND P2, PT, R10, RZ, PT ;  /* 0x000000ff0a00720c */ /* 0x000fe20003f46270 */
[----:B-1----:R-:W-:-:S03]  /*1b50*/  IMAD.HI.U32 R8, R0, R5, RZ ;  /* 0x0000000500087227 */ /* 0x002fc600078e00ff */
[----:B------:R0:W-:Y:S01]  /*1b60*/  STL [R1+0x390], R7 ;  /* 0x0003900701007387 */ /* 0x0001e20000100800 */
[----:B------:R-:W-:Y:S02]  /*1b70*/  IMAD R18, R4, R9, R18 ;  /* 0x0000000904127224 */ /* 0x000fe400078e0212 */
[----:B------:R-:W-:Y:S02]  /*1b80*/  IMAD.MOV R8, RZ, RZ, -R8 ;  /* 0x000000ffff087224 */ /* 0x000fe400078e0a08 */
[----:B------:R-:W-:Y:S02]  /*1b90*/  @!P3 IMAD.IADD R2, R2, 0x1, -R4 ;  /* 0x000000010202b824 */ /* 0x000fe400078e0a04 */
[----:B------:R-:W-:-:S04]  /*1ba0*/  IMAD.HI.U32 R3, R0, R11, RZ ;  /* 0x0000000b00037227 */ /* 0x000fc800078e00ff */
[----:B0-----:R-:W-:Y:S02]  /*1bb0*/  IMAD.MOV.U32 R7, RZ, RZ, R13 ;  /* 0x000000ffff077224 */ /* 0x001fe400078e000d */
[C---:B------:R-:W-:Y:S02]  /*1bc0*/  IMAD R5, R4.reuse, R8, R5 ;  /* 0x0000000804057224 */ /* 0x040fe400078e0205 */
[----:B------:R-:W-:Y:S01]  /*1bd0*/  @!P4 IMAD.MOV R7, RZ, RZ, -R7 ;  /* 0x000000ffff07c224 */ /* 0x000fe200078e0a07 */
[----:B------:R-:W-:Y:S01]  /*1be0*/  ISETP.GT.U32.AND P4, PT, R4, R18, PT ;  /* 0x000000120400720c */ /* 0x000fe20003f84070 */
[----:B------:R-:W-:Y:S02]  /*1bf0*/  IMAD.MOV R9, RZ, RZ, -R3 ;  /* 0x000000ffff097224 */ /* 0x000fe400078e0a03 */
[----:B------:R-:W-:Y:S01]  /*1c00*/  IMAD.HI.U32 R3, R0, R14, RZ ;  /* 0x0000000e00037227 */ /* 0x000fe200078e00ff */
[----:B------:R0:W-:Y:S03]  /*1c10*/  STL [R1+0x38c], R7 ;  /* 0x00038c0701007387 */ /* 0x0001e60000100800 */
[----:B------:R-:W-:-:S02]  /*1c20*/  IMAD R11, R4, R9, R11 ;  /* 0x00000009040b7224 */ /* 0x000fc400078e020b */
[----:B------:R-:W-:Y:S02]  /*1c30*/  IMAD.MOV R3, RZ, RZ, -R3 ;  /* 0x000000ffff037224 */ /* 0x000fe400078e0a03 */
[----:B------:R-:W-:Y:S01]  /*1c40*/  VIADD R19, R29, 0xe6 ;  /* 0x000000e61d137836 */ /* 0x000fe20000000000 */
[----:B------:R-:W-:Y:S01]  /*1c50*/  ISETP.GT.U32.AND P3, PT, R4, R11, PT ;  /* 0x0000000b0400720c */ /* 0x000fe20003f64070 */
[----:B------:R-:W-:Y:S02]  /*1c60*/  @!P4 IMAD.IADD R18, R18, 0x1, -R4 ;  /* 0x000000011212c824 */ /* 0x000fe400078e0a04 */
[----:B0-----:R-:W-:Y:S01]  /*1c70*/  IMAD.MOV.U32 R7, RZ, RZ, R2 ;  /* 0x000000ffff077224 */ /* 0x001fe200078e0002 */
[----:B------:R-:W-:Y:S01]  /*1c80*/  IABS R2, R15 ;  /* 0x0000000f00027213 */ /* 0x000fe20000000000 */
[C---:B------:R-:W-:Y:S01]  /*1c90*/  IMAD R14, R4.reuse, R3, R14 ;  /* 0x00000003040e7224 */ /* 0x040fe200078e020e */
[C---:B------:R-:W-:Y:S01]  /*1ca0*/  ISETP.GT.U32.AND P4, PT, R4.reuse, R18, PT ;  /* 0x000000120400720c */ /* 0x040fe20003f84070 */
[----:B------:R-:W-:Y:S01]  /*1cb0*/  @!P5 IMAD.MOV R7, RZ, RZ, -R7 ;  /* 0x000000ffff07d224 */ /* 0x000fe200078e0a07 */
[----:B------:R-:W-:Y:S01]  /*1cc0*/  ISETP.GT.U32.AND P5, PT, R4, R5, PT ;  /* 0x000000050400720c */ /* 0x000fe20003fa4070 */
[----:B------:R-:W-:Y:S01]  /*1cd0*/  IMAD.HI.U32 R13, R0, R2, RZ ;  /* 0x00000002000d7227 */ /* 0x000fe200078e00ff */
[----:B------:R-:W-:-:S02]  /*1ce0*/  IABS R3, R19 ;  /* 0x0000001300037213 */ /* 0x000fc40000000000 */
[----:B------:R0:W-:Y:S01]  /*1cf0*/  STL [R1+0x388], R7 ;  /* 0x0003880701007387 */ /* 0x0001e20000100800 */
[----:B------:R-:W-:Y:S02]  /*1d00*/  @!P3 IMAD.IADD R11, R11, 0x1, -R4 ;  /* 0x000000010b0bb824 */ /* 0x000fe400078e0a04 */
[----:B------:R-:W-:Y:S02]  /*1d10*/  IMAD.MOV R13, RZ, RZ, -R13 ;  /* 0x000000ffff0d7224 */ /* 0x000fe400078e0a0d */
[----:B------:R-:W-:Y:S01]  /*1d20*/  IMAD.HI.U32 R16, R0, R3, RZ ;  /* 0x0000000300107227 */ /* 0x000fe200078e00ff */
[----:B------:R-:W-:-:S03]  /*1d30*/  ISETP.GT.U32.AND P3, PT, R4, R11, PT ;  /* 0x0000000b0400720c */ /* 0x000fc60003f64070 */
[--C-:B------:R-:W-:Y:S02]  /*1d40*/  @!P5 IMAD.IADD R5, R5, 0x1, -R4.reuse ;  /* 0x000000010505d824 */ /* 0x100fe400078e0a04 */
[----:B------:R-:W-:Y:S01]  /*1d50*/  @!P4 IMAD.IADD R18, R18, 0x1, -R4 ;  /* 0x000000011212c824 */ /* 0x000fe200078e0a04 */
[C---:B------:R-:W-:Y:S01]  /*1d60*/  ISETP.GT.U32.AND P4, PT, R4.reuse, R14, PT ;  /* 0x0000000e0400720c */ /* 0x040fe20003f84070 */
[C---:B------:R-:W-:Y:S01]  /*1d70*/  IMAD R2, R4.reuse, R13, R2 ;  /* 0x0000000d04027224 */ /* 0x040fe200078e0202 */
[C---:B------:R-:W-:Y:S01]  /*1d80*/  ISETP.GT.U32.AND P5, PT, R4.reuse, R5, PT ;  /* 0x000000050400720c */ /* 0x040fe20003fa4070 */
[----:B------:R-:W-:Y:S02]  /*1d90*/  IMAD.MOV R16, RZ, RZ, -R16 ;  /* 0x000000ffff107224 */ /* 0x000fe400078e0a10 */
[----:B------:R-:W-:Y:S02]  /*1da0*/  VIADD R9, R29, 0xe4 ;  /* 0x000000e41d097836 */ /* 0x000fe40000000000 */
[----:B------:R-:W-:-:S02]  /*1db0*/  IMAD R3, R4, R16, R3 ;  /* 0x0000001004037224 */ /* 0x000fc400078e0203 */
[----:B0-----:R-:W-:Y:S01]  /*1dc0*/  IMAD.MOV.U32 R7, RZ, RZ, R18 ;  /* 0x000000ffff077224 */ /* 0x001fe200078e0012 */
[----:B------:R-:W-:Y:S01]  /*1dd0*/  IABS R10, R9 ;  /* 0x00000009000a7213 */ /* 0x000fe20000000000 */
[--C-:B------:R-:W-:Y:S01]  /*1de0*/  @!P3 IMAD.IADD R11, R11, 0x1, -R4.reuse ;  /* 0x000000010b0bb824 */ /* 0x100fe200078e0a04 */
[----:B------:R-:W-:Y:S01]  /*1df0*/  ISETP.GT.U32.AND P3, PT, R4, R3, PT ;  /* 0x000000030400720c */ /* 0x000fe20003f64070 */
[--C-:B------:R-:W-:Y:S01]  /*1e00*/  @!P4 IMAD.IADD R14, R14, 0x1, -R4.reuse ;  /* 0x000000010e0ec824 */ /* 0x100fe200078e0a04 */
[----:B------:R-:W-:Y:S01]  /*1e10*/  ISETP.GE.AND P4, PT, R19, RZ, PT ;  /* 0x000000ff1300720c */ /* 0x000fe20003f86270 */
[----:B------:R-:W-:Y:S01]  /*1e20*/  @!P5 IMAD.IADD R5, R5, 0x1, -R4 ;  /* 0x000000010505d824 */ /* 0x000fe200078e0a04 */
[----:B------:R-:W-:Y:S01]  /*1e30*/  ISETP.GT.U32.AND P5, PT, R4, R2, PT ;  /* 0x000000020400720c */ /* 0x000fe20003fa4070 */
[C---:B------:R-:W-:Y:S02]  /*1e40*/  VIADD R8, R29.reuse, 0xe3 ;  /* 0x000000e31d087836 */ /* 0x040fe40000000000 */
[----:B------:R-:W-:-:S02]  /*1e50*/  VIADD R13, R29, 0xe2 ;  /* 0x000000e21d0d7836 */ /* 0x000fc40000000000 */
[----:B------:R-:W-:Y:S01]  /*1e60*/  @!P0 IMAD.MOV R7, RZ, RZ, -R7 ;  /* 0x000000ffff078224 */ /* 0x000fe200078e0a07 */
[----:B------:R-:W-:Y:S01]  /*1e70*/  ISETP.GT.U32.AND P0, PT, R4, R14, PT ;  /* 0x0000000e0400720c */ /* 0x000fe20003f04070 */
[----:B------:R-:W-:Y:S01]  /*1e80*/  IMAD.HI.U32 R17, R0, R10, RZ ;  /* 0x0000000a00117227 */ /* 0x000fe200078e00ff */
[----:B------:R-:W-:Y:S02]  /*1e90*/  IABS R12, R8 ;  /* 0x00000008000c7213 */ /* 0x000fe40000000000 */
[----:B------:R-:W-:Y:S01]  /*1ea0*/  IABS R18, R13 ;  /* 0x0000000d00127213 */ /* 0x000fe20000000000 */
[----:B------:R0:W-:Y:S01]  /*1eb0*/  STL [R1+0x384], R7 ;  /* 0x0003840701007387 */ /* 0x0001e20000100800 */
[----:B------:R-:W-:Y:S02]  /*1ec0*/  IMAD.MOV R17, RZ, RZ, -R17 ;  /* 0x000000ffff117224 */ /* 0x000fe400078e0a11 */
[----:B------:R-:W-:Y:S02]  /*1ed0*/  @!P5 IMAD.IADD R2, R2, 0x1, -R4 ;  /* 0x000000010202d824 */ /* 0x000fe400078e0a04 */
[----:B------:R-:W-:-:S03]  /*1ee0*/  IMAD.HI.U32 R16, R0, R12, RZ ;  /* 0x0000000c00107227 */ /* 0x000fc600078e00ff */
[----:B------:R-:W-:Y:S01]  /*1ef0*/  ISETP.GT.U32.AND P5, PT, R4, R2, PT ;  /* 0x000000020400720c */ /* 0x000fe20003fa4070 */
[----:B------:R-:W-:Y:S01]  /*1f00*/  @!P3 IMAD.IADD R3, R3, 0x1, -R4 ;  /* 0x000000010303b824 */ /* 0x000fe200078e0a04 */
[----:B------:R-:W-:Y:S01]  /*1f10*/  ISETP.GE.AND P3, PT, R15, RZ, PT ;  /* 0x000000ff0f00720c */ /* 0x000fe20003f66270 */
[----:B0-----:R-:W-:Y:S02]  /*1f20*/  IMAD.MOV.U32 R7, RZ, RZ, R11 ;  /* 0x000000ffff077224 */ /* 0x001fe400078e000b */
[----:B------:R-:W-:-:S04]  /*1f30*/  IMAD.HI.U32 R11, R0, R18, RZ ;  /* 0x00000012000b7227 */ /* 0x000fc800078e00ff */
[----:B------:R-:W-:Y:S01]  /*1f40*/  @!P1 IMAD.MOV R7, RZ, RZ, -R7 ;  /* 0x000000ffff079224 */ /* 0x000fe200078e0a07 */
[C---:B------:R-:W-:Y:S01]  /*1f50*/  ISETP.GT.U32.AND P1, PT, R4.reuse, R3, PT ;  /* 0x000000030400720c */ /* 0x040fe20003f24070 */
[----:B------:R-:W-:Y:S02]  /*1f60*/  IMAD.MOV R16, RZ, RZ, -R16 ;  /* 0x000000ffff107224 */ /* 0x000fe400078e0a10 */
[----:B------:R-:W-:Y:S01]  /*1f70*/  IMAD R10, R4, R17, R10 ;  /* 0x00000011040a7224 */ /* 0x000fe200078e020a */
[----:B------:R0:W-:Y:S01]  /*1f80*/  STL [R1+0x380], R7 ;  /* 0x0003800701007387 */ /* 0x0001e20000100800 */
[----:B------:R-:W-:Y:S02]  /*1f90*/  @!P0 IMAD.IADD R14, R14, 0x1, -R4 ;  /* 0x000000010e0e8824 */ /* 0x000fe400078e0a04 */
[----:B------:R-:W-:Y:S01]  /*1fa0*/  IMAD.MOV R11, RZ, RZ, -R11 ;  /* 0x000000ffff0b7224 */ /* 0x000fe200078e0a0b */
[C---:B------:R-:W-:Y:S01]  /*1fb0*/  ISETP.GT.U32.AND P0, PT, R4.reuse, R10, PT ;  /* 0x0000000a0400720c */ /* 0x040fe20003f04070 */
[----:B------:R-:W-:-:S02]  /*1fc0*/  IMAD R12, R4, R16, R12 ;  /* 0x00000010040c7224 */ /* 0x000fc400078e020c */
[----:B------:R-:W-:Y:S02]  /*1fd0*/  IMAD R18, R4, R11, R18 ;  /* 0x0000000b04127224 */ /* 0x000fe400078e0212 */
[----:B------:R-:W-:Y:S02]  /*1fe0*/  @!P5 IMAD.IADD R2, R2, 0x1, -R4 ;  /* 0x000000010202d824 */ /* 0x000fe400078e0a04 */
[----:B0-----:R-:W-:Y:S01]  /*1ff0*/  IMAD.MOV.U32 R7, RZ, RZ, R14 ;  /* 0x000000ffff077224 */ /* 0x001fe200078e000e */
[C---:B------:R-:W-:Y:S01]  /*2000*/  ISETP.GT.U32.AND P5, PT, R4.reuse, R18, PT ;  /* 0x000000120400720c */ /* 0x040fe20003fa4070 */
[----:B------:R-:W-:Y:S02]  /*2010*/  VIADD R14, R29, 0xe1 ;  /* 0x000000e11d0e7836 */ /* 0x000fe40000000000 */
[----:B------:R-:W-:Y:S01]  /*2020*/  @!P6 IMAD.MOV R7, RZ, RZ, -R7 ;  /* 0x000000ffff07e224 */ /* 0x000fe200078e0a07 */
[----:B------:R-:W-:Y:S01]  /*2030*/  ISETP.GT.U32.AND P6, PT, R4, R12, PT ;  /* 0x0000000c0400720c */ /* 0x000fe20003fc4070 */
[----:B------:R-:W-:Y:S01]  /*2040*/  @!P2 IMAD.MOV R5, RZ, RZ, -R5 ;  /* 0x000000ffff05a224 */ /* 0x000fe200078e0a05 */
[----:B------:R-:W-:Y:S01]  /*2050*/  IABS R15, R14 ;  /* 0x0000000e000f7213 */ /* 0x000fe20000000000 */
[--C-:B------:R-:W-:Y:S01]  /*2060*/  @!P1 IMAD.IADD R3, R3, 0x1, -R4.reuse ;  /* 0x0000000103039824 */ /* 0x100fe200078e0a04 */
[----:B------:R-:W-:Y:S01]  /*2070*/  ISETP.GE.AND P1, PT, R8, RZ, PT ;  /* 0x000000ff0800720c */ /* 0x000fe20003f26270 */
[----:B------:R-:W-:Y:S01]  /*2080*/  VIADD R8, R29, 0xe0 ;  /* 0x000000e01d087836 */ /* 0x000fe20000000000 */
[----:B------:R-:W-:Y:S01]  /*2090*/  STL [R1+0x37c], R5 ;  /* 0x00037c0501007387 */ /* 0x000fe20000100800 */
[--C-:B------:R-:W-:Y:S01]  /*20a0*/  @!P0 IMAD.IADD R10, R10, 0x1, -R4.reuse ;  /* 0x000000010a0a8824 */ /* 0x100fe200078e0a04 */
[----:B------:R-:W-:Y:S01]  /*20b0*/  ISETP.GE.AND P2, PT, R9, RZ, PT ;  /* 0x000000ff0900720c */ /* 0x000fe20003f46270 */
[----:B------:R-:W-:Y:S01]  /*20c0*/  @!P5 IMAD.IADD R18, R18, 0x1, -R4 ;  /* 0x000000011212d824 */ /* 0x000fe200078e0a04 */
[----:B------:R0:W-:Y:S01]  /*20d0*/  STL [R1+0x378], R7 ;  /* 0x0003780701007387 */ /* 0x0001e20000100800 */
[----:B------:R-:W-:Y:S01]  /*20e0*/  IABS R11, R8 ;  /* 0x00000008000b7213 */ /* 0x000fe20000000000 */
[----:B------:R-:W-:Y:S01]  /*20f0*/  IMAD.HI.U32 R9, R0, R15, RZ ;  /* 0x0000000f00097227 */ /* 0x000fe200078e00ff */
[----:B------:R-:W-:-:S03]  /*2100*/  ISETP.GE.AND P0, PT, R13, RZ, PT ;  /* 0x000000ff0d00720c */ /* 0x000fc60003f06270 */
[----:B------:R-:W-:Y:S01]  /*2110*/  @!P6 IMAD.IADD R12, R12, 0x1, -R4 ;  /* 0x000000010c0ce824 */ /* 0x000fe200078e0a04 */
[----:B------:R-:W-:Y:S01]  /*2120*/  ISETP.GT.U32.AND P6, PT, R4, R10, PT ;  /* 0x0000000a0400720c */ /* 0x000fe20003fc4070 */
[----:B------:R-:W-:-:S03]  /*2130*/  IMAD.HI.U32 R13, R0, R11, RZ ;  /* 0x0000000b000d7227 */ /* 0x000fc600078e00ff */
[C---:B------:R-:W-:Y:S01]  /*2140*/  ISETP.GT.U32.AND P5, PT, R4.reuse, R12, PT ;  /* 0x0000000c0400720c */ /* 0x040fe20003fa4070 */
[----:B0-----:R-:W-:Y:S02]  /*2150*/  IMAD.MOV.U32 R7, RZ, RZ, R3 ;  /* 0x000000ffff077224 */ /* 0x001fe400078e0003 */
[----:B------:R-:W-:Y:S02]  /*2160*/  IMAD.MOV R3, RZ, RZ, -R9 ;  /* 0x000000ffff037224 */ /* 0x000fe400078e0a09 */
[----:B------:R-:W-:Y:S01]  /*2170*/  @!P4 IMAD.MOV R7, RZ, RZ, -R7 ;  /* 0x000000ffff07c224 */ /* 0x000fe200078e0a07 */
[C---:B------:R-:W-:Y:S01]  /*2180*/  ISETP.GT.U32.AND P4, PT, R4.reuse, R18, PT ;  /* 0x000000120400720c */ /* 0x040fe20003f84070 */
[----:B------:R-:W-:Y:S02]  /*2190*/  IMAD R3, R4, R3, R15 ;  /* 0x0000000304037224 */ /* 0x000fe400078e020f */
[----:B------:R-:W-:Y:S01]  /*21a0*/  IMAD.MOV R13, RZ, RZ, -R13 ;  /* 0x000000ffff0d7224 */ /* 0x000fe200078e0a0d */
[----:B------:R0:W-:Y:S01]  /*21b0*/  STL [R1+0x374], R7 ;  /* 0x0003740701007387 */ /* 0x0001e20000100800 */
[----:B------:R-:W-:Y:S01]  /*21c0*/  @!P6 IMAD.IADD R10, R10, 0x1, -R4 ;  /* 0x000000010a0ae824 */ /* 0x000fe200078e0a04 */
[C---:B------:R-:W-:Y:S01]  /*21d0*/  ISETP.GT.U32.AND P6, PT, R4.reuse, R3, PT ;  /* 0x000000030400720c */ /* 0x040fe20003fc4070 */
[----:B------:R-:W-:-:S02]  /*21e0*/  IMAD R11, R4, R13, R11 ;  /* 0x0000000d040b7224 */ /* 0x000fc400078e020b */
[C---:B------:R-:W-:Y:S02]  /*21f0*/  VIADD R5, R29.reuse, 0xdf ;  /* 0x000000df1d057836 */ /* 0x040fe40000000000 */
[----:B------:R-:W-:Y:S02]  /*2200*/  VIADD R9, R29, 0xde ;  /* 0x000000de1d097836 */ /* 0x000fe40000000000 */
[--C-:B------:R-:W-:Y:S01]  /*2210*/  @!P4 IMAD.IADD R18, R18, 0x1, -R4.reuse ;  /* 0x000000011212c824 */ /* 0x100fe200078e0a04 */
[----:B------:R-:W-:Y:S01]  /*2220*/  ISETP.GT.U32.AND P4, PT, R4, R11, PT ;  /* 0x0000000b0400720c */ /* 0x000fe20003f84070 */
[----:B------:R-:W-:Y:S01]  /*2230*/  @!P5 IMAD.IADD R12, R12, 0x1, -R4 ;  /* 0x000000010c0cd824 */ /* 0x000fe200078e0a04 */
[----:B------:R-:W-:Y:S01]  /*2240*/  IABS R16, R5 ;  /* 0x0000000500107213 */ /* 0x000fe20000000000 */
[----:B------:R-:W-:Y:S01]  /*2250*/  @!P3 IMAD.MOV R2, RZ, RZ, -R2 ;  /* 0x000000ffff02b224 */ /* 0x000fe200078e0a02 */
[----:B------:R-:W-:Y:S01]  /*2260*/  IABS R19, R9 ;  /* 0x0000000900137213 */ /* 0x000fe20000000000 */
[----:B------:R-:W-:Y:S01]  /*2270*/  @!P6 IMAD.IADD R3, R3, 0x1, -R4 ;  /* 0x000000010303e824 */ /* 0x000fe200078e0a04 */
[----:B------:R-:W-:Y:S01]  /*2280*/  ISETP.GE.AND P5, PT, R14, RZ, PT ;  /* 0x000000ff0e00720c */ /* 0x000fe20003fa6270 */
[----:B------:R-:W-:Y:S01]  /*2290*/  IMAD.HI.U32 R17, R0, R16, RZ ;  /* 0x0000001000117227 */ /* 0x000fe200078e00ff */
[----:B------:R-:W-:Y:S01]  /*22a0*/  ISETP.GE.AND P6, PT, R8, RZ, PT ;  /* 0x000000ff0800720c */ /* 0x000fe20003fc6270 */
[----:B------:R1:W-:Y:S01]  /*22b0*/  STL [R1+0x370], R2 ;  /* 0x0003700201007387 */ /* 0x0003e20000100800 */
[----:B------:R-:W-:Y:S01]  /*22c0*/  ISETP.GT.U32.AND P3, PT, R4, R3, PT ;  /* 0x000000030400720c */ /* 0x000fe20003f64070 */
[----:B------:R-:W-:-:S04]  /*22d0*/  IMAD.HI.U32 R15, R0, R19, RZ ;  /* 0x00000013000f7227 */ /* 0x000fc800078e00ff */
[----:B------:R-:W-:Y:S02]  /*22e0*/  VIADD R14, R29, 0xdd ;  /* 0x000000dd1d0e7836 */ /* 0x000fe40000000000 */
[----:B------:R-:W-:Y:S02]  /*22f0*/  IMAD.MOV R17, RZ, RZ, -R17 ;  /* 0x000000ffff117224 */ /* 0x000fe400078e0a11 */
[----:B------:R-:W-:Y:S02]  /*2300*/  @!P4 IMAD.IADD R11, R11, 0x1, -R4 ;  /* 0x000000010b0bc824 */ /* 0x000fe400078e0a04 */
[----:B0-----:R-:W-:Y:S02]  /*2310*/  IMAD.MOV.U32 R7, RZ, RZ, R10 ;  /* 0x000000ffff077224 */ /* 0x001fe400078e000a */
[----:B------:R-:W-:Y:S01]  /*2320*/  IMAD.MOV R15, RZ, RZ, -R15 ;  /* 0x000000ffff0f7224 */ /* 0x000fe200078e0a0f */
[----:B------:R-:W-:Y:S01]  /*2330*/  ISETP.GT.U32.AND P4, PT, R4, R11, PT ;  /* 0x0000000b0400720c */ /* 0x000fe20003f84070 */
[----:B------:R-:W-:-:S02]  /*2340*/  VIADD R13, R29, 0xdc ;  /* 0x000000dc1d0d7836 */ /* 0x000fc40000000000 */
[C---:B------:R-:W-:Y:S01]  /*2350*/  IMAD R8, R4.reuse, R17, R16 ;  /* 0x0000001104087224 */ /* 0x040fe200078e0210 */
[----:B------:R-:W-:Y:S01]  /*2360*/  IABS R16, R14 ;  /* 0x0000000e00107213 */ /* 0x000fe20000000000 */
[----:B------:R-:W-:Y:S02]  /*2370*/  @!P2 IMAD.MOV R7, RZ, RZ, -R7 ;  /* 0x000000ffff07a224 */ /* 0x000fe400078e0a07 */
[----:B------:R-:W-:Y:S01]  /*2380*/  IMAD R19, R4, R15, R19 ;  /* 0x0000000f04137224 */ /* 0x000fe200078e0213 */
[----:B------:R-:W-:Y:S01]  /*2390*/  IABS R15, R13 ;  /* 0x0000000d000f7213 */ /* 0x000fe20000000000 */
[----:B-1----:R-:W-:Y:S01]  /*23a0*/  IMAD.HI.U32 R2, R0, R16, RZ ;  /* 0x0000001000027227 */ /* 0x002fe200078e00ff */
[C---:B------:R-:W-:Y:S01]  /*23b0*/  ISETP.GT.U32.AND P2, PT, R4.reuse, R8, PT ;  /* 0x000000080400720c */ /* 0x040fe20003f44070 */
[----:B------:R0:W-:Y:S02]  /*23c0*/  STL [R1+0x36c], R7 ;  /* 0x00036c0701007387 */ /* 0x0001e40000100800 */
[----:B------:R-:W-:Y:S01]  /*23d0*/  @!P1 IMAD.MOV R12, RZ, RZ, -R12 ;  /* 0x000000ffff0c9224 */ /* 0x000fe200078e0a0c */
[----:B------:R-:W-:Y:S01]  /*23e0*/  ISETP.GT.U32.AND P1, PT, R4, R19, PT ;  /* 0x000000130400720c */ /* 0x000fe20003f24070 */
[----:B------:R-:W-:-:S03]  /*23f0*/  IMAD.HI.U32 R10, R0, R15, RZ ;  /* 0x0000000f000a7227 */ /* 0x000fc600078e00ff */
[----:B------:R1:W-:Y:S01]  /*2400*/  STL [R1+0x368], R12 ;  /* 0x0003680c01007387 */ /* 0x0003e20000100800 */
[----:B------:R-:W-:Y:S01]  /*2410*/  @!P3 IMAD.IADD R3, R3, 0x1, -R4 ;  /* 0x000000010303b824 */ /* 0x000fe200078e0a04 */
[----:B------:R-:W-:Y:S01]  /*2420*/  ISETP.GE.AND P3, PT, R9, RZ, PT ;  /* 0x000000ff0900720c */ /* 0x000fe20003f66270 */
[----:B0-----:R-:W-:Y:S02]  /*2430*/  IMAD.MOV.U32 R7, RZ, RZ, R18 ;  /* 0x000000ffff077224 */ /* 0x001fe400078e0012 */
[----:B------:R-:W-:Y:S02]  /*2440*/  IMAD.MOV R2, RZ, RZ, -R2 ;  /* 0x000000ffff027224 */ /* 0x000fe400078e0a02 */
[----:B------:R-:W-:Y:S01]  /*2450*/  @!P0 IMAD.MOV R7, RZ, RZ, -R7 ;  /* 0x000000ffff078224 */ /* 0x000fe200078e0a07 */
[----:B------:R-:W-:Y:S01]  /*2460*/  ISETP.GE.AND P0, PT, R5, RZ, PT ;  /* 0x000000ff0500720c */ /* 0x000fe20003f06270 */
[----:B------:R-:W-:Y:S02]  /*2470*/  IMAD.MOV R10, RZ, RZ, -R10 ;  /* 0x000000ffff0a7224 */ /* 0x000fe400078e0a0a */
[----:B------:R-:W-:Y:S01]  /*2480*/  @!P4 IMAD.IADD R11, R11, 0x1, -R4 ;  /* 0x000000010b0bc824 */ /* 0x000fe200078e0a04 */
[----:B------:R0:W-:Y:S01]  /*2490*/  STL [R1+0x364], R7 ;  /* 0x0003640701007387 */ /* 0x0001e20000100800 */
[----:B------:R-:W-:Y:S01]  /*24a0*/  IMAD R5, R4, R2, R16 ;  /* 0x0000000204057224 */ /* 0x000fe200078e0210 */
[----:B------:R-:W-:Y:S01]  /*24b0*/  ISETP.GE.AND P4, PT, R14, RZ, PT ;  /* 0x000000ff0e00720c */ /* 0x000fe20003f86270 */
[----:B-1----:R-:W-:-:S02]  /*24c0*/  IMAD.MOV.U32 R12, RZ, RZ, R3 ;  /* 0x000000ffff0c7224 */ /* 0x002fc400078e0003 */
[----:B------:R-:W-:Y:S02]  /*24d0*/  @!P2 IMAD.IADD R8, R8, 0x1, -R4 ;  /* 0x000000010808a824 */ /* 0x000fe400078e0a04 */
[C---:B------:R-:W-:Y:S02]  /*24e0*/  IMAD R9, R4.reuse, R10, R15 ;  /* 0x0000000a04097224 */ /* 0x040fe400078e020f */
[----:B------:R-:W-:Y:S01]  /*24f0*/  @!P5 IMAD.MOV R12, RZ, RZ, -R12 ;  /* 0x000000ffff0cd224 */ /* 0x000fe200078e0a0c */
[C---:B------:R-:W-:Y:S01]  /*2500*/  ISETP.GT.U32.AND P5, PT, R4.reuse, R5, PT ;  /* 0x000000050400720c */ /* 0x040fe20003fa4070 */
[----:B0-----:R-:W-:Y:S01]  /*2510*/  IMAD.MOV.U32 R7, RZ, RZ, R11 ;  /* 0x000000ffff077224 */ /* 0x001fe200078e000b */
[C---:B------:R-:W-:Y:S01]  /*2520*/  ISETP.GT.U32.AND P2, PT, R4.reuse, R8, PT ;  /* 0x000000080400720c */ /* 0x040fe20003f44070 */
[--C-:B------:R-:W-:Y:S01]  /*2530*/  @!P1 IMAD.IADD R19, R19, 0x1, -R4.reuse ;  /* 0x0000000113139824 */ /* 0x100fe200078e0a04 */
[----:B------:R0:W-:Y:S01]  /*2540*/  STL [R1+0x360], R12 ;  /* 0x0003600c01007387 */ /* 0x0001e20000100800 */
[----:B------:R-:W-:Y:S01]  /*2550*/  @!P6 IMAD.MOV R7, RZ, RZ, -R7 ;  /* 0x000000ffff07e224 */ /* 0x000fe200078e0a07 */
[C---:B------:R-:W-:Y:S01]  /*2560*/  ISETP.GT.U32.AND P6, PT, R4.reuse, R9, PT ;  /* 0x000000090400720c */ /* 0x040fe20003fc4070 */
[C---:B------:R-:W-:Y:S01]  /*2570*/  VIADD R10, R29.reuse, 0xdb ;  /* 0x000000db1d0a7836 */ /* 0x040fe20000000000 */
[----:B------:R-:W-:Y:S01]  /*2580*/  ISETP.GT.U32.AND P1, PT, R4, R19, PT ;  /* 0x000000130400720c */ /* 0x000fe20003f24070 */
[C---:B------:R-:W-:Y:S01]  /*2590*/  VIADD R2, R29.reuse, 0xda ;  /* 0x000000da1d027836 */ /* 0x040fe20000000000 */
[----:B------:R1:W-:Y:S01]  /*25a0*/  STL [R1+0x35c], R7 ;  /* 0x00035c0701007387 */ /* 0x0003e20000100800 */
[----:B------:R-:W-:Y:S01]  /*25b0*/  VIADD R15, R29, 0xd7 ;  /* 0x000000d71d0f7836 */ /* 0x000fe20000000000 */
[----:B------:R-:W-:Y:S01]  /*25c0*/  IABS R3, R10 ;  /* 0x0000000a00037213 */ /* 0x000fe20000000000 */
[--C-:B------:R-:W-:Y:S01]  /*25d0*/  @!P5 IMAD.IADD R5, R5, 0x1, -R4.reuse ;  /* 0x000000010505d824 */ /* 0x100fe200078e0a04 */
[----:B0-----:R-:W-:Y:S01]  /*25e0*/  IABS R12, R2 ;  /* 0x00000002000c7213 */ /* 0x001fe20000000000 */
[--C-:B------:R-:W-:Y:S01]  /*25f0*/  @!P2 IMAD.IADD R8, R8, 0x1, -R4.reuse ;  /* 0x000000010808a824 */ /* 0x100fe200078e0a04 */
[----:B------:R-:W-:Y:S01]  /*2600*/  ISETP.GE.AND P2, PT, R13, RZ, PT ;  /* 0x000000ff0d00720c */ /* 0x000fe20003f46270 */
[----:B------:R-:W-:Y:S01]  /*2610*/  IMAD.MOV.U32 R11, RZ, RZ, R3 ;  /* 0x000000ffff0b7224 */ /* 0x000fe200078e0003 */
[----:B------:R-:W-:Y:S01]  /*2620*/  ISETP.GT.U32.AND P5, PT, R4, R5, PT ;  /* 0x000000050400720c */ /* 0x000fe20003fa4070 */
[----:B------:R-:W-:Y:S01]  /*2630*/  @!P6 IMAD.IADD R9, R9, 0x1, -R4 ;  /* 0x000000010909e824 */ /* 0x000fe200078e0a04 */
[----:B------:R-:W-:Y:S01]  /*2640*/  IABS R16, R15 ;  /* 0x0000000f00107213 */ /* 0x000fe20000000000 */
[----:B------:R-:W-:-:S02]  /*2650*/  IMAD.MOV.U32 R13, RZ, RZ, R12 ;  /* 0x000000ffff0d7224 */ /* 0x000fc400078e000c */
[----:B------:R-:W-:Y:S01]  /*2660*/  IMAD.HI.U32 R14, R0, R11, RZ ;  /* 0x0000000b000e7227 */ /* 0x000fe200078e00ff */
[----:B------:R-:W-:-:S03]  /*2670*/  ISETP.GT.U32.AND P6, PT, R4, R9, PT ;  /* 0x000000090400720c */ /* 0x000fc60003fc4070 */
[----:B------:R-:W-:Y:S01]  /*2680*/  @!P1 IMAD.IADD R19, R19, 0x1, -R4 ;  /* 0x0000000113139824 */ /* 0x000fe200078e0a04 */
[----:B------:R-:W-:Y:S01]  /*2690*/  ISETP.GE.AND P1, PT, R10, RZ, PT ;  /* 0x000000ff0a00720c */ /* 0x000fe20003f26270 */
[----:B------:R-:W-:-:S04]  /*26a0*/  IMAD.HI.U32 R10, R0, R13, RZ ;  /* 0x0000000d000a7227 */ /* 0x000fc800078e00ff */
[----:B------:R-:W-:Y:S02]  /*26b0*/  IMAD.MOV R14, RZ, RZ, -R14 ;  /* 0x000000ffff0e7224 */ /* 0x000fe400078e0a0e */
[----:B------:R-:W-:Y:S02]  /*26c0*/  IMAD.MOV R10, RZ, RZ, -R10 ;  /* 0x000000ffff0a7224 */ /* 0x000fe400078e0a0a */
[C---:B------:R-:W-:Y:S02]  /*26d0*/  IMAD R11, R4.reuse, R14, R11 ;  /* 0x0000000e040b7224 */ /* 0x040fe400078e020b */
[C---:B------:R-:W-:Y:S02]  /*26e0*/  IMAD R10, R4.reuse, R10, R13 ;  /* 0x0000000a040a7224 */ /* 0x040fe400078e020d */
[----:B------:R-:W-:Y:S01]  /*26f0*/  @!P5 IMAD.IADD R5, R5, 0x1, -R4 ;  /* 0x000000010505d824 */ /* 0x000fe200078e0a04 */
[----:B------:R-:W-:Y:S01]  /*2700*/  ISETP.GT.U32.AND P5, PT, R4, R11, PT ;  /* 0x0000000b0400720c */ /* 0x000fe20003fa4070 */
[----:B------:R-:W-:-:S02]  /*2710*/  VIADD R3, R29, 0xd9 ;  /* 0x000000d91d037836 */ /* 0x000fc40000000000 */
[----:B------:R-:W-:Y:S01]  /*2720*/  @!P6 IMAD.IADD R9, R9, 0x1, -R4 ;  /* 0x000000010909e824 */ /* 0x000fe200078e0a04 */
[----:B------:R-:W-:Y:S01]  /*2730*/  ISETP.GT.U32.AND P6, PT, R4, R10, PT ;  /* 0x0000000a0400720c */ /* 0x000fe20003fc4070 */
[----:B-1----:R-:W-:Y:S01]  /*2740*/  IMAD.MOV.U32 R7, RZ, RZ, R8 ;  /* 0x000000ffff077224 */ /* 0x002fe200078e0008 */
[----:B------:R-:W-:Y:S01]  /*2750*/  IABS R12, R3 ;  /* 0x00000003000c7213 */ /* 0x000fe20000000000 */
[----:B------:R-:W-:Y:S02]  /*2760*/  VIADD R13, R29, 0xd8 ;  /* 0x000000d81d0d7836 */ /* 0x000fe40000000000 */
[----:B------:R-:W-:Y:S01]  /*2770*/  @!P0 IMAD.MOV R7, RZ, RZ, -R7 ;  /* 0x000000ffff078224 */ /* 0x000fe200078e0a07 */
[----:B------:R-:W-:Y:S01]  /*2780*/  ISETP.GE.AND P0, PT, R2, RZ, PT ;  /* 0x000000ff0200720c */ /* 0x000fe20003f06270 */
[----:B------:R-:W-:Y:S01]  /*2790*/  IMAD.HI.U32 R8, R0, R12, RZ ;  /* 0x0000000c00087227 */ /* 0x000fe200078e00ff */
[----:B------:R-:W-:Y:S02]  /*27a0*/  IABS R17, R13 ;  /* 0x0000000d00117213 */ /* 0x000fe40000000000 */
[----:B------:R0:W-:Y:S01]  /*27b0*/  STL [R1+0x358], R7 ;  /* 0x0003580701007387 */ /* 0x0001e20000100800 */
[----:B------:R-:W-:-:S02]  /*27c0*/  @!P5 IMAD.IADD R11, R11, 0x1, -R4 ;  /* 0x000000010b0bd824 */ /* 0x000fc400078e0a04 */
[----:B------:R-:W-:Y:S02]  /*27d0*/  IMAD.MOV R8, RZ, RZ, -R8 ;  /* 0x000000ffff087224 */ /* 0x000fe400078e0a08 */
[----:B------:R-:W-:Y:S01]  /*27e0*/  @!P6 IMAD.IADD R10, R10, 0x1, -R4 ;  /* 0x000000010a0ae824 */ /* 0x000fe200078e0a04 */
[----:B------:R-:W-:Y:S01]  /*27f0*/  ISETP.GT.U32.AND P6, PT, R4, R11, PT ;  /* 0x0000000b0400720c */ /* 0x000fe20003fc4070 */
[----:B------:R-:W-:Y:S02]  /*2800*/  VIADD R2, R29, 0xd6 ;  /* 0x000000d61d027836 */ /* 0x000fe40000000000 */
[----:B------:R-:W-:-:S04]  /*2810*/  IMAD.HI.U32 R20, R0, R17, RZ ;  /* 0x0000001100147227 */ /* 0x000fc800078e00ff */
[----:B0-----:R-:W-:Y:S02]  /*2820*/  IMAD.MOV.U32 R7, RZ, RZ, R19 ;  /* 0x000000ffff077224 */ /* 0x001fe400078e0013 */
[C---:B------:R-:W-:Y:S01]  /*2830*/  IMAD R12, R4.reuse, R8, R12 ;  /* 0x00000008040c7224 */ /* 0x040fe200078e020c */
[----:B------:R-:W-:Y:S01]  /*2840*/  IABS R8, R2 ;  /* 0x0000000200087213 */ /* 0x000fe20000000000 */
[----:B------:R-:W-:Y:S01]  /*2850*/  @!P3 IMAD.MOV R7, RZ, RZ, -R7 ;  /* 0x000000ffff07b224 */ /* 0x000fe200078e0a07 */
[----:B------:R-:W-:Y:S01]  /*2860*/  ISETP.GE.AND P3, PT, R3, RZ, PT ;  /* 0x000000ff0300720c */ /* 0x000fe20003f66270 */
[----:B------:R-:W-:Y:S01]  /*2870*/  IMAD.MOV R20, RZ, RZ, -R20 ;  /* 0x000000ffff147224 */ /* 0x000fe200078e0a14 */
[----:B------:R-:W-:Y:S01]  /*2880*/  ISETP.GT.U32.AND P5, PT, R4, R12, PT ;  /* 0x0000000c0400720c */ /* 0x000fe20003fa4070 */
[----:B------:R-:W-:Y:S01]  /*2890*/  IMAD.HI.U32 R18, R0, R16, RZ ;  /* 0x0000001000127227 */ /* 0x000fe200078e00ff */
[----:B------:R0:W-:Y:S03]  /*28a0*/  STL [R1+0x354], R7 ;  /* 0x0003540701007387 */ /* 0x0001e60000100800 */
[----:B------:R-:W-:-:S02]  /*28b0*/  IMAD R3, R4, R20, R17 ;  /* 0x0000001404037224 */ /* 0x000fc400078e0211 */
[----:B------:R-:W-:Y:S02]  /*28c0*/  IMAD.MOV.U32 R19, RZ, RZ, R8 ;  /* 0x000000ffff137224 */ /* 0x000fe400078e0008 */
[----:B------:R-:W-:Y:S02]  /*28d0*/  IMAD.MOV R18, RZ, RZ, -R18 ;  /* 0x000000ffff127224 */ /* 0x000fe400078e0a12 */
[----:B------:R-:W-:Y:S01]  /*28e0*/  @!P6 IMAD.IADD R11, R11, 0x1, -R4 ;  /* 0x000000010b0be824 */ /* 0x000fe200078e0a04 */
[----:B------:R-:W-:Y:S01]  /*28f0*/  ISETP.GT.U32.AND P6, PT, R4, R3, PT ;  /* 0x000000030400720c */ /* 0x000fe20003fc4070 */
[----:B0-----:R-:W-:Y:S02]  /*2900*/  IMAD.MOV.U32 R7, RZ, RZ, R5 ;  /* 0x000000ffff077224 */ /* 0x001fe400078e0005 */
[----:B------:R-:W-:-:S04]  /*2910*/  IMAD.HI.U32 R5, R0, R19, RZ ;  /* 0x0000001300057227 */ /* 0x000fc800078e00ff */
[----:B------:R-:W-:Y:S01]  /*2920*/  @!P4 IMAD.MOV R7, RZ, RZ, -R7 ;  /* 0x000000ffff07c224 */ /* 0x000fe200078e0a07 */
[C---:B------:R-:W-:Y:S01]  /*2930*/  ISETP.GT.U32.AND P4, PT, R4.reuse, R10, PT ;  /* 0x0000000a0400720c */ /* 0x040fe20003f84070 */
[----:B------:R-:W-:Y:S02]  /*2940*/  IMAD R8, R4, R18, R16 ;  /* 0x0000001204087224 */ /* 0x000fe400078e0210 */
[----:B------:R-:W-:Y:S01]  /*2950*/  IMAD.MOV R5, RZ, RZ, -R5 ;  /* 0x000000ffff057224 */ /* 0x000fe200078e0a05 */
[----:B------:R0:W-:Y:S01]  /*2960*/  STL [R1+0x34c], R7 ;  /* 0x00034c0701007387 */ /* 0x0001e20000100800 */
[--C-:B------:R-:W-:Y:S02]  /*2970*/  @!P5 IMAD.IADD R12, R12, 0x1, -R4.reuse ;  /* 0x000000010c0cd824 */ /* 0x100fe400078e0a04 */
[----:B------:R-:W-:Y:S02]  /*2980*/  VIADD R14, R29, 0xd5 ;  /* 0x000000d51d0e7836 */ /* 0x000fe40000000000 */
[----:B------:R-:W-:Y:S01]  /*2990*/  IMAD.MOV.U32 R16, RZ, RZ, R9 ;  /* 0x000000ffff107224 */ /* 0x000fe200078e0009 */
[----:B------:R-:W-:Y:S01]  /*29a0*/  ISETP.GT.U32.AND P5, PT, R4, R12, PT ;  /* 0x0000000c0400720c */ /* 0x000fe20003fa4070 */
[----:B------:R-:W-:Y:S01]  /*29b0*/  @!P6 IMAD.IADD R3, R3, 0x1, -R4 ;  /* 0x000000010303e824 */ /* 0x000fe200078e0a04 */
[----:B------:R-:W-:Y:S01]  /*29c0*/  IABS R17, R14 ;  /* 0x0000000e00117213 */ /* 0x000fe20000000000 */
[----:B------:R-:W-:Y:S01]  /*29d0*/  @!P2 IMAD.MOV R16, RZ, RZ, -R16 ;  /* 0x000000ffff10a224 */ /* 0x000fe200078e0a10 */
[----:B------:R-:W-:Y:S01]  /*29e0*/  ISETP.GE.AND P2, PT, R13, RZ, PT ;  /* 0x000000ff0d00720c */ /* 0x000fe20003f46270 */
[----:B0-----:R-:W-:-:S02]  /*29f0*/  IMAD.MOV.U32 R7, RZ, RZ, R11 ;  /* 0x000000ffff077224 */ /* 0x001fc400078e000b */
[C---:B------:R-:W-:Y:S01]  /*2a00*/  IMAD R11, R4.reuse, R5, R19 ;  /* 0x00000005040b7224 */ /* 0x040fe200078e0213 */
[----:B------:R-:W-:Y:S01]  /*2a10*/  STL [R1+0x348], R16 ;  /* 0x0003481001007387 */ /* 0x000fe20000100800 */
[----:B------:R-:W-:Y:S01]  /*2a20*/  @!P1 IMAD.MOV R7, RZ, RZ, -R7 ;  /* 0x000000ffff079224 */ /* 0x000fe200078e0a07 */
[----:B------:R-:W-:Y:S01]  /*2a30*/  ISETP.GT.U32.AND P1, PT, R4, R8, PT ;  /* 0x000000080400720c */ /* 0x000fe20003f24070 */
[----:B------:R-:W-:Y:S01]  /*2a40*/  @!P4 IMAD.IADD R10, R10, 0x1, -R4 ;  /* 0x000000010a0ac824 */ /* 0x000fe200078e0a04 */
[----:B------:R-:W-:Y:S01]  /*2a50*/  ISETP.GT.U32.AND P6, PT, R4, R11, PT ;  /* 0x0000000b0400720c */ /* 0x000fe20003fc4070 */
[----:B------:R-:W-:Y:S01]  /*2a60*/  IMAD.HI.U32 R9, R0, R17, RZ ;  /* 0x0000001100097227 */ /* 0x000fe200078e00ff */
[----:B------:R0:W-:Y:S01]  /*2a70*/  STL [R1+0x344], R7 ;  /* 0x0003440701007387 */ /* 0x0001e20000100800 */
[----:B------:R-:W-:Y:S02]  /*2a80*/  ISETP.GE.AND P4, PT, R15, RZ, PT ;  /* 0x000000ff0f00720c */ /* 0x000fe40003f86270 */
[----:B------:R-:W-:-:S02]  /*2a90*/  IMAD.MOV R9, RZ, RZ, -R9 ;  /* 0x000000ffff097224 */ /* 0x000fc400078e0a09 */
[----:B------:R-:W-:Y:S02]  /*2aa0*/  VIADD R5, R29, 0xd4 ;  /* 0x000000d41d057836 */ /* 0x000fe40000000000 */
[--C-:B------:R-:W-:Y:S01]  /*2ab0*/  @!P5 IMAD.IADD R12, R12, 0x1, -R4.reuse ;  /* 0x000000010c0cd824 */ /* 0x100fe200078e0a04 */
[----:B------:R-:W-:Y:S01]  /*2ac0*/  ISETP.GE.AND P5, PT, R2, RZ, PT ;  /* 0x000000ff0200720c */ /* 0x000fe20003fa6270 */
[----:B------:R-:W-:Y:S01]  /*2ad0*/  @!P1 IMAD.IADD R8, R8, 0x1, -R4 ;  /* 0x0000000108089824 */ /* 0x000fe200078e0a04 */
[C---:B------:R-:W-:Y:S01]  /*2ae0*/  ISETP.GT.U32.AND P1, PT, R4.reuse, R3, PT ;  /* 0x000000030400720c */ /* 0x040fe20003f24070 */
[----:B0-----:R-:W-:Y:S02]  /*2af0*/  IMAD.MOV.U32 R7, RZ, RZ, R10 ;  /* 0x000000ffff077224 */ /* 0x001fe400078e000a */
[C---:B------:R-:W-:Y:S01]  /*2b00*/  IMAD R2, R4.reuse, R9, R17 ;  /* 0x0000000904027224 */ /* 0x040fe200078e0211 */
[----:B------:R-:W-:Y:S01]  /*2b10*/  IABS R17, R5 ;  /* 0x0000000500117213 */ /* 0x000fe20000000000 */
[----:B------:R-:W-:Y:S01]  /*2b20*/  @!P0 IMAD.MOV R7, RZ, RZ, -R7 ;  /* 0x000000ffff078224 */ /* 0x000fe200078e0a07 */
[----:B------:R-:W-:Y:S01]  /*2b30*/  ISETP.GT.U32.AND P0, PT, R4, R8, PT ;  /* 0x000000080400720c */ /* 0x000fe20003f04070 */
[----:B------:R-:W-:-:S02]  /*2b40*/  @!P6 IMAD.IADD R11, R11, 0x1, -R4 ;  /* 0x000000010b0be824 */ /* 0x000fc400078e0a04 */
[----:B------:R-:W-:Y:S01]  /*2b50*/  IMAD.HI.U32 R19, R0, R17, RZ ;  /* 0x0000001100137227 */ /* 0x000fe200078e00ff */
[----:B------:R0:W-:Y:S02]  /*2b60*/  STL [R1+0x340], R7 ;  /* 0x0003400701007387 */ /* 0x0001e40000100800 */
[C---:B------:R-:W-:Y:S01]  /*2b70*/  ISETP.GT.U32.AND P6, PT, R4.reuse, R11, PT ;  /* 0x0000000b0400720c */ /* 0x040fe20003fc4070 */
[----:B------:R-:W-:Y:S02]  /*2b80*/  IMAD.MOV R19, RZ, RZ, -R19 ;  /* 0x000000ffff137224 */ /* 0x000fe400078e0a13 */
[--C-:B------:R-:W-:Y:S01]  /*2b90*/  @!P1 IMAD.IADD R3, R3, 0x1, -R4.reuse ;  /* 0x0000000103039824 */ /* 0x100fe200078e0a04 */
[----:B------:R-:W-:Y:S01]  /*2ba0*/  ISETP.GT.U32.AND P1, PT, R4, R2, PT ;  /* 0x000000020400720c */ /* 0x000fe20003f24070 */
[C---:B------:R-:W-:Y:S02]  /*2bb0*/  VIADD R9, R29.reuse, 0xd3 ;  /* 0x000000d31d097836 */ /* 0x040fe40000000000 */
[----:B------:R-:W-:Y:S01]  /*2bc0*/  @!P0 IMAD.IADD R8, R8, 0x1, -R4 ;  /* 0x0000000108088824 */ /* 0x000fe200078e0a04 */
[----:B------:R-:W-:Y:S01]  /*2bd0*/  ISETP.GE.AND P0, PT, R14, RZ, PT ;  /* 0x000000ff0e00720c */ /* 0x000fe20003f06270 */
[----:B------:R-:W-:Y:S01]  /*2be0*/  IMAD R14, R4, R19, R17 ;  /* 0x00000013040e7224 */ /* 0x000fe200078e0211 */
[----:B------:R-:W-:Y:S01]  /*2bf0*/  IABS R18, R9 ;  /* 0x0000000900127213 */ /* 0x000fe20000000000 */
[----:B------:R-:W-:-:S02]  /*2c00*/  VIADD R15, R29, 0xd2 ;  /* 0x000000d21d0f7836 */ /* 0x000fc40000000000 */
[----:B------:R-:W-:Y:S01]  /*2c10*/  @!P6 IMAD.IADD R11, R11, 0x1, -R4 ;  /* 0x000000010b0be824 */ /* 0x000fe200078e0a04 */
[----:B------:R-:W-:Y:S01]  /*2c20*/  ISETP.GT.U32.AND P6, PT, R4, R14, PT ;  /* 0x0000000e0400720c */ /* 0x000fe20003fc4070 */
[----:B------:R-:W-:Y:S01]  /*2c30*/  VIADD R10, R29, 0xd1 ;  /* 0x000000d11d0a7836 */ /* 0x000fe20000000000 */
[----:B------:R-:W-:Y:S01]  /*2c40*/  IABS R13, R15 ;  /* 0x0000000f000d7213 */ /* 0x000fe20000000000 */
[----:B------:R-:W-:-:S03]  /*2c50*/  IMAD.HI.U32 R17, R0, R18, RZ ;  /* 0x0000001200117227 */ /* 0x000fc600078e00ff */
[----:B------:R-:W-:Y:S01]  /*2c60*/  IABS R16, R10 ;  /* 0x0000000a00107213 */ /* 0x000fe20000000000 */
[----:B------:R-:W-:Y:S01]  /*2c70*/  @!P1 IMAD.IADD R2, R2, 0x1, -R4 ;  /* 0x0000000102029824 */ /* 0x000fe200078e0a04 */
[----:B------:R-:W-:Y:S01]  /*2c80*/  ISETP.GE.AND P1, PT, R5, RZ, PT ;  /* 0x000000ff0500720c */ /* 0x000fe20003f26270 */
[----:B------:R-:W-:Y:S02]  /*2c90*/  IMAD.MOV.U32 R21, RZ, RZ, R12 ;  /* 0x000000ffff157224 */ /* 0x000fe400078e000c */
[----:B------:R-:W-:-:S04]  /*2ca0*/  IMAD.HI.U32 R20, R0, R13, RZ ;  /* 0x0000000d00147227 */ /* 0x000fc800078e00ff */
[----:B------:R-:W-:Y:S02]  /*2cb0*/  IMAD.MOV R17, RZ, RZ, -R17 ;  /* 0x000000ffff117224 */ /* 0x000fe400078e0a11 */
[----:B0-----:R-:W-:Y:S02]  /*2cc0*/  IMAD.MOV.U32 R7, RZ, RZ, R3 ;  /* 0x000000ffff077224 */ /* 0x001fe400078e0003 */
[----:B------:R-:W-:Y:S01]  /*2cd0*/  @!P6 IMAD.IADD R14, R14, 0x1, -R4 ;  /* 0x000000010e0ee824 */ /* 0x000fe200078e0a04 */
[----:B------:R-:W-:Y:S01]  /*2ce0*/  ISETP.GT.U32.AND P6, PT, R4, R2, PT ;  /* 0x000000020400720c */ /* 0x000fe20003fc4070 */
[----:B------:R-:W-:Y:S02]  /*2cf0*/  @!P3 IMAD.MOV R21, RZ, RZ, -R21 ;  /* 0x000000ffff15b224 */ /* 0x000fe400078e0a15 */
[----:B------:R-:W-:-:S03]  /*2d00*/  IMAD.HI.U32 R19, R0, R16, RZ ;  /* 0x0000001000137227 */ /* 0x000fc600078e00ff */
[----:B------:R-:W-:Y:S01]  /*2d10*/  STL [R1+0x33c], R21 ;  /* 0x00033c1501007387 */ /* 0x000fe20000100800 */
[----:B------:R-:W-:Y:S02]  /*2d20*/  IMAD.MOV R20, RZ, RZ, -R20 ;  /* 0x000000ffff147224 */ /* 0x000fe400078e0a14 */
[C---:B------:R-:W-:Y:S02]  /*2d30*/  IMAD R17, R4.reuse, R17, R18 ;  /* 0x0000001104117224 */ /* 0x040fe400078e0212 */
[----:B------:R-:W-:Y:S01]  /*2d40*/  @!P2 IMAD.MOV R7, RZ, RZ, -R7 ;  /* 0x000000ffff07a224 */ /* 0x000fe200078e0a07 */
[C---:B------:R-:W-:Y:S01]  /*2d50*/  ISETP.GT.U32.AND P2, PT, R4.reuse, R14, PT ;  /* 0x0000000e0400720c */ /* 0x040fe20003f44070 */
[----:B------:R-:W-:Y:S01]  /*2d60*/  IMAD.MOV R19, RZ, RZ, -R19 ;  /* 0x000000ffff137224 */ /* 0x000fe200078e0a13 */
[C---:B------:R-:W-:Y:S01]  /*2d70*/  ISETP.GT.U32.AND P3, PT, R4.reuse, R17, PT ;  /* 0x000000110400720c */ /* 0x040fe20003f64070 */
[----:B------:R-:W-:Y:S01]  /*2d80*/  IMAD R13, R4, R20, R13 ;  /* 0x00000014040d7224 */ /* 0x000fe200078e020d */
[----:B------:R0:W-:Y:S01]  /*2d90*/  STL [R1+0x338], R7 ;  /* 0x0003380701007387 */ /* 0x0001e20000100800 */
[----:B------:R-:W-:-:S02]  /*2da0*/  IMAD.MOV.U32 R18, RZ, RZ, R8 ;  /* 0x000000ffff127224 */ /* 0x000fc400078e0008 */
[C---:B------:R-:W-:Y:S02]  /*2db0*/  VIADD R5, R29.reuse, 0xd0 ;  /* 0x000000d01d057836 */ /* 0x040fe40000000000 */
[C---:B------:R-:W-:Y:S02]  /*2dc0*/  IMAD R19, R4.reuse, R19, R16 ;  /* 0x0000001304137224 */ /* 0x040fe400078e0210 */
[----:B------:R-:W-:Y:S01]  /*2dd0*/  @!P4 IMAD.MOV R18, RZ, RZ, -R18 ;  /* 0x000000ffff12c224 */ /* 0x000fe200078e0a12 */
[----:B------:R-:W-:Y:S01]  /*2de0*/  ISETP.GT.U32.AND P4, PT, R4, R13, PT ;  /* 0x0000000d0400720c */ /* 0x000fe20003f84070 */
[----:B------:R-:W-:Y:S01]  /*2df0*/  @!P6 IMAD.IADD R2, R2, 0x1, -R4 ;  /* 0x000000010202e824 */ /* 0x000fe200078e0a04 */
[----:B------:R-:W-:Y:S01]  /*2e00*/  IABS R12, R5 ;  /* 0x00000005000c7213 */ /* 0x000fe20000000000 */
[----:B0-----:R-:W-:Y:S01]  /*2e10*/  IMAD.MOV.U32 R7, RZ, RZ, R11 ;  /* 0x000000ffff077224 */ /* 0x001fe200078e000b */
[----:B------:R-:W-:Y:S01]  /*2e20*/  ISETP.GT.U32.AND P6, PT, R4, R19, PT ;  /* 0x000000130400720c */ /* 0x000fe20003fc4070 */
[----:B------:R-:W-:Y:S01]  /*2e30*/  VIADD R16, R29, 0xcf ;  /* 0x000000cf1d107836 */ /* 0x000fe20000000000 */
[----:B------:R-:W-:Y:S01]  /*2e40*/  STL [R1+0x334], R18 ;  /* 0x0003341201007387 */ /* 0x000fe20000100800 */
[----:B------:R-:W-:Y:S01]  /*2e50*/  @!P5 IMAD.MOV R7, RZ, RZ, -R7 ;  /* 0x000000ffff07d224 */ /* 0x000fe200078e0a07 */
[----:B------:R-:W-:Y:S01]  /*2e60*/  ISETP.GE.AND P5, PT, R9, RZ, PT ;  /* 0x000000ff0900720c */ /* 0x000fe20003fa6270 */
[----:B------:R-:W-:Y:S01]  /*2e70*/  IMAD.HI.U32 R8, R0, R12, RZ ;  /* 0x0000000c00087227 */ /* 0x000fe200078e00ff */
[----:B------:R-:W-:-:S02]  /*2e80*/  IABS R3, R16 ;  /* 0x0000001000037213 */ /* 0x000fc40000000000 */
[----:B------:R0:W-:Y:S01]  /*2e90*/  STL [R1+0x330], R7 ;  /* 0x0003300701007387 */ /* 0x0001e20000100800 */
[----:B------:R-:W-:Y:S01]  /*2ea0*/  @!P3 IMAD.IADD R17, R17, 0x1, -R4 ;  /* 0x000000011111b824 */ /* 0x000fe200078e0a04 */
[----:B------:R-:W-:Y:S01]  /*2eb0*/  ISETP.GE.AND P3, PT, R10, RZ, PT ;  /* 0x000000ff0a00720c */ /* 0x000fe20003f66270 */
[----:B------:R-:W-:Y:S02]  /*2ec0*/  IMAD.MOV R8, RZ, RZ, -R8 ;  /* 0x000000ffff087224 */ /* 0x000fe400078e0a08 */
[--C-:B------:R-:W-:Y:S01]  /*2ed0*/  @!P2 IMAD.IADD R14, R14, 0x1, -R4.reuse ;  /* 0x000000010e0ea824 */ /* 0x100fe200078e0a04 */
[----:B------:R-:W-:Y:S01]  /*2ee0*/  ISETP.GE.AND P2, PT, R15, RZ, PT ;  /* 0x000000ff0f00720c */ /* 0x000fe20003f46270 */
[----:B------:R-:W-:Y:S01]  /*2ef0*/  @!P4 IMAD.IADD R13, R13, 0x1, -R4 ;  /* 0x000000010d0dc824 */ /* 0x000fe200078e0a04 */
[----:B------:R-:W-:Y:S01]  /*2f00*/  ISETP.GT.U32.AND P4, PT, R4, R17, PT ;  /* 0x000000110400720c */ /* 0x000fe20003f84070 */
[----:B------:R-:W-:-:S04]  /*2f10*/  IMAD.HI.U32 R9, R0, R3, RZ ;  /* 0x0000000300097227 */ /* 0x000fc800078e00ff */
[----:B0-----:R-:W-:Y:S02]  /*2f20*/  IMAD.MOV.U32 R7, RZ, RZ, R2 ;  /* 0x000000ffff077224 */ /* 0x001fe400078e0002 */
[C---:B------:R-:W-:Y:S02]  /*2f30*/  IMAD R12, R4.reuse, R8, R12 ;  /* 0x00000008040c7224 */ /* 0x040fe400078e020c */
[----:B------:R-:W-:Y:S02]  /*2f40*/  @!P0 IMAD.MOV R7, RZ, RZ, -R7 ;  /* 0x000000ffff078224 */ /* 0x000fe400078e0a07 */
[----:B------:R-:W-:Y:S01]  /*2f50*/  @!P6 IMAD.IADD R19, R19, 0x1, -R4 ;  /* 0x000000011313e824 */ /* 0x000fe200078e0a04 */
[C---:B------:R-:W-:Y:S01]  /*2f60*/  ISETP.GT.U32.AND P6, PT, R4.reuse, R13, PT ;  /* 0x0000000d0400720c */ /* 0x040fe20003fc4070 */
[----:B------:R-:W-:Y:S01]  /*2f70*/  IMAD.MOV R9, RZ, RZ, -R9 ;  /* 0x000000ffff097224 */ /* 0x000fe200078e0a09 */
[----:B------:R0:W-:Y:S01]  /*2f80*/  STL [R1+0x32c], R7 ;  /* 0x00032c0701007387 */ /* 0x0001e20000100800 */
[----:B------:R-:W-:Y:S01]  /*2f90*/  VIADD R2, R29, 0xce ;  /* 0x000000ce1d027836 */ /* 0x000fe20000000000 */
[C---:B------:R-:W-:Y:S01]  /*2fa0*/  ISETP.GT.U32.AND P0, PT, R4.reuse, R19, PT ;  /* 0x000000130400720c */ /* 0x040fe20003f04070 */
[----:B------:R-:W-:-:S02]  /*2fb0*/  IMAD R3, R4, R9, R3 ;  /* 0x0000000904037224 */ /* 0x000fc400078e0203 */
[----:B------:R-:W-:Y:S01]  /*2fc0*/  VIADD R8, R29, 0xcd ;  /* 0x000000cd1d087836 */ /* 0x000fe20000000000 */
[----:B------:R-:W-:Y:S01]  /*2fd0*/  IABS R9, R2 ;  /* 0x0000000200097213 */ /* 0x000fe20000000000 */
[----:B------:R-:W-:Y:S01]  /*2fe0*/  @!P4 IMAD.IADD R17, R17, 0x1, -R4 ;  /* 0x000000011111c824 */ /* 0x000fe200078e0a04 */
[----:B------:R-:W-:Y:S01]  /*2ff0*/  ISETP.GE.AND P4, PT, R5, RZ, PT ;  /* 0x000000ff0500720c */ /* 0x000fe20003f86270 */
[----:B0-----:R-:W-:Y:S01]  /*3000*/  IMAD.MOV.U32 R7, RZ, RZ, R14 ;  /* 0x000000ffff077224 */ /* 0x001fe200078e000e */
[----:B------:R-:W-:Y:S01]  /*3010*/  IABS R10, R8 ;  /* 0x00000008000a7213 */ /* 0x000fe20000000000 */
[----:B------:R-:W-:Y:S02]  /*3020*/  IMAD.MOV.U32 R5, RZ, RZ, R9 ;  /* 0x000000ffff057224 */ /* 0x000fe400078e0009 */
[----:B------:R-:W-:Y:S01]  /*3030*/  @!P1 IMAD.MOV R7, RZ, RZ, -R7 ;  /* 0x000000ffff079224 */ /* 0x000fe200078e0a07 */
[C---:B------:R-:W-:Y:S01]  /*3040*/  ISETP.GT.U32.AND P1, PT, R4.reuse, R12, PT ;  /* 0x0000000c0400720c */ /* 0x040fe20003f24070 */
[----:B------:R-:W-:Y:S01]  /*3050*/  @!P6 IMAD.IADD R13, R13, 0x1, -R4 ;  /* 0x000000010d0de824 */ /* 0x000fe200078e0a04 */
[----:B------:R-:W-:Y:S01]  /*3060*/  ISETP.GT.U32.AND P6, PT, R4, R3, PT ;  /* 0x000000030400720c */ /* 0x000fe20003fc4070 */
[----:B------:R-:W-:Y:S01]  /*3070*/  IMAD.HI.U32 R14, R0, R5, RZ ;  /* 0x00000005000e7227 */ /* 0x000fe200078e00ff */
[----:B------:R0:W-:Y:S03]  /*3080*/  STL [R1+0x328], R7 ;  /* 0x0003280701007387 */ /* 0x0001e60000100800 */
[----:B------:R-:W-:-:S02]  /*3090*/  IMAD.MOV.U32 R9, RZ, RZ, R10 ;  /* 0x000000ffff097224 */ /* 0x000fc400078e000a */
[----:B------:R-:W-:Y:S02]  /*30a0*/  IMAD.MOV R14, RZ, RZ, -R14 ;  /* 0x000000ffff0e7224 */ /* 0x000fe400078e0a0e */
[----:B------:R-:W-:Y:S02]  /*30b0*/  VIADD R10, R29, 0xcc ;  /* 0x000000cc1d0a7836 */ /* 0x000fe40000000000 */
[----:B------:R-:W-:Y:S01]  /*30c0*/  @!P1 IMAD.IADD R12, R12, 0x1, -R4 ;  /* 0x000000010c0c9824 */ /* 0x000fe200078e0a04 */
[----:B------:R-:W-:Y:S01]  /*30d0*/  ISETP.GE.AND P1, PT, R2, RZ, PT ;  /* 0x000000ff0200720c */ /* 0x000fe20003f26270 */
[----:B0-----:R-:W-:Y:S01]  /*30e0*/  IMAD.MOV.U32 R7, RZ, RZ, R17 ;  /* 0x000000ffff077224 */ /* 0x001fe200078e0011 */
[----:B------:R-:W-:Y:S01]  /*30f0*/  IABS R2, R10 ;  /* 0x0000000a00027213 */ /* 0x000fe20000000000 */
[----:B------:R-:W-:-:S04]  /*3100*/  IMAD.HI.U32 R11, R0, R9, RZ ;  /* 0x00000009000b7227 */ /* 0x000fc800078e00ff */
[----:B------:R-:W-:Y:S01]  /*3110*/  @!P5 IMAD.MOV R7, RZ, RZ, -R7 ;  /* 0x000000ffff07d224 */ /* 0x000fe200078e0a07 */
[C---:B------:R-:W-:Y:S01]  /*3120*/  ISETP.GT.U32.AND P5, PT, R4.reuse, R12, PT ;  /* 0x0000000c0400720c */ /* 0x040fe20003fa4070 */
[----:B------:R-:W-:Y:S02]  /*3130*/  IMAD R5, R4, R14, R5 ;  /* 0x0000000e04057224 */ /* 0x000fe400078e0205 */
[--C-:B------:R-:W-:Y:S01]  /*3140*/  @!P0 IMAD.IADD R19, R19, 0x1, -R4.reuse ;  /* 0x0000000113138824 */ /* 0x100fe200078e0a04 */
[----:B------:R0:W-:Y:S01]  /*3150*/  STL [R1+0x324], R7 ;  /* 0x0003240701007387 */ /* 0x0001e20000100800 */
[----:B------:R-:W-:Y:S01]  /*3160*/  IMAD.MOV R11, RZ, RZ, -R11 ;  /* 0x000000ffff0b7224 */ /* 0x000fe200078e0a0b */
[----:B------:R-:W-:Y:S01]  /*3170*/  ISETP.GE.AND P0, PT, R16, RZ, PT ;  /* 0x000000ff1000720c */ /* 0x000fe20003f06270 */
[----:B------:R-:W-:Y:S02]  /*3180*/  @!P6 IMAD.IADD R3, R3, 0x1, -R4 ;  /* 0x000000010303e824 */ /* 0x000fe400078e0a04 */
[----:B------:R-:W-:Y:S01]  /*3190*/  @!P2 IMAD.MOV R13, RZ, RZ, -R13 ;  /* 0x000000ffff0da224 */ /* 0x000fe200078e0a0d */
[C---:B------:R-:W-:Y:S01]  /*31a0*/  ISETP.GT.U32.AND P2, PT, R4.reuse, R5, PT ;  /* 0x000000050400720c */ /* 0x040fe20003f44070 */
[C---:B------:R-:W-:Y:S01]  /*31b0*/  IMAD R9, R4.reuse, R11, R9 ;  /* 0x0000000b04097224 */ /* 0x040fe200078e0209 */
[----:B------:R-:W-:Y:S01]  /*31c0*/  ISETP.GT.U32.AND P6, PT, R4, R3, PT ;  /* 0x000000030400720c */ /* 0x000fe20003fc4070 */
[----:B------:R-:W-:Y:S01]  /*31d0*/  IMAD.HI.U32 R11, R0, R2, RZ ;  /* 0x00000002000b7227 */ /* 0x000fe200078e00ff */
[----:B------:R-:W-:Y:S03]  /*31e0*/  STL [R1+0x320], R13 ;  /* 0x0003200d01007387 */ /* 0x000fe60000100800 */
[----:B0-----:R-:W-:-:S02]  /*31f0*/  IMAD.MOV.U32 R7, RZ, RZ, R19 ;  /* 0x000000ffff077224 */ /* 0x001fc400078e0013 */
[----:B------:R-:W-:Y:S01]  /*3200*/  @!P5 IMAD.IADD R12, R12, 0x1, -R4 ;  /* 0x000000010c0cd824 */ /* 0x000fe200078e0a04 */
[----:B------:R-:W-:Y:S01]  /*3210*/  ISETP.GT.U32.AND P5, PT, R4, R9, PT ;  /* 0x000000090400720c */ /* 0x000fe20003fa4070 */
[----:B------:R-:W-:Y:S01]  /*3220*/  @!P3 IMAD.MOV R7, RZ, RZ, -R7 ;  /* 0x000000ffff07b224 */ /* 0x000fe200078e0a07 */
[----:B------:R-:W-:Y:S01]  /*3230*/  ISETP.GE.AND P3, PT, R8, RZ, PT ;  /* 0x000000ff0800720c */ /* 0x000fe20003f66270 */
[----:B------:R-:W-:Y:S02]  /*3240*/  IMAD.MOV R8, RZ, RZ, -R11 ;  /* 0x000000ffff087224 */ /* 0x000fe400078e0a0b */
[----:B------:R-:W-:Y:S01]  /*3250*/  IMAD.MOV.U32 R14, RZ, RZ, R12 ;  /* 0x000000ffff0e7224 */ /* 0x000fe200078e000c */
[----:B------:R0:W-:Y:S01]  /*3260*/  STL [R1+0x31c], R7 ;  /* 0x00031c0701007387 */ /* 0x0001e20000100800 */
[----:B------:R-:W-:Y:S02]  /*3270*/  IMAD R8, R4, R8, R2 ;  /* 0x0000000804087224 */ /* 0x000fe400078e0202 */
[----:B------:R-:W-:-:S02]  /*3280*/  @!P2 IMAD.IADD R5, R5, 0x1, -R4 ;  /* 0x000000010505a824 */ /* 0x000fc400078e0a04 */
[----:B------:R-:W-:Y:S01]  /*3290*/  @!P4 IMAD.MOV R14, RZ, RZ, -R14 ;  /* 0x000000ffff0ec224 */ /* 0x000fe200078e0a0e */
[----:B------:R-:W-:Y:S01]  /*32a0*/  ISETP.GT.U32.AND P4, PT, R4, R8, PT ;  /* 0x000000080400720c */ /* 0x000fe20003f84070 */
[--C-:B------:R-:W-:Y:S01]  /*32b0*/  @!P6 IMAD.IADD R3, R3, 0x1, -R4.reuse ;  /* 0x000000010303e824 */ /* 0x100fe200078e0a04 */
[----:B------:R-:W-:Y:S01]  /*32c0*/  ISETP.GE.AND P6, PT, R10, RZ, PT ;  /* 0x000000ff0a00720c */ /* 0x000fe20003fc6270 */
[C---:B------:R-:W-:Y:S01]  /*32d0*/  VIADD R10, R29.reuse, 0xcb ;  /* 0x000000cb1d0a7836 */ /* 0x040fe20000000000 */
[C---:B------:R-:W-:Y:S01]  /*32e0*/  ISETP.GT.U32.AND P2, PT, R4.reuse, R5, PT ;  /* 0x000000050400720c */ /* 0x040fe20003f44070 */
[----:B------:R-:W-:Y:S01]  /*32f0*/  VIADD R11, R29, 0xca ;  /* 0x000000ca1d0b7836 */ /* 0x000fe20000000000 */
[----:B------:R1:W-:Y:S01]  /*3300*/  STL [R1+0x318], R14 ;  /* 0x0003180e01007387 */ /* 0x0003e20000100800 */
[----:B------:R-:W-:Y:S01]  /*3310*/  @!P5 IMAD.IADD R9, R9, 0x1, -R4 ;  /* 0x000000010909d824 */ /* 0x000fe200078e0a04 */
[----:B------:R-:W-:Y:S01]  /*3320*/  IABS R20, R10 ;  /* 0x0000000a00147213 */ /* 0x000fe20000000000 */
[----:B0-----:R-:W-:Y:S01]  /*3330*/  IMAD.MOV.U32 R7, RZ, RZ, R3 ;  /* 0x000000ffff077224 */ /* 0x001fe200078e0003 */
[----:B------:R-:W-:Y:S01]  /*3340*/  IABS R21, R11 ;  /* 0x0000000b00157213 */ /* 0x000fe20000000000 */
[----:B------:R-:W-:Y:S01]  /*3350*/  VIADD R13, R29, 0xc9 ;  /* 0x000000c91d0d7836 */ /* 0x000fe20000000000 */
[----:B------:R-:W-:Y:S01]  /*3360*/  ISETP.GT.U32.AND P5, PT, R4, R9, PT ;  /* 0x000000090400720c */ /* 0x000fe20003fa4070 */
[----:B------:R-:W-:-:S03]  /*3370*/  IMAD.HI.U32 R12, R0, R20, RZ ;  /* 0x00000014000c7227 */ /* 0x000fc600078e00ff */
[----:B------:R-:W-:Y:S01]  /*3380*/  IABS R2, R13 ;  /* 0x0000000d00027213 */ /* 0x000fe20000000000 */
[--C-:B------:R-:W-:Y:S02]  /*3390*/  @!P4 IMAD.IADD R8, R8, 0x1, -R4.reuse ;  /* 0x000000010808c824 */ /* 0x100fe400078e0a04 */
[----:B------:R-:W-:Y:S01]  /*33a0*/  @!P2 IMAD.IADD R5, R5, 0x1, -R4 ;  /* 0x000000010505a824 */ /* 0x000fe200078e0a04 */
[----:B------:R-:W-:Y:S01]  /*33b0*/  ISETP.GE.AND P2, PT, R11, RZ, PT ;  /* 0x000000ff0b00720c */ /* 0x000fe20003f46270 */
[----:B------:R-:W-:Y:S01]  /*33c0*/  @!P0 IMAD.MOV R7, RZ, RZ, -R7 ;  /* 0x000000ffff078224 */ /* 0x000fe200078e0a07 */
[----:B------:R-:W-:Y:S01]  /*33d0*/  ISETP.GE.AND P0, PT, R10, RZ, PT ;  /* 0x000000ff0a00720c */ /* 0x000fe20003f06270 */
[----:B------:R-:W-:Y:S01]  /*33e0*/  IMAD.MOV R11, RZ, RZ, -R12 ;  /* 0x000000ffff0b7224 */ /* 0x000fe200078e0a0c */
[----:B------:R-:W-:Y:S01]  /*33f0*/  ISETP.GT.U32.AND P4, PT, R4, R8, PT ;  /* 0x000000080400720c */ /* 0x000fe20003f84070 */
[----:B------:R-:W-:Y:S01]  /*3400*/  IMAD.HI.U32 R10, R0, R21, RZ ;  /* 0x00000015000a7227 */ /* 0x000fe200078e00ff */
[----:B------:R0:W-:Y:S03]  /*3410*/  STL [R1+0x314], R7 ;  /* 0x0003140701007387 */ /* 0x0001e60000100800 */
[----:B------:R-:W-:-:S02]  /*3420*/  IMAD R20, R4, R11, R20 ;  /* 0x0000000b04147224 */ /* 0x000fc400078e0214 */
[----:B-1----:R-:W-:Y:S02]  /*3430*/  IMAD.MOV.U32 R14, RZ, RZ, R5 ;  /* 0x000000ffff0e7224 */ /* 0x002fe400078e0005 */
[----:B------:R-:W-:Y:S02]  /*3440*/  IMAD.MOV R10, RZ, RZ, -R10 ;  /* 0x000000ffff0a7224 */ /* 0x000fe400078e0a0a */
[----:B------:R-:W-:Y:S01]  /*3450*/  @!P1 IMAD.MOV R14, RZ, RZ, -R14 ;  /* 0x000000ffff0e9224 */ /* 0x000fe200078e0a0e */
[C---:B------:R-:W-:Y:S01]  /*3460*/  ISETP.GT.U32.AND P1, PT, R4.reuse, R20, PT ;  /* 0x000000140400720c */ /* 0x040fe20003f24070 */
[----:B------:R-:W-:Y:S02]  /*3470*/  IMAD R21, R4, R10, R21 ;  /* 0x0000000a04157224 */ /* 0x000fe400078e0215 */
[--C-:B------:R-:W-:Y:S01]  /*3480*/  @!P5 IMAD.IADD R9, R9, 0x1, -R4.reuse ;  /* 0x000000010909d824 */ /* 0x100fe200078e0a04 */
[----:B------:R-:W-:Y:S01]  /*3490*/  STL [R1+0x310], R14 ;  /* 0x0003100e01007387 */ /* 0x000fe20000100800 */
[----:B------:R-:W-:Y:S01]  /*34a0*/  @!P4 IMAD.IADD R8, R8, 0x1, -R4 ;  /* 0x000000010808c824 */ /* 0x000fe200078e0a04 */
[----:B------:R-:W-:Y:S01]  /*34b0*/  ISETP.GT.U32.AND P4, PT, R4, R21, PT ;  /* 0x000000150400720c */ /* 0x000fe20003f84070 */
[----:B0-----:R-:W-:Y:S01]  /*34c0*/  IMAD.MOV.U32 R7, RZ, RZ, R9 ;  /* 0x000000ffff077224 */ /* 0x001fe200078e0009 */
[----:B------:R-:W-:Y:S01]  /*34d0*/  ISETP.GE.AND P5, PT, R13, RZ, PT ;  /* 0x000000ff0d00720c */ /* 0x000fe20003fa6270 */
[----:B------:R-:W-:-:S04]  /*34e0*/  IMAD.HI.U32 R3, R0, R2, RZ ;  /* 0x0000000200037227 */ /* 0x000fc800078e00ff */
[----:B------:R-:W-:Y:S02]  /*34f0*/  @!P3 IMAD.MOV R7, RZ, RZ, -R7 ;  /* 0x000000ffff07b224 */ /* 0x000fe400078e0a07 */
[----:B------:R-:W-:Y:S02]  /*3500*/  @!P1 IMAD.IADD R20, R20, 0x1, -R4 ;  /* 0x0000000114149824 */ /* 0x000fe400078e0a04 */
[C---:B------:R-:W-:Y:S01]  /*3510*/  VIADD R12, R29.reuse, 0xc8 ;  /* 0x000000c81d0c7836 */ /* 0x040fe20000000000 */
[----:B------:R0:W-:Y:S01]  /*3520*/  STL [R1+0x30c], R7 ;  /* 0x00030c0701007387 */ /* 0x0001e20000100800 */
[----:B------:R-:W-:Y:S01]  /*3530*/  IMAD.MOV R3, RZ, RZ, -R3 ;  /* 0x000000ffff037224 */ /* 0x000fe200078e0a03 */
[----:B------:R-:W-:Y:S01]  /*3540*/  ISETP.GT.U32.AND P1, PT, R4, R20, PT ;  /* 0x000000140400720c */ /* 0x000fe20003f24070 */
[----:B------:R-:W-:Y:S01]  /*3550*/  VIADD R11, R29, 0xc7 ;  /* 0x000000c71d0b7836 */ /* 0x000fe20000000000 */
[----:B------:R-:W-:Y:S01]  /*3560*/  ISETP.GE.AND P3, PT, R12, RZ, PT ;  /* 0x000000ff0c00720c */ /* 0x000fe20003f66270 */
[----:B------:R-:W-:Y:S01]  /*3570*/  IMAD R2, R4, R3, R2 ;  /* 0x0000000304027224 */ /* 0x000fe200078e0202 */
[----:B------:R-:W-:Y:S01]  /*3580*/  IABS R12, R12 ;  /* 0x0000000c000c7213 */ /* 0x000fe20000000000 */
[----:B------:R-:W-:Y:S01]  /*3590*/  @!P4 IMAD.IADD R21, R21, 0x1, -R4 ;  /* 0x000000011515c824 */ /* 0x000fe200078e0a04 */
[----:B------:R-:W-:Y:S01]  /*35a0*/  IABS R3, R11 ;  /* 0x0000000b00037213 */ /* 0x000fe20000000000 */
[----:B------:R-:W-:-:S02]  /*35b0*/  VIADD R17, R29, 0xc6 ;  /* 0x000000c61d117836 */ /* 0x000fc40000000000 */
[----:B0-----:R-:W-:Y:S01]  /*35c0*/  IMAD.MOV.U32 R7, RZ, RZ, R8 ;  /* 0x000000ffff077224 */ /* 0x001fe200078e0008 */
[----:B------:R-:W-:Y:S01]  /*35d0*/  ISETP.GT.U32.AND P4, PT, R4, R21, PT ;  /* 0x000000150400720c */ /* 0x000fe20003f84070 */
[----:B------:R-:W-:Y:S01]  /*35e0*/  IMAD.HI.U32 R13, R0, R12, RZ ;  /* 0x0000000c000d7227 */ /* 0x000fe200078e00ff */
[----:B------:R-:W-:-:S03]  /*35f0*/  IABS R10, R17 ;  /* 0x00000011000a7213 */ /* 0x000fc60000000000 */
[----:B------:R-:W-:Y:S01]  /*3600*/  @!P6 IMAD.MOV R7, RZ, RZ, -R7 ;  /* 0x000000ffff07e224 */ /* 0x000fe200078e0a07 */
[----:B------:R-:W-:Y:S01]  /*3610*/  ISETP.GT.U32.AND P6, PT, R4, R2, PT ;  /* 0x000000020400720c */ /* 0x000fe20003fc4070 */
[----:B------:R-:W-:-:S03]  /*3620*/  IMAD.HI.U32 R9, R0, R3, RZ ;  /* 0x0000000300097227 */ /* 0x000fc600078e00ff */
[----:B------:R0:W-:Y:S01]  /*3630*/  STL [R1+0x308], R7 ;  /* 0x0003080701007387 */ /* 0x0001e20000100800 */
[----:B------:R-:W-:Y:S02]  /*3640*/  IMAD.MOV R13, RZ, RZ, -R13 ;  /* 0x000000ffff0d7224 */ /* 0x000fe400078e0a0d */
[----:B------:R-:W-:Y:S02]  /*3650*/  IMAD.MOV R9, RZ, RZ, -R9 ;  /* 0x000000ffff097224 */ /* 0x000fe400078e0a09 */
[----:B------:R-:W-:Y:S02]  /*3660*/  VIADD R14, R29, 0xc5 ;  /* 0x000000c51d0e7836 */ /* 0x000fe40000000000 */
[----:B------:R-:W-:Y:S01]  /*3670*/  @!P1 IMAD.IADD R20, R20, 0x1, -R4 ;  /* 0x0000000114149824 */ /* 0x000fe200078e0a04 */
[----:B------:R-:W-:Y:S01]  /*3680*/  ISETP.GE.AND P1, PT, R11, RZ, PT ;  /* 0x000000ff0b00720c */ /* 0x000fe20003f26270 */
[C---:B------:R-:W-:Y:S01]  /*3690*/  IMAD R11, R4.reuse, R13, R12 ;  /* 0x0000000d040b7224 */ /* 0x040fe200078e020c */
[----:B------:R-:W-:Y:S01]  /*36a0*/  IABS R16, R14 ;  /* 0x0000000e00107213 */ /* 0x000fe20000000000 */
[----:B------:R-:W-:-:S02]  /*36b0*/  IMAD R3, R4, R9, R3 ;  /* 0x0000000904037224 */ /* 0x000fc400078e0203 */
[--C-:B------:R-:W-:Y:S01]  /*36c0*/  @!P4 IMAD.IADD R21, R21, 0x1, -R4.reuse ;  /* 0x000000011515c824 */ /* 0x100fe200078e0a04 */
[----:B------:R-:W-:Y:S01]  /*36d0*/  ISETP.GT.U32.AND P4, PT, R4, R11, PT ;  /* 0x0000000b0400720c */ /* 0x000fe20003f84070 */
[----:B------:R-:W-:Y:S01]  /*36e0*/  @!P6 IMAD.IADD R2, R2, 0x1, -R4 ;  /* 0x000000010202e824 */ /* 0x000fe200078e0a04 */
[----:B------:R-:W-:Y:S01]  /*36f0*/  ISETP.GT.U32.AND P6, PT, R4, R3, PT ;  /* 0x000000030400720c */ /* 0x000fe20003fc4070 */
[----:B------:R-:W-:-:S04]  /*3700*/  IMAD.HI.U32 R15, R0, R10, RZ ;  /* 0x0000000a000f7227 */ /* 0x000fc800078e00ff */
[----:B------:R-:W-:-:S04]  /*3710*/  IMAD.HI.U32 R5, R0, R16, RZ ;  /* 0x0000001000057227 */ /* 0x000fc800078e00ff */
[----:B------:R-:W-:Y:S02]  /*3720*/  IMAD.MOV R8, RZ, RZ, -R15 ;  /* 0x000000ffff087224 */ /* 0x000fe400078e0a0f */
[----:B------:R-:W-:Y:S02]  /*3730*/  IMAD.MOV R5, RZ, RZ, -R5 ;  /* 0x000000ffff057224 */ /* 0x000fe400078e0a05 */
[C---:B------:R-:W-:Y:S02]  /*3740*/  IMAD R10, R4.reuse, R8, R10 ;  /* 0x00000008040a7224 */ /* 0x040fe400078e020a */
[C---:B------:R-:W-:Y:S02]  /*3750*/  VIADD R8, R29.reuse, 0xc3 ;  /* 0x000000c31d087836 */ /* 0x040fe40000000000 */
[C---:B------:R-:W-:Y:S02]  /*3760*/  IMAD R16, R4.reuse, R5, R16 ;  /* 0x0000000504107224 */ /* 0x040fe400078e0210 */
[----:B------:R-:W-:Y:S01]  /*3770*/  VIADD R5, R29, 0xc4 ;  /* 0x000000c41d057836 */ /* 0x000fe20000000000 */
[----:B------:R-:W-:Y:S01]  /*3780*/  IABS R18, R8 ;  /* 0x0000000800127213 */ /* 0x000fe20000000000 */
[--C-:B------:R-:W-:Y:S01]  /*3790*/  @!P4 IMAD.IADD R11, R11, 0x1, -R4.reuse ;  /* 0x000000010b0bc824 */ /* 0x100fe200078e0a04 */
[----:B------:R-:W-:Y:S01]  /*37a0*/  ISETP.GT.U32.AND P4, PT, R4, R2, PT ;  /* 0x000000020400720c */ /* 0x000fe20003f84070 */
[----:B------:R-:W-:Y:S01]  /*37b0*/  @!P6 IMAD.IADD R3, R3, 0x1, -R4 ;  /* 0x000000010303e824 */ /* 0x000fe200078e0a04 */
[----:B------:R-:W-:Y:S01]  /*37c0*/  IABS R13, R5 ;  /* 0x00000005000d7213 */ /* 0x000fe20000000000 */
[----:B0-----:R-:W-:-:S02]  /*37d0*/  IMAD.MOV.U32 R7, RZ, RZ, R20 ;  /* 0x000000ffff077224 */ /* 0x001fc400078e0014 */
[----:B------:R-:W-:Y:S01]  /*37e0*/  IMAD.HI.U32 R20, R0, R18, RZ ;  /* 0x0000001200147227 */ /* 0x000fe200078e00ff */
[----:B------:R-:W-:-:S03]  /*37f0*/  ISETP.GT.U32.AND P6, PT, R4, R3, PT ;  /* 0x000000030400720c */ /* 0x000fc60003fc4070 */
[----:B------:R-:W-:Y:S01]  /*3800*/  @!P0 IMAD.MOV R7, RZ, RZ, -R7 ;  /* 0x000000ffff078224 */ /* 0x000fe200078e0a07 */
[----:B------:R-:W-:Y:S01]  /*3810*/  ISETP.GT.U32.AND P0, PT, R4, R11, PT ;  /* 0x0000000b0400720c */ /* 0x000fe20003f04070 */
[----:B------:R-:W-:-:S03]  /*3820*/  IMAD.HI.U32 R22, R0, R13, RZ ;  /* 0x0000000d00167227 */ /* 0x000fc600078e00ff */
[----:B------:R0:W-:Y:S01]  /*3830*/  STL [R1+0x304], R7 ;  /* 0x0003040701007387 */ /* 0x0001e20000100800 */
[----:B------:R-:W-:Y:S02]  /*3840*/  IMAD.MOV R20, RZ, RZ, -R20 ;  /* 0x000000ffff147224 */ /* 0x000fe400078e0a14 */
[----:B------:R-:W-:Y:S02]  /*3850*/  IMAD.MOV R22, RZ, RZ, -R22 ;  /* 0x000000ffff167224 */ /* 0x000fe400078e0a16 */
[----:B------:R-:W-:Y:S01]  /*3860*/  @!P4 IMAD.IADD R2, R2, 0x1, -R4 ;  /* 0x000000010202c824 */ /* 0x000fe200078e0a04 */
[C---:B------:R-:W-:Y:S01]  /*3870*/  ISETP.GT.U32.AND P4, PT, R4.reuse, R16, PT ;  /* 0x000000100400720c */ /* 0x040fe20003f84070 */
[C---:B------:R-:W-:Y:S02]  /*3880*/  IMAD R18, R4.reuse, R20, R18 ;  /* 0x0000001404127224 */ /* 0x040fe400078e0212 */
[----:B------:R-:W-:Y:S02]  /*3890*/  IMAD R13, R4, R22, R13 ;  /* 0x00000016040d7224 */ /* 0x000fe400078e020d */
[----:B0-----:R-:W-:-:S02]  /*38a0*/  IMAD.MOV.U32 R7, RZ, RZ, R21 ;  /* 0x000000ffff077224 */ /* 0x001fc400078e0015 */
[--C-:B------:R-:W-:Y:S01]  /*38b0*/  @!P6 IMAD.IADD R3, R3, 0x1, -R4.reuse ;  /* 0x000000010303e824 */ /* 0x100fe200078e0a04 */
[C---:B------:R-:W-:Y:S01]  /*38c0*/  ISETP.GT.U32.AND P6, PT, R4.reuse, R18, PT ;  /* 0x000000120400720c */ /* 0x040fe20003fc4070 */
[----:B------:R-:W-:Y:S01]  /*38d0*/  @!P2 IMAD.MOV R7, RZ, RZ, -R7 ;  /* 0x000000ffff07a224 */ /* 0x000fe200078e0a07 */
[C---:B------:R-:W-:Y:S01]  /*38e0*/  ISETP.GT.U32.AND P2, PT, R4.reuse, R10, PT ;  /* 0x0000000a0400720c */ /* 0x040fe20003f44070 */
[--C-:B------:R-:W-:Y:S01]  /*38f0*/  @!P0 IMAD.IADD R11, R11, 0x1, -R4.reuse ;  /* 0x000000010b0b8824 */ /* 0x100fe200078e0a04 */
[----:B------:R-:W-:Y:S01]  /*3900*/  ISETP.GT.U32.AND P0, PT, R4, R13, PT ;  /* 0x0000000d0400720c */ /* 0x000fe20003f04070 */
[C---:B------:R-:W-:Y:S01]  /*3910*/  VIADD R9, R29.reuse, 0xc1 ;  /* 0x000000c11d097836 */ /* 0x040fe20000000000 */
[----:B------:R0:W-:Y:S01]  /*3920*/  STL [R1+0x300], R7 ;  /* 0x0003000701007387 */ /* 0x0001e20000100800 */
[----:B------:R-:W-:Y:S02]  /*3930*/  VIADD R15, R29, 0xc2 ;  /* 0x000000c21d0f7836 */ /* 0x000fe40000000000 */
[----:B------:R-:W-:Y:S01]  /*3940*/  @!P4 IMAD.IADD R16, R16, 0x1, -R4 ;  /* 0x000000011010c824 */ /* 0x000fe200078e0a04 */
[----:B------:R-:W-:Y:S01]  /*3950*/  IABS R12, R9 ;  /* 0x00000009000c7213 */ /* 0x000fe20000000000 */
[----:B------:R-:W-:Y:S01]  /*3960*/  IMAD.MOV.U32 R23, RZ, RZ, R2 ;  /* 0x000000ffff177224 */ /* 0x000fe200078e0002 */
[----:B------:R-:W-:Y:S01]  /*3970*/  IABS R19, R15 ;  /* 0x0000000f00137213 */ /* 0x000fe20000000000 */
[--C-:B------:R-:W-:Y:S01]  /*3980*/  @!P6 IMAD.IADD R18, R18, 0x1, -R4.reuse ;  /* 0x000000011212e824 */ /* 0x100fe200078e0a04 */
[----:B------:R-:W-:Y:S01]  /*3990*/  ISETP.GT.U32.AND P6, PT, R4, R16, PT ;  /* 0x000000100400720c */ /* 0x000fe20003fc4070 */
[----:B------:R-:W-:Y:S01]  /*39a0*/  @!P2 IMAD.IADD R10, R10, 0x1, -R4 ;  /* 0x000000010a0aa824 */ /* 0x000fe200078e0a04 */
[----:B------:R-:W-:Y:S01]  /*39b0*/  ISETP.GE.AND P4, PT, R14, RZ, PT ;  /* 0x000000ff0e00720c */ /* 0x000fe20003f86270 */
[----:B------:R-:W-:Y:S01]  /*39c0*/  IMAD.HI.U32 R22, R0, R12, RZ ;  /* 0x0000000c00167227 */ /* 0x000fe200078e00ff */
[----:B------:R-:W-:-:S03]  /*39d0*/  ISETP.GE.AND P2, PT, R17, RZ, PT ;  /* 0x000000ff1100720c */ /* 0x000fc60003f46270 */
[----:B0-----:R-:W-:Y:S02]  /*39e0*/  IMAD.MOV.U32 R7, RZ, RZ, R11 ;  /* 0x000000ffff077224 */ /* 0x001fe400078e000b */
[----:B------:R-:W-:Y:S01]  /*39f0*/  @!P0 IMAD.IADD R13, R13, 0x1, -R4 ;  /* 0x000000010d0d8824 */ /* 0x000fe200078e0a04 */
[----:B------:R-:W-:Y:S01]  /*3a00*/  ISETP.GT.U32.AND P0, PT, R4, R10, PT ;  /* 0x0000000a0400720c */ /* 0x000fe20003f04070 */
[----:B------:R-:W-:-:S04]  /*3a10*/  IMAD.HI.U32 R21, R0, R19, RZ ;  /* 0x0000001300157227 */ /* 0x000fc800078e00ff */
[----:B------:R-:W-:Y:S01]  /*3a20*/  @!P5 IMAD.MOV R23, RZ, RZ, -R23 ;  /* 0x000000ffff17d224 */ /* 0x000fe200078e0a17 */
[C---:B------:R-:W-:Y:S01]  /*3a30*/  ISETP.GT.U32.AND P5, PT, R4.reuse, R13, PT ;  /* 0x0000000d0400720c */ /* 0x040fe20003fa4070 */
[----:B------:R-:W-:Y:S02]  /*3a40*/  IMAD.MOV R22, RZ, RZ, -R22 ;  /* 0x000000ffff167224 */ /* 0x000fe400078e0a16 */
[----:B------:R-:W-:Y:S01]  /*3a50*/  @!P3 IMAD.MOV R7, RZ, RZ, -R7 ;  /* 0x000000ffff07b224 */ /* 0x000fe200078e0a07 */
[----:B------:R-:W-:Y:S01]  /*3a60*/  STL [R1+0x2fc], R23 ;  /* 0x0002fc1701007387 */ /* 0x000fe20000100800 */
[----:B------:R-:W-:Y:S01]  /*3a70*/  IMAD.MOV R21, RZ, RZ, -R21 ;  /* 0x000000ffff157224 */ /* 0x000fe200078e0a15 */
[C---:B------:R-:W-:Y:S01]  /*3a80*/  ISETP.GT.U32.AND P3, PT, R4.reuse, R18, PT ;  /* 0x000000120400720c */ /* 0x040fe20003f64070 */
[----:B------:R-:W-:Y:S01]  /*3a90*/  IMAD R12, R4, R22, R12 ;  /* 0x00000016040c7224 */ /* 0x000fe200078e020c */
[----:B------:R0:W-:Y:S01]  /*3aa0*/  STL [R1+0x2f8], R7 ;  /* 0x0002f80701007387 */ /* 0x0001e20000100800 */
[----:B------:R-:W-:-:S02]  /*3ab0*/  VIADD R14, R29, 0xc0 ;  /* 0x000000c01d0e7836 */ /* 0x000fc40000000000 */
[----:B------:R-:W-:Y:S02]  /*3ac0*/  IMAD R19, R4, R21, R19 ;  /* 0x0000001504137224 */ /* 0x000fe400078e0213 */
[----:B------:R-:W-:Y:S01]  /*3ad0*/  VIADD R17, R29, 0xbf ;  /* 0x000000bf1d117836 */ /* 0x000fe20000000000 */
[----:B------:R-:W-:Y:S01]  /*3ae0*/  IABS R2, R14 ;  /* 0x0000000e00027213 */ /* 0x000fe20000000000 */
[--C-:B------:R-:W-:Y:S01]  /*3af0*/  @!P6 IMAD.IADD R16, R16, 0x1, -R4.reuse ;  /* 0x000000011010e824 */ /* 0x100fe200078e0a04 */
[----:B------:R-:W-:Y:S01]  /*3b00*/  ISETP.GT.U32.AND P6, PT, R4, R12, PT ;  /* 0x0000000c0400720c */ /* 0x000fe20003fc4070 */
[----:B------:R-:W-:Y:S01]  /*3b10*/  @!P0 IMAD.IADD R10, R10, 0x1, -R4 ;  /* 0x000000010a0a8824 */ /* 0x000fe200078e0a04 */
[----:B------:R-:W-:Y:S01]  /*3b20*/  ISETP.GE.AND P0, PT, R5, RZ, PT ;  /* 0x000000ff0500720c */ /* 0x000fe20003f06270 */
[----:B0-----:R-:W-:Y:S01]  /*3b30*/  IMAD.MOV.U32 R7, RZ, RZ, R3 ;  /* 0x000000ffff077224 */ /* 0x001fe200078e0003 */
[----:B------:R-:W-:Y:S01]  /*3b40*/  IABS R3, R17 ;  /* 0x0000001100037213 */ /* 0x000fe20000000000 */
[----:B------:R-:W-:-:S04]  /*3b50*/  IMAD.HI.U32 R5, R0, R2, RZ ;  /* 0x0000000200057227 */ /* 0x000fc800078e00ff */
[----:B------:R-:W-:Y:S01]  /*3b60*/  @!P1 IMAD.MOV R7, RZ, RZ, -R7 ;  /* 0x000000ffff079224 */ /* 0x000fe200078e0a07 */
[----:B------:R-:W-:Y:S01]  /*3b70*/  ISETP.GT.U32.AND P1, PT, R4, R19, PT ;  /* 0x000000130400720c */ /* 0x000fe20003f24070 */
[----:B------:R-:W-:Y:S02]  /*3b80*/  IMAD.MOV.U32 R11, RZ, RZ, R10 ;  /* 0x000000ffff0b7224 */ /* 0x000fe400078e000a */
[----:B------:R-:W-:Y:S01]  /*3b90*/  @!P5 IMAD.IADD R13, R13, 0x1, -R4 ;  /* 0x000000010d0dd824 */ /* 0x000fe200078e0a04 */
[----:B------:R0:W-:Y:S01]  /*3ba0*/  STL [R1+0x2f4], R7 ;  /* 0x0002f40701007387 */ /* 0x0001e20000100800 */
[----:B------:R-:W-:Y:S01]  /*3bb0*/  ISETP.GE.AND P5, PT, R8, RZ, PT ;  /* 0x000000ff0800720c */ /* 0x000fe20003fa6270 */
[----:B------:R-:W-:-:S04]  /*3bc0*/  IMAD.HI.U32 R8, R0, R3, RZ ;  /* 0x0000000300087227 */ /* 0x000fc800078e00ff */
[----:B------:R-:W-:Y:S02]  /*3bd0*/  IMAD.MOV R5, RZ, RZ, -R5 ;  /* 0x000000ffff057224 */ /* 0x000fe400078e0a05 */
[----:B------:R-:W-:Y:S02]  /*3be0*/  @!P2 IMAD.MOV R11, RZ, RZ, -R11 ;  /* 0x000000ffff0ba224 */ /* 0x000fe400078e0a0b */
[----:B0-----:R-:W-:Y:S02]  /*3bf0*/  IMAD.MOV.U32 R7, RZ, RZ, R16 ;  /* 0x000000ffff077224 */ /* 0x001fe400078e0010 */
[----:B------:R-:W-:Y:S01]  /*3c00*/  @!P3 IMAD.IADD R18, R18, 0x1, -R4 ;  /* 0x000000011212b824 */ /* 0x000fe200078e0a04 */
[----:B------:R-:W-:Y:S01]  /*3c10*/  STL [R1+0x2f0], R11 ;  /* 0x0002f00b01007387 */ /* 0x000fe20000100800 */
[----:B------:R-:W-:Y:S01]  /*3c20*/  @!P4 IMAD.MOV R7, RZ, RZ, -R7 ;  /* 0x000000ffff07c224 */ /* 0x000fe200078e0a07 */
[----:B------:R-:W-:Y:S01]  /*3c30*/  ISETP.GE.AND P3, PT, R15, RZ, PT ;  /* 0x000000ff0f00720c */ /* 0x000fe20003f66270 */
[----:B------:R-:W-:-:S02]  /*3c40*/  IMAD.MOV R8, RZ, RZ, -R8 ;  /* 0x000000ffff087224 */ /* 0x000fc400078e0a08 */
[----:B------:R-:W-:Y:S01]  /*3c50*/  @!P6 IMAD.IADD R12, R12, 0x1, -R4 ;  /* 0x000000010c0ce824 */ /* 0x000fe200078e0a04 */
[----:B------:R0:W-:Y:S01]  /*3c60*/  STL [R1+0x2ec], R7 ;  /* 0x0002ec0701007387 */ /* 0x0001e20000100800 */
[----:B------:R-:W-:Y:S01]  /*3c70*/  IMAD R2, R4, R5, R2 ;  /* 0x0000000504027224 */ /* 0x000fe200078e0202 */
[----:B------:R-:W-:Y:S01]  /*3c80*/  ISETP.GE.AND P6, PT, R14, RZ, PT ;  /* 0x000000ff0e00720c */ /* 0x000fe20003fc6270 */
[----:B------:R-:W-:Y:S01]  /*3c90*/  IMAD.MOV.U32 R10, RZ, RZ, R13 ;  /* 0x000000ffff0a7224 */ /* 0x000fe200078e000d */
[C---:B------:R-:W-:Y:S01]  /*3ca0*/  ISETP.GT.U32.AND P4, PT, R4.reuse, R12, PT ;  /* 0x0000000c0400720c */ /* 0x040fe20003f84070 */
[----:B------:R-:W-:Y:S01]  /*3cb0*/  @!P1 IMAD.IADD R19, R19, 0x1, -R4 ;  /* 0x0000000113139824 */ /* 0x000fe200078e0a04 */
[----:B------:R-:W-:Y:S01]  /*3cc0*/  ISETP.GE.AND P1, PT, R9, RZ, PT ;  /* 0x000000ff0900720c */ /* 0x000fe20003f26270 */
[C---:B------:R-:W-:Y:S02]  /*3cd0*/  IMAD R9, R4.reuse, R8, R3 ;  /* 0x0000000804097224 */ /* 0x040fe400078e0203 */
[----:B------:R-:W-:Y:S01]  /*3ce0*/  @!P0 IMAD.MOV R10, RZ, RZ, -R10 ;  /* 0x000000ffff0a8224 */ /* 0x000fe200078e0a0a */
[C---:B------:R-:W-:Y:S01]  /*3cf0*/  ISETP.GT.U32.AND P0, PT, R4.reuse, R2, PT ;  /* 0x000000020400720c */ /* 0x040fe20003f04070 */
[----:B0-----:R-:W-:Y:S01]  /*3d00*/  IMAD.MOV.U32 R7, RZ, RZ, R18 ;  /* 0x000000ffff077224 */ /* 0x001fe200078e0012 */
[C---:B------:R-:W-:Y:S01]  /*3d10*/  ISETP.GT.U32.AND P2, PT, R4.reuse, R19, PT ;  /* 0x000000130400720c */ /* 0x040fe20003f44070 */
[----:B------:R-:W-:Y:S01]  /*3d20*/  VIADD R5, R29, 0xbe ;  /* 0x000000be1d057836 */ /* 0x000fe20000000000 */
[----:B------:R0:W-:Y:S01]  /*3d30*/  STL [R1+0x2e8], R10 ;  /* 0x0002e80a01007387 */ /* 0x0001e20000100800 */
[----:B------:R-:W-:Y:S01]  /*3d40*/  @!P5 IMAD.MOV R7, RZ, RZ, -R7 ;  /* 0x000000ffff07d224 */ /* 0x000fe200078e0a07 */
[----:B------:R-:W-:Y:S01]  /*3d50*/  ISETP.GT.U32.AND P5, PT, R4, R9, PT ;  /* 0x000000090400720c */ /* 0x000fe20003fa4070 */
[----:B------:R-:W-:Y:S01]  /*3d60*/  @!P4 IMAD.IADD R12, R12, 0x1, -R4 ;  /* 0x000000010c0cc824 */ /* 0x000fe200078e0a04 */
[----:B------:R-:W-:Y:S01]  /*3d70*/  ISETP.GE.AND P4, PT, R5, RZ, PT ;  /* 0x000000ff0500720c */ /* 0x000fe20003f86270 */
[C---:B------:R-:W-:Y:S01]  /*3d80*/  VIADD R3, R29.reuse, 0xbd ;  /* 0x000000bd1d037836 */ /* 0x040fe20000000000 */
[----:B------:R1:W-:Y:S01]  /*3d90*/  STL [R1+0x2e4], R7 ;  /* 0x0002e40701007387 */ /* 0x0003e20000100800 */
[----:B------:R-:W-:-:S02]  /*3da0*/  VIADD R14, R29, 0xbc ;  /* 0x000000bc1d0e7836 */ /* 0x000fc40000000000 */
[--C-:B------:R-:W-:Y:S01]  /*3db0*/  @!P0 IMAD.IADD R2, R2, 0x1, -R4.reuse ;  /* 0x0000000102028824 */ /* 0x100fe200078e0a04 */
[----:B0-----:R-:W-:Y:S01]  /*3dc0*/  IABS R10, R5 ;  /* 0x00000005000a7213 */ /* 0x001fe20000000000 */
[----:B------:R-:W-:Y:S01]  /*3dd0*/  @!P2 IMAD.IADD R19, R19, 0x1, -R4 ;  /* 0x000000011313a824 */ /* 0x000fe200078e0a04 */
[----:B------:R-:W-:Y:S01]  /*3de0*/  IABS R8, R3 ;  /* 0x0000000300087213 */ /* 0x000fe20000000000 */
[----:B------:R-:W-:Y:S01]  /*3df0*/  VIADD R13, R29, 0xbb ;  /* 0x000000bb1d0d7836 */ /* 0x000fe20000000000 */
[----:B------:R-:W-:Y:S01]  /*3e00*/  ISETP.GE.AND P0, PT, R3, RZ, PT ;  /* 0x000000ff0300720c */ /* 0x000fe20003f06270 */
[----:B------:R-:W-:Y:S01]  /*3e10*/  IMAD.MOV.U32 R5, RZ, RZ, R10 ;  /* 0x000000ffff057224 */ /* 0x000fe200078e000a */
[----:B------:R-:W-:Y:S01]  /*3e20*/  ISETP.GE.AND P2, PT, R17, RZ, PT ;  /* 0x000000ff1100720c */ /* 0x000fe20003f46270 */
[----:B------:R-:W-:Y:S01]  /*3e30*/  @!P5 IMAD.IADD R9, R9, 0x1, -R4 ;  /* 0x000000010909d824 */ /* 0x000fe200078e0a04 */
[----:B------:R-:W-:Y:S01]  /*3e40*/  ISETP.GT.U32.AND P5, PT, R4, R2, PT ;  /* 0x000000020400720c */ /* 0x000fe20003fa4070 */
[----:B------:R-:W-:-:S04]  /*3e50*/  IMAD.HI.U32 R10, R0, R5, RZ ;  /* 0x00000005000a7227 */ /* 0x000fc800078e00ff */
[----:B------:R-:W-:Y:S02]  /*3e60*/  IMAD.MOV R10, RZ, RZ, -R10 ;  /* 0x000000ffff0a7224 */ /* 0x000fe400078e0a0a */
[----:B-1----:R-:W-:Y:S02]  /*3e70*/  IMAD.MOV.U32 R7, RZ, RZ, R19 ;  /* 0x000000ffff077224 */ /* 0x002fe400078e0013 */
[----:B------:R-:W-:Y:S02]  /*3e80*/  IMAD R5, R4, R10, R5 ;  /* 0x0000000a04057224 */ /* 0x000fe400078e0205 */
[----:B------:R-:W-:-:S04]  /*3e90*/  IMAD.HI.U32 R3, R0, R8, RZ ;  /* 0x0000000800037227 */ /* 0x000fc800078e00ff */
[----:B------:R-:W-:Y:S01]  /*3ea0*/  @!P3 IMAD.MOV R7, RZ, RZ, -R7 ;  /* 0x000000ffff07b224 */ /* 0x000fe200078e0a07 */
[----:B------:R-:W-:Y:S01]  /*3eb0*/  ISETP.GT.U32.AND P3, PT, R4, R9, PT ;  /* 0x000000090400720c */ /* 0x000fe20003f64070 */
[----:B------:R-:W-:Y:S01]  /*3ec0*/  @!P5 IMAD.IADD R2, R2, 0x1, -R4 ;  /* 0x000000010202d824 */ /* 0x000fe200078e0a04 */
[C---:B------:R-:W-:Y:S01]  /*3ed0*/  ISETP.GT.U32.AND P5, PT, R4.reuse, R5, PT ;  /* 0x000000050400720c */ /* 0x040fe20003fa4070 */
[----:B------:R-:W-:Y:S01]  /*3ee0*/  IMAD.MOV R3, RZ, RZ, -R3 ;  /* 0x000000ffff037224 */ /* 0x000fe200078e0a03 */
[----:B------:R0:W-:Y:S01]  /*3ef0*/  STL [R1+0x2e0], R7 ;  /* 0x0002e00701007387 */ /* 0x0001e20000100800 */
[C---:B------:R-:W-:Y:S02]  /*3f00*/  VIADD R10, R29.reuse, 0xba ;  /* 0x000000ba1d0a7836 */ /* 0x040fe40000000000 */
[----:B------:R-:W-:Y:S02]  /*3f10*/  IMAD R8, R4, R3, R8 ;  /* 0x0000000304087224 */ /* 0x000fe400078e0208 */
[----:B------:R-:W-:-:S02]  /*3f20*/  VIADD R3, R29, 0xb9 ;  /* 0x000000b91d037836 */ /* 0x000fc40000000000 */
[----:B------:R-:W-:Y:S02]  /*3f30*/  VIADD R19, R29, 0xb8 ;  /* 0x000000b81d137836 */ /* 0x000fe40000000000 */
[----:B------:R-:W-:Y:S01]  /*3f40*/  @!P3 IMAD.IADD R9, R9, 0x1, -R4 ;  /* 0x000000010909b824 */ /* 0x000fe200078e0a04 */
[----:B------:R-:W-:Y:S01]  /*3f50*/  ISETP.GE.AND P3, PT, R13, RZ, PT ;  /* 0x000000ff0d00720c */ /* 0x000fe20003f66270 */
[----:B0-----:R-:W-:Y:S01]  /*3f60*/  IMAD.MOV.U32 R7, RZ, RZ, R12 ;  /* 0x000000ffff077224 */ /* 0x001fe200078e000c */
[----:B------:R-:W-:Y:S01]  /*3f70*/  IABS R13, R13 ;  /* 0x0000000d000d7213 */ /* 0x000fe20000000000 */
[----:B------:R-:W-:Y:S02]  /*3f80*/  IMAD.MOV.U32 R12, RZ, RZ, R2 ;  /* 0x000000ffff0c7224 */ /* 0x000fe400078e0002 */
[----:B------:R-:W-:Y:S01]  /*3f90*/  @!P1 IMAD.MOV R7, RZ, RZ, -R7 ;  /* 0x000000ffff079224 */ /* 0x000fe200078e0a07 */
[----:B------:R-:W-:Y:S01]  /*3fa0*/  ISETP.GE.AND P1, PT, R14, RZ, PT ;  /* 0x000000ff0e00720c */ /* 0x000fe20003f26270 */
[----:B------:R-:W-:Y:S01]  /*3fb0*/  @!P6 IMAD.MOV R12, RZ, RZ, -R12 ;  /* 0x000000ffff0ce224 */ /* 0x000fe200078e0a0c */
[----:B------:R-:W-:Y:S01]  /*3fc0*/  ISETP.GT.U32.AND P6, PT, R4, R8, PT ;  /* 0x000000080400720c */ /* 0x000fe20003fc4070 */
[----:B------:R-:W-:Y:S01]  /*3fd0*/  @!P5 IMAD.IADD R5, R5, 0x1, -R4 ;  /* 0x000000010505d824 */ /* 0x000fe200078e0a04 */
[----:B------:R-:W-:Y:S01]  /*3fe0*/  IABS R14, R14 ;  /* 0x0000000e000e7213 */ /* 0x000fe20000000000 */
[----:B------:R0:W-:Y:S01]  /*3ff0*/  STL [R1+0x2dc], R7 ;  /* 0x0002dc0701007387 */ /* 0x0001e20000100800 */
[----:B------:R-:W-:-:S02]  /*4000*/  IMAD.HI.U32 R2, R0, R13, RZ ;  /* 0x0000000d00027227 */ /* 0x000fc400078e00ff */
[----:B------:R-:W-:Y:S01]  /*4010*/  ISETP.GT.U32.AND P5, PT, R4, R5, PT ;  /* 0x000000050400720c */ /* 0x000fe20003fa4070 */
[----:B------:R1:W-:Y:S01]  /*4020*/  STL [R1+0x2d8], R12 ;  /* 0x0002d80c01007387 */ /* 0x0003e20000100800 */
[----:B------:R-:W-:-:S04]  /*4030*/  IMAD.HI.U32 R11, R0, R14, RZ ;  /* 0x0000000e000b7227 */ /* 0x000fc800078e00ff */
[----:B------:R-:W-:Y:S02]  /*4040*/  IMAD.MOV R11, RZ, RZ, -R11 ;  /* 0x000000ffff0b7224 */ /* 0x000fe400078e0a0b */
[----:B0-----:R-:W-:Y:S01]  /*4050*/  IMAD.MOV.U32 R7, RZ, RZ, R9 ;  /* 0x000000ffff077224 */ /* 0x001fe200078e0009 */
[----:B------:R-:W-:Y:S01]  /*4060*/  IABS R9, R3 ;  /* 0x0000000300097213 */ /* 0x000fe20000000000 */
[----:B------:R-:W-:Y:S02]  /*4070*/  @!P6 IMAD.IADD R8, R8, 0x1, -R4 ;  /* 0x000000010808e824 */ /* 0x000fe400078e0a04 */
[----:B------:R-:W-:Y:S01]  /*4080*/  @!P2 IMAD.MOV R7, RZ, RZ, -R7 ;  /* 0x000000ffff07a224 */ /* 0x000fe200078e0a07 */
[----:B------:R-:W-:Y:S01]  /*4090*/  ISETP.GE.AND P2, PT, R10, RZ, PT ;  /* 0x000000ff0a00720c */ /* 0x000fe20003f46270 */
[C---:B------:R-:W-:Y:S01]  /*40a0*/  IMAD R14, R4.reuse, R11, R14 ;  /* 0x0000000b040e7224 */ /* 0x040fe200078e020e */
[----:B------:R-:W-:Y:S01]  /*40b0*/  IABS R10, R10 ;  /* 0x0000000a000a7213 */ /* 0x000fe20000000000 */
[----:B------:R-:W-:Y:S01]  /*40c0*/  @!P5 IMAD.IADD R5, R5, 0x1, -R4 ;  /* 0x000000010505d824 */ /* 0x000fe200078e0a04 */
[----:B------:R-:W-:Y:S01]  /*40d0*/  ISETP.GT.U32.AND P6, PT, R4, R8, PT ;  /* 0x000000080400720c */ /* 0x000fe20003fc4070 */
[----:B------:R-:W-:Y:S01]  /*40e0*/  IMAD.HI.U32 R11, R0, R9, RZ ;  /* 0x00000009000b7227 */ /* 0x000fe200078e00ff */
[----:B------:R-:W-:Y:S01]  /*40f0*/  ISETP.GT.U32.AND P5, PT, R4, R14, PT ;  /* 0x0000000e0400720c */ /* 0x000fe20003fa4070 */
[----:B------:R0:W-:Y:S02]  /*4100*/  STL [R1+0x2d4], R7 ;  /* 0x0002d40701007387 */ /* 0x0001e40000100800 */
[----:B-1----:R-:W-:-:S04]  /*4110*/  IMAD.HI.U32 R12, R0, R10, RZ ;  /* 0x0000000a000c7227 */ /* 0x002fc800078e00ff */
[----:B------:R-:W-:Y:S02]  /*4120*/  IMAD.MOV R12, RZ, RZ, -R12 ;  /* 0x000000ffff0c7224 */ /* 0x000fe400078e0a0c */
[----:B------:R-:W-:Y:S02]  /*4130*/  IMAD.MOV R2, RZ, RZ, -R2 ;  /* 0x000000ffff027224 */ /* 0x000fe400078e0a02 */
[----:B------:R-:W-:Y:S02]  /*4140*/  IMAD.MOV R11, RZ, RZ, -R11 ;  /* 0x000000ffff0b7224 */ /* 0x000fe400078e0a0b */
[C---:B------:R-:W-:Y:S02]  /*4150*/  IMAD R10, R4.reuse, R12, R10 ;  /* 0x0000000c040a7224 */ /* 0x040fe400078e020a */
[----:B------:R-:W-:Y:S01]  /*4160*/  IMAD R13, R4, R2, R13 ;  /* 0x00000002040d7224 */ /* 0x000fe200078e020d */
[----:B------:R-:W-:Y:S01]  /*4170*/  IABS R2, R19 ;  /* 0x0000001300027213 */ /* 0x000fe20000000000 */
[----:B0-----:R-:W-:-:S02]  /*4180*/  IMAD.MOV.U32 R7, RZ, RZ, R5 ;  /* 0x000000ffff077224 */ /* 0x001fc400078e0005 */
[----:B------:R-:W-:Y:S02]  /*4190*/  IMAD R9, R4, R11, R9 ;  /* 0x0000000b04097224 */ /* 0x000fe400078e0209 */
[--C-:B------:R-:W-:Y:S01]  /*41a0*/  @!P6 IMAD.IADD R8, R8, 0x1, -R4.reuse ;  /* 0x000000010808e824 */ /* 0x100fe200078e0a04 */
[C---:B------:R-:W-:Y:S01]  /*41b0*/  ISETP.GT.U32.AND P6, PT, R4.reuse, R10, PT ;  /* 0x0000000a0400720c */ /* 0x040fe20003fc4070 */
[----:B------:R-:W-:Y:S01]  /*41c0*/  @!P4 IMAD.MOV R7, RZ, RZ, -R7 ;  /* 0x000000ffff07c224 */ /* 0x000fe200078e0a07 */
[----:B------:R-:W-:Y:S01]  /*41d0*/  ISETP.GT.U32.AND P4, PT, R4, R13, PT ;  /* 0x0000000d0400720c */ /* 0x000fe20003f84070 */
[----:B------:R-:W-:Y:S01]  /*41e0*/  @!P5 IMAD.IADD R14, R14, 0x1, -R4 ;  /* 0x000000010e0ed824 */ /* 0x000fe200078e0a04 */
[----:B------:R-:W-:Y:S01]  /*41f0*/  ISETP.GT.U32.AND P5, PT, R4, R9, PT ;  /* 0x000000090400720c */ /* 0x000fe20003fa4070 */
[----:B------:R-:W-:Y:S01]  /*4200*/  VIADD R17, R29, 0xb7 ;  /* 0x000000b71d117836 */ /* 0x000fe20000000000 */
[----:B------:R0:W-:Y:S01]  /*4210*/  STL [R1+0x2d0], R7 ;  /* 0x0002d00701007387 */ /* 0x0001e20000100800 */
[----:B------:R-:W-:-:S03]  /*4220*/  IMAD.HI.U32 R5, R0, R2, RZ ;  /* 0x0000000200057227 */ /* 0x000fc600078e00ff */
[----:B------:R-:W-:Y:S01]  /*4230*/  IABS R15, R17 ;  /* 0x00000011000f7213 */ /* 0x000fe20000000000 */
[----:B------:R-:W-:Y:S02]  /*4240*/  IMAD.MOV R5, RZ, RZ, -R5 ;  /* 0x000000ffff057224 */ /* 0x000fe400078e0a05 */
[--C-:B------:R-:W-:Y:S02]  /*4250*/  @!P6 IMAD.IADD R10, R10, 0x1, -R4.reuse ;  /* 0x000000010a0ae824 */ /* 0x100fe400078e0a04 */
[--C-:B------:R-:W-:Y:S01]  /*4260*/  @!P4 IMAD.IADD R13, R13, 0x1, -R4.reuse ;  /* 0x000000010d0dc824 */ /* 0x100fe200078e0a04 */
[C---:B------:R-:W-:Y:S01]  /*4270*/  ISETP.GT.U32.AND P4, PT, R4.reuse, R14, PT ;  /* 0x0000000e0400720c */ /* 0x040fe20003f84070 */
[----:B------:R-:W-:Y:S01]  /*4280*/  @!P5 IMAD.IADD R9, R9, 0x1, -R4 ;  /* 0x000000010909d824 */ /* 0x000fe200078e0a04 */
[C---:B------:R-:W-:Y:S01]  /*4290*/  ISETP.GT.U32.AND P5, PT, R4.reuse, R10, PT ;  /* 0x0000000a0400720c */ /* 0x040fe20003fa4070 */
[----:B0-----:R-:W-:Y:S01]  /*42a0*/  IMAD.MOV.U32 R7, RZ, RZ, R8 ;  /* 0x000000ffff077224 */ /* 0x001fe200078e0008 */
[----:B------:R-:W-:Y:S01]  /*42b0*/  ISETP.GT.U32.AND P6, PT, R4, R13, PT ;  /* 0x0000000d0400720c */ /* 0x000fe20003fc4070 */
[----:B------:R-:W-:-:S04]  /*42c0*/  IMAD.HI.U32 R8, R0, R15, RZ ;  /* 0x0000000f00087227 */ /* 0x000fc800078e00ff */
[----:B------:R-:W-:Y:S02]  /*42d0*/  IMAD.MOV R8, RZ, RZ, -R8 ;  /* 0x000000ffff087224 */ /* 0x000fe400078e0a08 */
[----:B------:R-:W-:Y:S01]  /*42e0*/  @!P0 IMAD.MOV R7, RZ, RZ, -R7 ;  /* 0x000000ffff078224 */ /* 0x000fe200078e0a07 */
[C---:B------:R-:W-:Y:S01]  /*42f0*/  ISETP.GT.U32.AND P0, PT, R4.reuse, R9, PT ;  /* 0x000000090400720c */ /* 0x040fe20003f04070 */
[C---:B------:R-:W-:Y:S02]  /*4300*/  IMAD R2, R4.reuse, R5, R2 ;  /* 0x0000000504027224 */ /* 0x040fe400078e0202 */
[----:B------:R-:W-:Y:S01]  /*4310*/  IMAD R15, R4, R8, R15 ;  /* 0x00000008040f7224 */ /* 0x000fe200078e020f */
[----:B------:R0:W-:Y:S01]  /*4320*/  STL [R1+0x2cc], R7 ;  /* 0x0002cc0701007387 */ /* 0x0001e20000100800 */
[--C-:B------:R-:W-:Y:S01]  /*4330*/  @!P4 IMAD.IADD R14, R14, 0x1, -R4.reuse ;  /* 0x000000010e0ec824 */ /* 0x100fe200078e0a04 */
[----:B------:R-:W-:Y:S01]  /*4340*/  ISETP.GT.U32.AND P4, PT, R4, R2, PT ;  /* 0x000000020400720c */ /* 0x000fe20003f84070 */
[----:B------:R-:W-:Y:S01]  /*4350*/  @!P5 IMAD.IADD R10, R10, 0x1, -R4 ;  /* 0x000000010a0ad824 */ /* 0x000fe200078e0a04 */
[----:B------:R-:W-:Y:S01]  /*4360*/  ISETP.GT.U32.AND P5, PT, R4, R15, PT ;  /* 0x0000000f0400720c */ /* 0x000fe20003fa4070 */
[----:B------:R-:W-:-:S02]  /*4370*/  VIADD R5, R29, 0xb5 ;  /* 0x000000b51d057836 */ /* 0x000fc40000000000 */
[--C-:B------:R-:W-:Y:S01]  /*4380*/  @!P6 IMAD.IADD R13, R13, 0x1, -R4.reuse ;  /* 0x000000010d0de824 */ /* 0x100fe200078e0a04 */
[----:B------:R-:W-:Y:S01]  /*4390*/  ISETP.GE.AND P6, PT, R3, RZ, PT ;  /* 0x000000ff0300720c */ /* 0x000fe20003fc6270 */
[----:B------:R-:W-:Y:S01]  /*43a0*/  VIADD R3, R29, 0xb4 ;  /* 0x000000b41d037836 */ /* 0x000fe20000000000 */
[----:B------:R-:W-:Y:S01]  /*43b0*/  IABS R11, R5 ;  /* 0x00000005000b7213 */ /* 0x000fe20000000000 */
[----:B------:R-:W-:Y:S01]  /*43c0*/  @!P0 IMAD.IADD R9, R9, 0x1, -R4 ;  /* 0x0000000109098824 */ /* 0x000fe200078e0a04 */
[----:B------:R-:W-:Y:S01]  /*43d0*/  ISETP.GE.AND P0, PT, R19, RZ, PT ;  /* 0x000000ff1300720c */ /* 0x000fe20003f06270 */
[----:B------:R-:W-:Y:S01]  /*43e0*/  IMAD.MOV.U32 R20, RZ, RZ, R14 ;  /* 0x000000ffff147224 */ /* 0x000fe200078e000e */
[----:B------:R-:W-:Y:S01]  /*43f0*/  IABS R19, R3 ;  /* 0x0000000300137213 */ /* 0x000fe20000000000 */
[----:B0-----:R-:W-:Y:S02]  /*4400*/  IMAD.MOV.U32 R7, RZ, RZ, R13 ;  /* 0x000000ffff077224 */ /* 0x001fe400078e000d */
[----:B------:R-:W-:-:S04]  /*4410*/  IMAD.HI.U32 R8, R0, R11, RZ ;  /* 0x0000000b00087227 */ /* 0x000fc800078e00ff */
[--C-:B------:R-:W-:Y:S01]  /*4420*/  @!P4 IMAD.IADD R2, R2, 0x1, -R4.reuse ;  /* 0x000000010202c824 */ /* 0x100fe200078e0a04 */
[----:B------:R-:W-:Y:S01]  /*4430*/  ISETP.GE.AND P4, PT, R17, RZ, PT ;  /* 0x000000ff1100720c */ /* 0x000fe20003f86270 */
[----:B------:R-:W-:Y:S02]  /*4440*/  @!P5 IMAD.IADD R15, R15, 0x1, -R4 ;  /* 0x000000010f0fd824 */ /* 0x000fe400078e0a04 */
[----:B------:R-:W-:Y:S02]  /*4450*/  VIADD R16, R29, 0xb6 ;  /* 0x000000b61d107836 */ /* 0x000fe40000000000 */
[----:B------:R-:W-:Y:S01]  /*4460*/  @!P1 IMAD.MOV R20, RZ, RZ, -R20 ;  /* 0x000000ffff149224 */ /* 0x000fe200078e0a14 */
[C---:B------:R-:W-:Y:S01]  /*4470*/  ISETP.GT.U32.AND P5, PT, R4.reuse, R15, PT ;  /* 0x0000000f0400720c */ /* 0x040fe20003fa4070 */
[----:B------:R-:W-:Y:S01]  /*4480*/  IMAD.MOV.U32 R17, RZ, RZ, R19 ;  /* 0x000000ffff117224 */ /* 0x000fe200078e0013 */
[----:B------:R-:W-:Y:S01]  /*4490*/  IABS R12, R16 ;  /* 0x00000010000c7213 */ /* 0x000fe20000000000 */
[----:B------:R-:W-:Y:S01]  /*44a0*/  @!P3 IMAD.MOV R7, RZ, RZ, -R7 ;  /* 0x000000ffff07b224 */ /* 0x000fe200078e0a07 */
[----:B------:R-:W-:Y:S01]  /*44b0*/  STL [R1+0x2c8], R20 ;  /* 0x0002c81401007387 */ /* 0x000fe20000100800 */
[----:B------:R-:W-:Y:S01]  /*44c0*/  IMAD.MOV R8, RZ, RZ, -R8 ;  /* 0x000000ffff087224 */ /* 0x000fe200078e0a08 */
[----:B------:R-:W-:Y:S01]  /*44d0*/  ISETP.GT.U32.AND P1, PT, R4, R2, PT ;  /* 0x000000020400720c */ /* 0x000fe20003f24070 */
[----:B------:R-:W-:Y:S01]  /*44e0*/  IMAD.HI.U32 R14, R0, R17, RZ ;  /* 0x00000011000e7227 */ /* 0x000fe200078e00ff */
[----:B------:R0:W-:Y:S03]  /*44f0*/  STL [R1+0x2c4], R7 ;  /* 0x0002c40701007387 */ /* 0x0001e60000100800 */
[----:B------:R-:W-:-:S02]  /*4500*/  IMAD R11, R4, R8, R11 ;  /* 0x00000008040b7224 */ /* 0x000fc400078e020b */
[----:B------:R-:W-:Y:S01]  /*4510*/  @!P2 IMAD.MOV R10, RZ, RZ, -R10 ;  /* 0x000000ffff0aa224 */ /* 0x000fe200078e0a0a */
[----:B------:R-:W-:Y:S01]  /*4520*/  ISETP.GE.AND P2, PT, R16, RZ, PT ;  /* 0x000000ff1000720c */ /* 0x000fe20003f46270 */
[----:B------:R-:W-:Y:S02]  /*4530*/  IMAD.MOV R14, RZ, RZ, -R14 ;  /* 0x000000ffff0e7224 */ /* 0x000fe400078e0a0e */
[----:B------:R-:W-:Y:S01]  /*4540*/  IMAD.HI.U32 R18, R0, R12, RZ ;  /* 0x0000000c00127227 */ /* 0x000fe200078e00ff */
[----:B------:R1:W-:Y:S03]  /*4550*/  STL [R1+0x2c0], R10 ;  /* 0x0002c00a01007387 */ /* 0x0003e60000100800 */
[----:B0-----:R-:W-:Y:S02]  /*4560*/  IMAD.MOV.U32 R7, RZ, RZ, R9 ;  /* 0x000000ffff077224 */ /* 0x001fe400078e0009 */
[----:B------:R-:W-:-:S02]  /*4570*/  IMAD.MOV R18, RZ, RZ, -R18 ;  /* 0x000000ffff127224 */ /* 0x000fc400078e0a12 */
[----:B------:R-:W-:Y:S01]  /*4580*/  @!P6 IMAD.MOV R7, RZ, RZ, -R7 ;  /* 0x000000ffff07e224 */ /* 0x000fe200078e0a07 */
[C---:B------:R-:W-:Y:S01]  /*4590*/  ISETP.GT.U32.AND P6, PT, R4.reuse, R11, PT ;  /* 0x0000000b0400720c */ /* 0x040fe20003fc4070 */
[----:B------:R-:W-:Y:S02]  /*45a0*/  @!P5 IMAD.IADD R15, R15, 0x1, -R4 ;  /* 0x000000010f0fd824 */ /* 0x000fe400078e0a04 */
[C---:B-1----:R-:W-:Y:S01]  /*45b0*/  IMAD R10, R4.reuse, R14, R17 ;  /* 0x0000000e040a7224 */ /* 0x042fe200078e0211 */
[----:B------:R0:W-:Y:S01]  /*45c0*/  STL [R1+0x2bc], R7 ;  /* 0x0002bc0701007387 */ /* 0x0001e20000100800 */
[----:B------:R-:W-:Y:S02]  /*45d0*/  IMAD R12, R4, R18, R12 ;  /* 0x00000012040c7224 */ /* 0x000fe400078e020c */
[--C-:B------:R-:W-:Y:S01]  /*45e0*/  @!P1 IMAD.IADD R2, R2, 0x1, -R4.reuse ;  /* 0x0000000102029824 */ /* 0x100fe200078e0a04 */
[C---:B------:R-:W-:Y:S01]  /*45f0*/  ISETP.GT.U32.AND P5, PT, R4.reuse, R10, PT ;  /* 0x0000000a0400720c */ /* 0x040fe20003fa4070 */
[C---:B------:R-:W-:Y:S01]  /*4600*/  VIADD R8, R29.reuse, 0xb3 ;  /* 0x000000b31d087836 */ /* 0x040fe20000000000 */
[----:B------:R-:W-:Y:S01]  /*4610*/  ISETP.GT.U32.AND P3, PT, R4, R12, PT ;  /* 0x0000000c0400720c */ /* 0x000fe20003f64070 */
[----:B------:R-:W-:Y:S01]  /*4620*/  VIADD R13, R29, 0xb0 ;  /* 0x000000b01d0d7836 */ /* 0x000fe20000000000 */
[----:B------:R-:W-:Y:S01]  /*4630*/  ISETP.GE.AND P1, PT, R5, RZ, PT ;  /* 0x000000ff0500720c */ /* 0x000fe20003f26270 */
[----:B------:R-:W-:Y:S01]  /*4640*/  @!P6 IMAD.IADD R11, R11, 0x1, -R4 ;  /* 0x000000010b0be824 */ /* 0x000fe200078e0a04 */
[----:B------:R-:W-:Y:S01]  /*4650*/  IABS R9, R8 ;  /* 0x0000000800097213 */ /* 0x000fe20000000000 */
[----:B0-----:R-:W-:-:S02]  /*4660*/  IMAD.MOV.U32 R7, RZ, RZ, R2 ;  /* 0x000000ffff077224 */ /* 0x001fc400078e0002 */
[----:B------:R-:W-:Y:S02]  /*4670*/  VIADD R5, R29, 0xb2 ;  /* 0x000000b21d057836 */ /* 0x000fe40000000000 */
[----:B------:R-:W-:Y:S01]  /*4680*/  @!P0 IMAD.MOV R7, RZ, RZ, -R7 ;  /* 0x000000ffff078224 */ /* 0x000fe200078e0a07 */
[----:B------:R-:W-:Y:S01]  /*4690*/  ISETP.GT.U32.AND P0, PT, R4, R11, PT ;  /* 0x0000000b0400720c */ /* 0x000fe20003f04070 */
[--C-:B------:R-:W-:Y:S01]  /*46a0*/  @!P5 IMAD.IADD R10, R10, 0x1, -R4.reuse ;  /* 0x000000010a0ad824 */ /* 0x100fe200078e0a04 */
[----:B------:R-:W-:Y:S01]  /*46b0*/  IABS R16, R5 ;  /* 0x0000000500107213 */ /* 0x000fe20000000000 */
[----:B------:R-:W-:Y:S01]  /*46c0*/  @!P3 IMAD.IADD R12, R12, 0x1, -R4 ;  /* 0x000000010c0cb824 */ /* 0x000fe200078e0a04 */
[----:B------:R-:W-:Y:S01]  /*46d0*/  ISETP.GE.AND P3, PT, R3, RZ, PT ;  /* 0x000000ff0300720c */ /* 0x000fe20003f66270 */
[----:B------:R-:W-:Y:S01]  /*46e0*/  IMAD.HI.U32 R17, R0, R9, RZ ;  /* 0x0000000900117227 */ /* 0x000fe200078e00ff */
[C---:B------:R-:W-:Y:S01]  /*46f0*/  ISETP.GT.U32.AND P5, PT, R4.reuse, R10, PT ;  /* 0x0000000a0400720c */ /* 0x040fe20003fa4070 */
[----:B------:R0:W-:Y:S01]  /*4700*/  STL [R1+0x2b8], R7 ;  /* 0x0002b80701007387 */ /* 0x0001e20000100800 */
[----:B------:R-:W-:Y:S01]  /*4710*/  ISETP.GT.U32.AND P6, PT, R4, R12, PT ;  /* 0x0000000c0400720c */ /* 0x000fe20003fc4070 */
[----:B------:R-:W-:-:S04]  /*4720*/  IMAD.HI.U32 R2, R0, R16, RZ ;  /* 0x0000001000027227 */ /* 0x000fc800078e00ff */
[----:B------:R-:W-:Y:S02]  /*4730*/  IMAD.MOV R18, RZ, RZ, -R2 ;  /* 0x000000ffff127224 */ /* 0x000fe400078e0a02 */
[----:B------:R-:W-:Y:S01]  /*4740*/  @!P0 IMAD.IADD R11, R11, 0x1, -R4 ;  /* 0x000000010b0b8824 */ /* 0x000fe200078e0a04 */
[----:B------:R-:W-:Y:S01]  /*4750*/  ISETP.GE.AND P0, PT, R8, RZ, PT ;  /* 0x000000ff0800720c */ /* 0x000fe20003f06270 */
[----:B------:R-:W-:Y:S02]  /*4760*/  IMAD R8, R4, R18, R16 ;  /* 0x0000001204087224 */ /* 0x000fe400078e0210 */
[----:B------:R-:W-:Y:S02]  /*4770*/  IMAD.MOV R17, RZ, RZ, -R17 ;  /* 0x000000ffff117224 */ /* 0x000fe400078e0a11 */
[--C-:B------:R-:W-:Y:S01]  /*4780*/  @!P5 IMAD.IADD R10, R10, 0x1, -R4.reuse ;  /* 0x000000010a0ad824 */ /* 0x100fe200078e0a04 */
[C---:B------:R-:W-:Y:S01]  /*4790*/  ISETP.GT.U32.AND P5, PT, R4.reuse, R8, PT ;  /* 0x000000080400720c */ /* 0x040fe20003fa4070 */
[----:B------:R-:W-:Y:S01]  /*47a0*/  IMAD R9, R4, R17, R9 ;  /* 0x0000001104097224 */ /* 0x000fe200078e0209 */
[----:B------:R-:W-:Y:S01]  /*47b0*/  IABS R17, R13 ;  /* 0x0000000d00117213 */ /* 0x000fe20000000000 */
[----:B------:R-:W-:-:S02]  /*47c0*/  @!P6 IMAD.IADD R12, R12, 0x1, -R4 ;  /* 0x000000010c0ce824 */ /* 0x000fc400078e0a04 */
[C---:B------:R-:W-:Y:S01]  /*47d0*/  VIADD R16, R29.reuse, 0xaf ;  /* 0x000000af1d107836 */ /* 0x040fe20000000000 */
[----:B------:R-:W-:Y:S01]  /*47e0*/  ISETP.GT.U32.AND P6, PT, R4, R9, PT ;  /* 0x000000090400720c */ /* 0x000fe20003fc4070 */
[----:B------:R-:W-:Y:S02]  /*47f0*/  VIADD R14, R29, 0xb1 ;  /* 0x000000b11d0e7836 */ /* 0x000fe40000000000 */
[----:B------:R-:W-:Y:S01]  /*4800*/  IMAD.MOV.U32 R2, RZ, RZ, R17 ;  /* 0x000000ffff027224 */ /* 0x000fe200078e0011 */
[----:B------:R-:W-:Y:S01]  /*4810*/  IABS R17, R16 ;  /* 0x0000001000117213 */ /* 0x000fe20000000000 */
[----:B------:R-:W-:Y:S01]  /*4820*/  IMAD.MOV.U32 R20, RZ, RZ, R15 ;  /* 0x000000ffff147224 */ /* 0x000fe200078e000f */
[----:B------:R-:W-:Y:S01]  /*4830*/  IABS R3, R14 ;  /* 0x0000000e00037213 */ /* 0x000fe20000000000 */
[----:B------:R-:W-:Y:S02]  /*4840*/  @!P5 IMAD.IADD R8, R8, 0x1, -R4 ;  /* 0x000000010808d824 */ /* 0x000fe400078e0a04 */
[----:B------:R-:W-:-:S03]  /*4850*/  IMAD.HI.U32 R15, R0, R17, RZ ;  /* 0x00000011000f7227 */ /* 0x000fc600078e00ff */
[C---:B------:R-:W-:Y:S01]  /*4860*/  ISETP.GT.U32.AND P5, PT, R4.reuse, R8, PT ;  /* 0x000000080400720c */ /* 0x040fe20003fa4070 */
[----:B------:R-:W-:Y:S01]  /*4870*/  @!P6 IMAD.IADD R9, R9, 0x1, -R4 ;  /* 0x000000010909e824 */ /* 0x000fe200078e0a04 */
[----:B------:R-:W-:Y:S01]  /*4880*/  ISETP.GE.AND P6, PT, R5, RZ, PT ;  /* 0x000000ff0500720c */ /* 0x000fe20003fc6270 */
[----:B0-----:R-:W-:Y:S02]  /*4890*/  IMAD.MOV.U32 R7, RZ, RZ, R12 ;  /* 0x000000ffff077224 */ /* 0x001fe400078e000c */
[----:B------:R-:W-:Y:S01]  /*48a0*/  @!P4 IMAD.MOV R20, RZ, RZ, -R20 ;  /* 0x000000ffff14c224 */ /* 0x000fe200078e0a14 */
[----:B------:R-:W-:Y:S01]  /*48b0*/  ISETP.GT.U32.AND P4, PT, R4, R9, PT ;  /* 0x000000090400720c */ /* 0x000fe20003f84070 */
[----:B------:R-:W-:-:S03]  /*48c0*/  IMAD.HI.U32 R19, R0, R3, RZ ;  /* 0x0000000300137227 */ /* 0x000fc600078e00ff */
[----:B------:R-:W-:Y:S01]  /*48d0*/  STL [R1+0x2b4], R20 ;  /* 0x0002b41401007387 */ /* 0x000fe20000100800 */
[----:B------:R-:W-:Y:S02]  /*48e0*/  IMAD.MOV R12, RZ, RZ, -R15 ;  /* 0x000000ffff0c7224 */ /* 0x000fe400078e0a0f */
[----:B------:R-:W-:Y:S02]  /*48f0*/  @!P2 IMAD.MOV R7, RZ, RZ, -R7 ;  /* 0x000000ffff07a224 */ /* 0x000fe400078e0a07 */
[----:B------:R-:W-:-:S03]  /*4900*/  IMAD.HI.U32 R18, R0, R2, RZ ;  /* 0x0000000200127227 */ /* 0x000fc600078e00ff */
[----:B------:R0:W-:Y:S01]  /*4910*/  STL [R1+0x2b0], R7 ;  /* 0x0002b00701007387 */ /* 0x0001e20000100800 */
[----:B------:R-:W-:Y:S02]  /*4920*/  IMAD.MOV R19, RZ, RZ, -R19 ;  /* 0x000000ffff137224 */ /* 0x000fe400078e0a13 */
[C---:B------:R-:W-:Y:S02]  /*4930*/  IMAD R17, R4.reuse, R12, R17 ;  /* 0x0000000c04117224 */ /* 0x040fe400078e0211 */
[----:B------:R-:W-:Y:S02]  /*4940*/  IMAD.MOV R18, RZ, RZ, -R18 ;  /* 0x000000ffff127224 */ /* 0x000fe400078e0a12 */
[----:B------:R-:W-:Y:S02]  /*4950*/  IMAD R3, R4, R19, R3 ;  /* 0x0000001304037224 */ /* 0x000fe400078e0203 */
[----:B------:R-:W-:Y:S01]  /*4960*/  @!P5 IMAD.IADD R8, R8, 0x1, -R4 ;  /* 0x000000010808d824 */ /* 0x000fe200078e0a04 */
[C---:B------:R-:W-:Y:S01]  /*4970*/  ISETP.GT.U32.AND P5, PT, R4.reuse, R17, PT ;  /* 0x000000110400720c */ /* 0x040fe20003fa4070 */
[----:B0-----:R-:W-:Y:S01]  /*4980*/  IMAD.MOV.U32 R7, RZ, RZ, R10 ;  /* 0x000000ffff077224 */ /* 0x001fe200078e000a */
[----:B------:R-:W-:Y:S01]  /*4990*/  ISETP.GT.U32.AND P2, PT, R4, R3, PT ;  /* 0x000000030400720c */ /* 0x000fe20003f44070 */
[----:B------:R-:W-:Y:S01]  /*49a0*/  @!P1 IMAD.MOV R11, RZ, RZ, -R11 ;  /* 0x000000ffff0b9224 */ /* 0x000fe200078e0a0b */
[----:B------:R-:W-:Y:S01]  /*49b0*/  ISETP.GE.AND P1, PT, R14, RZ, PT ;  /* 0x000000ff0e00720c */ /* 0x000fe20003f26270 */
[----:B------:R-:W-:-:S02]  /*49c0*/  @!P3 IMAD.MOV R7, RZ, RZ, -R7 ;  /* 0x000000ffff07b224 */ /* 0x000fc400078e0a07 */
[C---:B------:R-:W-:Y:S01]  /*49d0*/  IMAD R2, R4.reuse, R18, R2 ;  /* 0x0000001204027224 */ /* 0x040fe200078e0202 */
[----:B------:R0:W-:Y:S01]  /*49e0*/  STL [R1+0x2ac], R11 ;  /* 0x0002ac0b01007387 */ /* 0x0001e20000100800 */
[--C-:B------:R-:W-:Y:S01]  /*49f0*/  @!P4 IMAD.IADD R9, R9, 0x1, -R4.reuse ;  /* 0x000000010909c824 */ /* 0x100fe200078e0a04 */
[----:B------:R-:W-:Y:S01]  /*4a00*/  ISETP.GE.AND P4, PT, R13, RZ, PT ;  /* 0x000000ff0d00720c */ /* 0x000fe20003f86270 */
[C---:B------:R-:W-:Y:S01]  /*4a10*/  VIADD R12, R29.reuse, 0xad ;  /* 0x000000ad1d0c7836 */ /* 0x040fe20000000000 */
[----:B------:R1:W-:Y:S01]  /*4a20*/  STL [R1+0x2a8], R7 ;  /* 0x0002a80701007387 */ /* 0x0003e20000100800 */
[C---:B------:R-:W-:Y:S01]  /*4a30*/  ISETP.GT.U32.AND P3, PT, R4.reuse, R2, PT ;  /* 0x000000020400720c */ /* 0x040fe20003f64070 */
[----:B------:R-:W-:Y:S02]  /*4a40*/  VIADD R5, R29, 0xae ;  /* 0x000000ae1d057836 */ /* 0x000fe40000000000 */
[--C-:B------:R-:W-:Y:S01]  /*4a50*/  @!P5 IMAD.IADD R17, R17, 0x1, -R4.reuse ;  /* 0x000000011111d824 */ /* 0x100fe200078e0a04 */
[----:B------:R-:W-:Y:S01]  /*4a60*/  IABS R14, R12 ;  /* 0x0000000c000e7213 */ /* 0x000fe20000000000 */
[----:B------:R-:W-:Y:S01]  /*4a70*/  @!P2 IMAD.IADD R3, R3, 0x1, -R4 ;  /* 0x000000010303a824 */ /* 0x000fe200078e0a04 */
[----:B------:R-:W-:Y:S01]  /*4a80*/  IABS R18, R5 ;  /* 0x0000000500127213 */ /* 0x000fe20000000000 */
[----:B0-----:R-:W-:Y:S01]  /*4a90*/  VIADD R11, R29, 0xac ;  /* 0x000000ac1d0b7836 */ /* 0x001fe20000000000 */
[----:B------:R-:W-:Y:S01]  /*4aa0*/  ISETP.GT.U32.AND P5, PT, R4, R17, PT ;  /* 0x000000110400720c */ /* 0x000fe20003fa4070 */
[----:B-1----:R-:W-:Y:S01]  /*4ab0*/  IMAD.MOV.U32 R7, RZ, RZ, R9 ;  /* 0x000000ffff077224 */ /* 0x002fe200078e0009 */
[----:B------:R-:W-:Y:S01]  /*4ac0*/  ISETP.GE.AND P2, PT, R16, RZ, PT ;  /* 0x000000ff1000720c */ /* 0x000fe20003f46270 */
[----:B------:R-:W-:Y:S01]  /*4ad0*/  IMAD.HI.U32 R10, R0, R18, RZ ;  /* 0x00000012000a7227 */ /* 0x000fe200078e00ff */
[----:B------:R-:W-:-:S03]  /*4ae0*/  IABS R13, R11 ;  /* 0x0000000b000d7213 */ /* 0x000fc60000000000 */
[----:B------:R-:W-:Y:S02]  /*4af0*/  @!P0 IMAD.MOV R7, RZ, RZ, -R7 ;  /* 0x000000ffff078224 */ /* 0x000fe400078e0a07 */
[----:B------:R-:W-:Y:S01]  /*4b00*/  @!P3 IMAD.IADD R2, R2, 0x1, -R4 ;  /* 0x000000010202b824 */ /* 0x000fe200078e0a04 */
[----:B------:R-:W-:Y:S01]  /*4b10*/  ISETP.GT.U32.AND P3, PT, R4, R3, PT ;  /* 0x000000030400720c */ /* 0x000fe20003f64070 */
[----:B------:R-:W-:Y:S01]  /*4b20*/  IMAD.MOV R10, RZ, RZ, -R10 ;  /* 0x000000ffff0a7224 */ /* 0x000fe200078e0a0a */
[----:B------:R0:W-:Y:S01]  /*4b30*/  STL [R1+0x140], R7 ;  /* 0x0001400701007387 */ /* 0x0001e20000100800 */
[----:B------:R-:W-:Y:S01]  /*4b40*/  @!P5 IADD3 R17, PT, PT, R17, -R4, RZ ;  /* 0x800000041111d210 */ /* 0x000fe20007ffe0ff */
[----:B------:R-:W-:Y:S01]  /*4b50*/  IMAD.HI.U32 R15, R0, R13, RZ ;  /* 0x0000000d000f7227 */ /* 0x000fe200078e00ff */
[----:B------:R-:W-:-:S03]  /*4b60*/  ISETP.GT.U32.AND P0, PT, R4, R2, PT ;  /* 0x000000020400720c */ /* 0x000fc60003f04070 */
[----:B------:R-:W-:Y:S02]  /*4b70*/  IMAD R10, R4, R10, R18 ;  /* 0x0000000a040a7224 */ /* 0x000fe400078e0212 */
[----:B------:R-:W-:Y:S02]  /*4b80*/  IMAD.MOV R15, RZ, RZ, -R15 ;  /* 0x000000ffff0f7224 */ /* 0x000fe400078e0a0f */
[----:B0-----:R-:W-:Y:S02]  /*4b90*/  IMAD.MOV.U32 R7, RZ, RZ, R8 ;  /* 0x000000ffff077224 */ /* 0x001fe400078e0008 */
[----:B------:R-:W-:-:S04]  /*4ba0*/  IMAD.HI.U32 R8, R0, R14, RZ ;  /* 0x0000000e00087227 */ /* 0x000fc800078e00ff */
[----:B------:R-:W-:Y:S02]  /*4bb0*/  IMAD.MOV R8, RZ, RZ, -R8 ;  /* 0x000000ffff087224 */ /* 0x000fe400078e0a08 */
[----:B------:R-:W-:Y:S01]  /*4bc0*/  @!P6 IMAD.MOV R7, RZ, RZ, -R7 ;  /* 0x000000ffff07e224 */ /* 0x000fe200078e0a07 */
[----:B------:R-:W-:Y:S01]  /*4bd0*/  ISETP.GE.AND P6, PT, R5, RZ, PT ;  /* 0x000000ff0500720c */ /* 0x000fe20003fc6270 */
[C---:B------:R-:W-:Y:S02]  /*4be0*/  IMAD R14, R4.reuse, R8, R14 ;  /* 0x00000008040e7224 */ /* 0x040fe400078e020e */
[--C-:B------:R-:W-:Y:S01]  /*4bf0*/  @!P3 IMAD.IADD R3, R3, 0x1, -R4.reuse ;  /* 0x000000010303b824 */ /* 0x100fe200078e0a04 */
[C---:B------:R-:W-:Y:S01]  /*4c00*/  ISETP.GT.U32.AND P3, PT, R4.reuse, R10, PT ;  /* 0x0000000a0400720c */ /* 0x040fe20003f64070 */
[C---:B------:R-:W-:Y:S01]  /*4c10*/  VIADD R5, R29.reuse, 0xab ;  /* 0x000000ab1d057836 */ /* 0x040fe20000000000 */
[----:B------:R-:W-:Y:S01]  /*4c20*/  ISETP.GT.U32.AND P5, PT, R4, R14, PT ;  /* 0x0000000e0400720c */ /* 0x000fe20003fa4070 */
[----:B------:R-:W-:Y:S01]  /*4c30*/  @!P0 IMAD.IADD R2, R2, 0x1, -R4 ;  /* 0x0000000102028824 */ /* 0x000fe200078e0a04 */
[----:B------:R0:W-:Y:S01]  /*4c40*/  STL [R1+0x130], R7 ;  /* 0x0001300701007387 */ /* 0x0001e20000100800 */
[----:B------:R-:W-:Y:S01]  /*4c50*/  ISETP.GE.AND P0, PT, R12, RZ, PT ;  /* 0x000000ff0c00720c */ /* 0x000fe20003f06270 */
[----:B------:R-:W-:Y:S01]  /*4c60*/  VIADD R8, R29, 0xaa ;  /* 0x000000aa1d087836 */ /* 0x000fe20000000000 */
[----:B------:R-:W-:Y:S01]  /*4c70*/  IABS R12, R5 ;  /* 0x00000005000c7213 */ /* 0x000fe20000000000 */
[----:B------:R-:W-:-:S02]  /*4c80*/  IMAD R13, R4, R15, R13 ;  /* 0x0000000f040d7224 */ /* 0x000fc400078e020d */
[C---:B------:R-:W-:Y:S01]  /*4c90*/  VIADD R16, R29.reuse, 0xa6 ;  /* 0x000000a61d107836 */ /* 0x040fe20000000000 */
[----:B------:R-:W-:Y:S01]  /*4ca0*/  IABS R9, R8 ;  /* 0x0000000800097213 */ /* 0x000fe20000000000 */
[----:B------:R-:W-:Y:S02]  /*4cb0*/  VIADD R19, R29, 0x9b ;  /* 0x0000009b1d137836 */ /* 0x000fe40000000000 */
[----:B0-----:R-:W-:Y:S02]  /*4cc0*/  IMAD.MOV.U32 R7, RZ, RZ, R3 ;  /* 0x000000ffff077224 */ /* 0x001fe400078e0003 */
[----:B------:R-:W-:Y:S02]  /*4cd0*/  @!P5 IMAD.IADD R14, R14, 0x1, -R4 ;  /* 0x000000010e0ed824 */ /* 0x000fe400078e0a04 */
[----:B------:R-:W-:Y:S02]  /*4ce0*/  @!P1 IMAD.MOV R7, RZ, RZ, -R7 ;  /* 0x000000ffff079224 */ /* 0x000fe400078e0a07 */
[----:B------:R-:W-:Y:S01]  /*4cf0*/  IMAD.MOV.U32 R3, RZ, RZ, R12 ;  /* 0x000000ffff037224 */ /* 0x000fe200078e000c */
[----:B------:R-:W-:Y:S01]  /*4d00*/  ISETP.GT.U32.AND P5, PT, R4, R14, PT ;  /* 0x0000000e0400720c */ /* 0x000fe20003fa4070 */
[----:B------:R-:W-:Y:S01]  /*4d10*/  @!P3 IMAD.IADD R10, R10, 0x1, -R4 ;  /* 0x000000010a0ab824 */ /* 0x000fe200078e0a04 */
[----:B------:R-:W-:Y:S01]  /*4d20*/  ISETP.GE.AND P3, PT, R11, RZ, PT ;  /* 0x000000ff0b00720c */ /* 0x000fe20003f66270 */
[----:B------:R-:W-:Y:S01]  /*4d30*/  IMAD.MOV.U32 R12, RZ, RZ, R2 ;  /* 0x000000ffff0c7224 */ /* 0x000fe200078e0002 */
[----:B------:R0:W-:Y:S01]  /*4d40*/  STL [R1+0x12c], R7 ;  /* 0x00012c0701007387 */ /* 0x0001e20000100800 */
[----:B------:R-:W-:Y:S01]  /*4d50*/  IMAD.HI.U32 R11, R0, R3, RZ ;  /* 0x00000003000b7227 */ /* 0x000fe200078e00ff */
[----:B------:R-:W-:-:S03]  /*4d60*/  ISETP.GT.U32.AND P1, PT, R4, R10, PT ;  /* 0x0000000a0400720c */ /* 0x000fc60003f24070 */
[----:B------:R-:W-:Y:S01]  /*4d70*/  @!P4 IMAD.MOV R12, RZ, RZ, -R12 ;  /* 0x000000ffff0cc224 */ /* 0x000fe200078e0a0c */
[----:B------:R-:W-:Y:S01]  /*4d80*/  ISETP.GT.U32.AND P4, PT, R4, R13, PT ;  /* 0x0000000d0400720c */ /* 0x000fe20003f84070 */
[----:B------:R-:W-:-:S03]  /*4d90*/  IMAD.HI.U32 R2, R0, R9, RZ ;  /* 0x0000000900027227 */ /* 0x000fc600078e00ff */
[----:B------:R-:W-:Y:S01]  /*4da0*/  STL [R1+0x284], R12 ;  /* 0x0002840c01007387 */ /* 0x000fe20000100800 */
[----:B0-----:R-:W-:Y:S02]  /*4db0*/  IMAD.MOV.U32 R7, RZ, RZ, R17 ;  /* 0x000000ffff077224 */ /* 0x001fe400078e0011 */
[----:B------:R-:W-:Y:S02]  /*4dc0*/  IMAD.MOV R11, RZ, RZ, -R11 ;  /* 0x000000ffff0b7224 */ /* 0x000fe400078e0a0b */
[----:B------:R-:W-:Y:S01]  /*4dd0*/  @!P2 IMAD.MOV R7, RZ, RZ, -R7 ;  /* 0x000000ffff07a224 */ /* 0x000fe200078e0a07 */
[----:B------:R-:W-:Y:S01]  /*4de0*/  ISETP.GE.AND P2, PT, R5, RZ, PT ;  /* 0x000000ff0500720c */ /* 0x000fe20003f46270 */
[----:B------:R-:W-:Y:S02]  /*4df0*/  IMAD.MOV R5, RZ, RZ, -R2 ;  /* 0x000000ffff057224 */ /* 0x000fe400078e0a02 */
[----:B------:R-:W-:Y:S01]  /*4e00*/  IMAD R2, R4, R11, R3 ;  /* 0x0000000b04027224 */ /* 0x000fe200078e0203 */
[----:B------:R0:W-:Y:S01]  /*4e10*/  STL [R1+0x288], R7 ;  /* 0x0002880701007387 */ /* 0x0001e20000100800 */
[----:B------:R-:W-:-:S02]  /*4e20*/  @!P5 IMAD.IADD R14, R14, 0x1, -R4 ;  /* 0x000000010e0ed824 */ /* 0x000fc400078e0a04 */
[--C-:B------:R-:W-:Y:S01]  /*4e30*/  @!P1 IMAD.IADD R10, R10, 0x1, -R4.reuse ;  /* 0x000000010a0a9824 */ /* 0x100fe200078e0a04 */
[----:B------:R-:W-:Y:S01]  /*4e40*/  ISETP.GT.U32.AND P5, PT, R4, R2, PT ;  /* 0x000000020400720c */ /* 0x000fe20003fa4070 */
[----:B------:R-:W-:Y:S01]  /*4e50*/  @!P4 IMAD.IADD R13, R13, 0x1, -R4 ;  /* 0x000000010d0dc824 */ /* 0x000fe200078e0a04 */
[----:B------:R-:W-:Y:S01]  /*4e60*/  ISETP.GE.AND P1, PT, R8, RZ, PT ;  /* 0x000000ff0800720c */ /* 0x000fe20003f26270 */
[C---:B------:R-:W-:Y:S02]  /*4e70*/  IMAD R9, R4.reuse, R5, R9 ;  /* 0x0000000504097224 */ /* 0x040fe400078e0209 */
[----:B------:R-:W-:Y:S01]  /*4e80*/  IMAD.MOV.U32 R15, RZ, RZ, R10 ;  /* 0x000000ffff0f7224 */ /* 0x000fe200078e000a */
[C---:B------:R-:W-:Y:S01]  /*4e90*/  ISETP.GT.U32.AND P4, PT, R4.reuse, R13, PT ;  /* 0x0000000d0400720c */ /* 0x040fe20003f84070 */
[----:B0-----:R-:W-:Y:S02]  /*4ea0*/  IMAD.MOV.U32 R7, RZ, RZ, R14 ;  /* 0x000000ffff077224 */ /* 0x001fe400078e000e */
[----:B------:R-:W-:Y:S01]  /*4eb0*/  @!P6 IMAD.MOV R15, RZ, RZ, -R15 ;  /* 0x000000ffff0fe224 */ /* 0x000fe200078e0a0f */
[----:B------:R-:W-:Y:S01]  /*4ec0*/  ISETP.GT.U32.AND P6, PT, R4, R9, PT ;  /* 0x000000090400720c */ /* 0x000fe20003fc4070 */
[----:B------:R-:W-:-:S02]  /*4ed0*/  VIADD R12, R29, 0xa9 ;  /* 0x000000a91d0c7836 */ /* 0x000fc40000000000 */
[--C-:B------:R-:W-:Y:S01]  /*4ee0*/  @!P5 IMAD.IADD R2, R2, 0x1, -R4.reuse ;  /* 0x000000010202d824 */ /* 0x100fe200078e0a04 */
[----:B------:R-:W-:Y:S01]  /*4ef0*/  STL [R1+0x2a4], R15 ;  /* 0x0002a40f01007387 */ /* 0x000fe20000100800 */
[----:B------:R-:W-:Y:S01]  /*4f00*/  VIADD R5, R29, 0xa8 ;  /* 0x000000a81d057836 */ /* 0x000fe20000000000 */
[----:B------:R-:W-:Y:S01]  /*4f10*/  IABS R8, R12 ;  /* 0x0000000c00087213 */ /* 0x000fe20000000000 */
[----:B------:R-:W-:Y:S01]  /*4f20*/  @!P0 IMAD.MOV R7, RZ, RZ, -R7 ;  /* 0x000000ffff078224 */ /* 0x000fe200078e0a07 */
[----:B------:R-:W-:Y:S01]  /*4f30*/  ISETP.GT.U32.AND P5, PT, R4, R2, PT ;  /* 0x000000020400720c */ /* 0x000fe20003fa4070 */
[----:B------:R-:W-:Y:S01]  /*4f40*/  @!P4 IMAD.IADD R13, R13, 0x1, -R4 ;  /* 0x000000010d0dc824 */ /* 0x000fe200078e0a04 */
[----:B------:R-:W-:Y:S01]  /*4f50*/  IABS R11, R5 ;  /* 0x00000005000b7213 */ /* 0x000fe20000000000 */
[----:B------:R-:W-:Y:S01]  /*4f60*/  IMAD.HI.U32 R14, R0, R8, RZ ;  /* 0x00000008000e7227 */ /* 0x000fe200078e00ff */
[----:B------:R0:W-:Y:S01]  /*4f70*/  STL [R1+0x2a0], R7 ;  /* 0x0002a00701007387 */ /* 0x0001e20000100800 */
[----:B------:R-:W-:-:S02]  /*4f80*/  ISETP.GE.AND P4, PT, R5, RZ, PT ;  /* 0x000000ff0500720c */ /* 0x000fc40003f86270 */
[----:B------:R-:W-:Y:S01]  /*4f90*/  @!P6 IMAD.IADD R9, R9, 0x1, -R4 ;  /* 0x000000010909e824 */ /* 0x000fe200078e0a04 */
[----:B------:R-:W-:Y:S01]  /*4fa0*/  ISETP.GE.AND P0, PT, R12, RZ, PT ;  /* 0x000000ff0c00720c */ /* 0x000fe20003f06270 */
[----:B------:R-:W-:-:S03]  /*4fb0*/  IMAD.HI.U32 R5, R0, R11, RZ ;  /* 0x0000000b00057227 */ /* 0x000fc600078e00ff */
[----:B------:R-:W-:Y:S01]  /*4fc0*/  ISETP.GT.U32.AND P6, PT, R4, R9, PT ;  /* 0x000000090400720c */ /* 0x000fe20003fc4070 */
[----:B------:R-:W-:Y:S02]  /*4fd0*/  VIADD R3, R29, 0xa7 ;  /* 0x000000a71d037836 */ /* 0x000fe40000000000 */
[----:B0-----:R-:W-:Y:S02]  /*4fe0*/  IMAD.MOV.U32 R7, RZ, RZ, R13 ;  /* 0x000000ffff077224 */ /* 0x001fe400078e000d */
[----:B------:R-:W-:Y:S01]  /*4ff0*/  IMAD.MOV R14, RZ, RZ, -R14 ;  /* 0x000000ffff0e7224 */ /* 0x000fe200078e0a0e */
[----:B------:R-:W-:Y:S01]  /*5000*/  IABS R10, R3 ;  /* 0x00000003000a7213 */ /* 0x000fe20000000000 */
[----:B------:R-:W-:Y:S01]  /*5010*/  @!P3 IMAD.MOV R7, RZ, RZ, -R7 ;  /* 0x000000ffff07b224 */ /* 0x000fe200078e0a07 */
[----:B------:R-:W-:Y:S01]  /*5020*/  ISETP.GE.AND P3, PT, R3, RZ, PT ;  /* 0x000000ff0300720c */ /* 0x000fe20003f66270 */
[----:B------:R-:W-:Y:S02]  /*5030*/  IMAD.MOV R5, RZ, RZ, -R5 ;  /* 0x000000ffff057224 */ /* 0x000fe400078e0a05 */
[----:B------:R-:W-:Y:S01]  /*5040*/  @!P5 IMAD.IADD R2, R2, 0x1, -R4 ;  /* 0x000000010202d824 */ /* 0x000fe200078e0a04 */
[----:B------:R0:W-:Y:S01]  /*5050*/  STL [R1+0x290], R7 ;  /* 0x0002900701007387 */ /* 0x0001e20000100800 */
[----:B------:R-:W-:-:S02]  /*5060*/  IMAD R8, R4, R14, R8 ;  /* 0x0000000e04087224 */ /* 0x000fc400078e0208 */
[----:B------:R-:W-:Y:S02]  /*5070*/  IMAD R11, R4, R5, R11 ;  /* 0x00000005040b7224 */ /* 0x000fe400078e020b */
[----:B------:R-:W-:Y:S01]  /*5080*/  IMAD.HI.U32 R12, R0, R10, RZ ;  /* 0x0000000a000c7227 */ /* 0x000fe200078e00ff */
[----:B------:R-:W-:-:S03]  /*5090*/  ISETP.GT.U32.AND P5, PT, R4, R8, PT ;  /* 0x000000080400720c */ /* 0x000fc60003fa4070 */
[----:B------:R-:W-:Y:S02]  /*50a0*/  IMAD.MOV R12, RZ, RZ, -R12 ;  /* 0x000000ffff0c7224 */ /* 0x000fe400078e0a0c */
[----:B0-----:R-:W-:Y:S02]  /*50b0*/  IMAD.MOV.U32 R7, RZ, RZ, R2 ;  /* 0x000000ffff077224 */ /* 0x001fe400078e0002 */
[----:B------:R-:W-:Y:S01]  /*50c0*/  @!P6 IMAD.IADD R9, R9, 0x1, -R4 ;  /* 0x000000010909e824 */ /* 0x000fe200078e0a04 */
[----:B------:R-:W-:Y:S01]  /*50d0*/  ISETP.GE.AND P6, PT, R16, RZ, PT ;  /* 0x000000ff1000720c */ /* 0x000fe20003fc6270 */
[----:B------:R-:W-:Y:S01]  /*50e0*/  @!P2 IMAD.MOV R7, RZ, RZ, -R7 ;  /* 0x000000ffff07a224 */ /* 0x000fe200078e0a07 */
[C---:B------:R-:W-:Y:S01]  /*50f0*/  ISETP.GT.U32.AND P2, PT, R4.reuse, R11, PT ;  /* 0x0000000b0400720c */ /* 0x040fe20003f44070 */
[----:B------:R-:W-:Y:S01]  /*5100*/  IMAD R10, R4, R12, R10 ;  /* 0x0000000c040a7224 */ /* 0x000fe200078e020a */
[----:B------:R-:W-:Y:S01]  /*5110*/  IABS R16, R16 ;  /* 0x0000001000107213 */ /* 0x000fe20000000000 */
[----:B------:R-:W-:Y:S01]  /*5120*/  @!P5 IMAD.IADD R8, R8, 0x1, -R4 ;  /* 0x000000010808d824 */ /* 0x000fe200078e0a04 */
[----:B------:R0:W-:Y:S01]  /*5130*/  STL [R1+0x29c], R7 ;  /* 0x00029c0701007387 */ /* 0x0001e20000100800 */
[----:B------:R-:W-:-:S02]  /*5140*/  VIADD R14, R29, 0xa5 ;  /* 0x000000a51d0e7836 */ /* 0x000fc40000000000 */
[----:B------:R-:W-:Y:S01]  /*5150*/  VIADD R3, R29, 0xa4 ;  /* 0x000000a41d037836 */ /* 0x000fe20000000000 */
[----:B------:R-:W-:Y:S01]  /*5160*/  ISETP.GT.U32.AND P5, PT, R4, R8, PT ;  /* 0x000000080400720c */ /* 0x000fe20003fa4070 */
[----:B------:R-:W-:Y:S01]  /*5170*/  IMAD.HI.U32 R17, R0, R16, RZ ;  /* 0x0000001000117227 */ /* 0x000fe200078e00ff */
[----:B------:R-:W-:Y:S02]  /*5180*/  IABS R15, R14 ;  /* 0x0000000e000f7213 */ /* 0x000fe40000000000 */
[----:B------:R-:W-:Y:S01]  /*5190*/  IABS R5, R3 ;  /* 0x0000000300057213 */ /* 0x000fe20000000000 */
[--C-:B------:R-:W-:Y:S02]  /*51a0*/  @!P2 IMAD.IADD R11, R11, 0x1, -R4.reuse ;  /* 0x000000010b0ba824 */ /* 0x100fe400078e0a04 */
[----:B0-----:R-:W-:Y:S02]  /*51b0*/  IMAD.MOV.U32 R7, RZ, RZ, R9 ;  /* 0x000000ffff077224 */ /* 0x001fe400078e0009 */
[----:B------:R-:W-:Y:S01]  /*51c0*/  VIADD R12, R29, 0xa3 ;  /* 0x000000a31d0c7836 */ /* 0x000fe20000000000 */
[C---:B------:R-:W-:Y:S01]  /*51d0*/  ISETP.GT.U32.AND P2, PT, R4.reuse, R11, PT ;  /* 0x0000000b0400720c */ /* 0x040fe20003f44070 */
[----:B------:R-:W-:Y:S01]  /*51e0*/  @!P1 IMAD.MOV R7, RZ, RZ, -R7 ;  /* 0x000000ffff079224 */ /* 0x000fe200078e0a07 */
[----:B------:R-:W-:Y:S01]  /*51f0*/  ISETP.GT.U32.AND P1, PT, R4, R10, PT ;  /* 0x0000000a0400720c */ /* 0x000fe20003f24070 */
[----:B------:R-:W-:Y:S01]  /*5200*/  IMAD.MOV R17, RZ, RZ, -R17 ;  /* 0x000000ffff117224 */ /* 0x000fe200078e0a11 */
[----:B------:R-:W-:Y:S01]  /*5210*/  IABS R2, R12 ;  /* 0x0000000c00027213 */ /* 0x000fe20000000000 */
[----:B------:R-:W-:Y:S01]  /*5220*/  IMAD.HI.U32 R13, R0, R15, RZ ;  /* 0x0000000f000d7227 */ /* 0x000fe200078e00ff */
[----:B------:R0:W-:Y:S03]  /*5230*/  STL [R1+0x28c], R7 ;  /* 0x00028c0701007387 */ /* 0x0001e60000100800 */
[----:B------:R-:W-:Y:S01]  /*5240*/  @!P5 IMAD.IADD R8, R8, 0x1, -R4 ;  /* 0x000000010808d824 */ /* 0x000fe200078e0a04 */
[----:B------:R-:W-:Y:S01]  /*5250*/  ISETP.GE.AND P5, PT, R14, RZ, PT ;  /* 0x000000ff0e00720c */ /* 0x000fe20003fa6270 */
[----:B------:R-:W-:-:S04]  /*5260*/  IMAD.HI.U32 R9, R0, R5, RZ ;  /* 0x0000000500097227 */ /* 0x000fc800078e00ff */
[--C-:B------:R-:W-:Y:S02]  /*5270*/  @!P1 IMAD.IADD R10, R10, 0x1, -R4.reuse ;  /* 0x000000010a0a9824 */ /* 0x100fe400078e0a04 */
[----:B------:R-:W-:Y:S02]  /*5280*/  @!P2 IMAD.IADD R11, R11, 0x1, -R4 ;  /* 0x000000010b0ba824 */ /* 0x000fe400078e0a04 */
[C---:B------:R-:W-:Y:S01]  /*5290*/  IMAD R14, R4.reuse, R17, R16 ;  /* 0x00000011040e7224 */ /* 0x040fe200078e0210 */
[C---:B------:R-:W-:Y:S01]  /*52a0*/  ISETP.GT.U32.AND P1, PT, R4.reuse, R10, PT ;  /* 0x0000000a0400720c */ /* 0x040fe20003f24070 */
[----:B------:R-:W-:Y:S02]  /*52b0*/  IMAD.MOV R13, RZ, RZ, -R13 ;  /* 0x000000ffff0d7224 */ /* 0x000fe400078e0a0d */
[----:B0-----:R-:W-:Y:S01]  /*52c0*/  IMAD.MOV.U32 R7, RZ, RZ, R11 ;  /* 0x000000ffff077224 */ /* 0x001fe200078e000b */
[----:B------:R-:W-:Y:S01]  /*52d0*/  ISETP.GT.U32.AND P2, PT, R4, R14, PT ;  /* 0x0000000e0400720c */ /* 0x000fe20003f44070 */
[----:B------:R-:W-:-:S02]  /*52e0*/  IMAD.MOV.U32 R18, RZ, RZ, R8 ;  /* 0x000000ffff127224 */ /* 0x000fc400078e0008 */
[----:B------:R-:W-:Y:S02]  /*52f0*/  IMAD.MOV R9, RZ, RZ, -R9 ;  /* 0x000000ffff097224 */ /* 0x000fe400078e0a09 */
[----:B------:R-:W-:Y:S02]  /*5300*/  IMAD R15, R4, R13, R15 ;  /* 0x0000000d040f7224 */ /* 0x000fe400078e020f */
[----:B------:R-:W-:-:S04]  /*5310*/  IMAD.HI.U32 R13, R0, R2, RZ ;  /* 0x00000002000d7227 */ /* 0x000fc800078e00ff */
[----:B------:R-:W-:Y:S01]  /*5320*/  @!P4 IMAD.MOV R7, RZ, RZ, -R7 ;  /* 0x000000ffff07c224 */ /* 0x000fe200078e0a07 */
[----:B------:R-:W-:Y:S01]  /*5330*/  ISETP.GE.AND P4, PT, R3, RZ, PT ;  /* 0x000000ff0300720c */ /* 0x000fe20003f86270 */
[----:B------:R-:W-:Y:S01]  /*5340*/  @!P0 IMAD.MOV R18, RZ, RZ, -R18 ;  /* 0x000000ffff128224 */ /* 0x000fe200078e0a12 */
[C---:B------:R-:W-:Y:S01]  /*5350*/  ISETP.GT.U32.AND P0, PT, R4.reuse, R15, PT ;  /* 0x0000000f0400720c */ /* 0x040fe20003f04070 */
[----:B------:R-:W-:Y:S02]  /*5360*/  IMAD R3, R4, R9, R5 ;  /* 0x0000000904037224 */ /* 0x000fe400078e0205 */
[----:B------:R-:W-:Y:S01]  /*5370*/  IMAD.MOV R8, RZ, RZ, -R13 ;  /* 0x000000ffff087224 */ /* 0x000fe200078e0a0d */
[----:B------:R-:W-:Y:S01]  /*5380*/  STL [R1+0x128], R18 ;  /* 0x0001281201007387 */ /* 0x000fe20000100800 */
[----:B------:R-:W-:Y:S01]  /*5390*/  @!P1 IMAD.IADD R10, R10, 0x1, -R4 ;  /* 0x000000010a0a9824 */ /* 0x000fe200078e0a04 */
[C---:B------:R-:W-:Y:S01]  /*53a0*/  ISETP.GT.U32.AND P1, PT, R4.reuse, R3, PT ;  /* 0x000000030400720c */ /* 0x040fe20003f24070 */
[----:B------:R-:W-:Y:S01]  /*53b0*/  IMAD R2, R4, R8, R2 ;  /* 0x0000000804027224 */ /* 0x000fe200078e0202 */
[----:B------:R0:W-:Y:S01]  /*53c0*/  STL [R1+0x264], R7 ;  /* 0x0002640701007387 */ /* 0x0001e20000100800 */
[----:B------:R-:W-:-:S02]  /*53d0*/  @!P2 IMAD.IADD R14, R14, 0x1, -R4 ;  /* 0x000000010e0ea824 */ /* 0x000fc400078e0a04 */
[----:B------:R-:W-:Y:S02]  /*53e0*/  VIADD R5, R29, 0xa2 ;  /* 0x000000a21d057836 */ /* 0x000fe40000000000 */
[----:B------:R-:W-:Y:S01]  /*53f0*/  @!P0 IMAD.IADD R15, R15, 0x1, -R4 ;  /* 0x000000010f0f8824 */ /* 0x000fe200078e0a04 */
[C---:B------:R-:W-:Y:S01]  /*5400*/  ISETP.GT.U32.AND P2, PT, R4.reuse, R14, PT ;  /* 0x0000000e0400720c */ /* 0x040fe20003f44070 */
[C---:B------:R-:W-:Y:S01]  /*5410*/  VIADD R8, R29.reuse, 0xa1 ;  /* 0x000000a11d087836 */ /* 0x040fe20000000000 */
[----:B------:R-:W-:Y:S01]  /*5420*/  IABS R13, R5 ;  /* 0x00000005000d7213 */ /* 0x000fe20000000000 */
[----:B------:R-:W-:Y:S01]  /*5430*/  VIADD R9, R29, 0xa0 ;  /* 0x000000a01d097836 */ /* 0x000fe20000000000 */
[C---:B------:R-:W-:Y:S01]  /*5440*/  ISETP.GT.U32.AND P0, PT, R4.reuse, R15, PT ;  /* 0x0000000f0400720c */ /* 0x040fe20003f04070 */
[----:B0-----:R-:W-:Y:S01]  /*5450*/  IMAD.MOV.U32 R7, RZ, RZ, R10 ;  /* 0x000000ffff077224 */ /* 0x001fe200078e000a */
[----:B------:R-:W-:Y:S01]  /*5460*/  IABS R10, R8 ;  /* 0x00000008000a7213 */ /* 0x000fe20000000000 */
[----:B------:R-:W-:Y:S01]  /*5470*/  @!P1 IMAD.IADD R3, R3, 0x1, -R4 ;  /* 0x0000000103039824 */ /* 0x000fe200078e0a04 */
[----:B------:R-:W-:Y:S01]  /*5480*/  IABS R11, R9 ;  /* 0x00000009000b7213 */ /* 0x000fe20000000000 */
[----:B------:R-:W-:Y:S01]  /*5490*/  @!P3 IMAD.MOV R7, RZ, RZ, -R7 ;  /* 0x000000ffff07b224 */ /* 0x000fe200078e0a07 */
[----:B------:R-:W-:Y:S01]  /*54a0*/  ISETP.GT.U32.AND P3, PT, R4, R2, PT ;  /* 0x000000020400720c */ /* 0x000fe20003f64070 */
[----:B------:R-:W-:Y:S01]  /*54b0*/  IMAD.HI.U32 R16, R0, R13, RZ ;  /* 0x0000000d00107227 */ /* 0x000fe200078e00ff */
[----:B------:R-:W-:-:S02]  /*54c0*/  ISETP.GT.U32.AND P1, PT, R4, R3, PT ;  /* 0x000000030400720c */ /* 0x000fc40003f24070 */
[----:B------:R0:W-:Y:S01]  /*54d0*/  STL [R1+0x268], R7 ;  /* 0x0002680701007387 */ /* 0x0001e20000100800 */
[----:B------:R-:W-:Y:S01]  /*54e0*/  @!P2 IMAD.IADD R14, R14, 0x1, -R4 ;  /* 0x000000010e0ea824 */ /* 0x000fe200078e0a04 */
[----:B------:R-:W-:Y:S01]  /*54f0*/  ISETP.GE.AND P2, PT, R12, RZ, PT ;  /* 0x000000ff0c00720c */ /* 0x000fe20003f46270 */
[----:B------:R-:W-:Y:S02]  /*5500*/  IMAD.MOV R16, RZ, RZ, -R16 ;  /* 0x000000ffff107224 */ /* 0x000fe400078e0a10 */
[----:B------:R-:W-:-:S04]  /*5510*/  IMAD.HI.U32 R12, R0, R10, RZ ;  /* 0x0000000a000c7227 */ /* 0x000fc800078e00ff */
[----:B------:R-:W-:Y:S02]  /*5520*/  @!P3 IMAD.IADD R2, R2, 0x1, -R4 ;  /* 0x000000010202b824 */ /* 0x000fe400078e0a04 */
[C---:B------:R-:W-:Y:S02]  /*5530*/  IMAD R13, R4.reuse, R16, R13 ;  /* 0x00000010040d7224 */ /* 0x040fe400078e020d */
[----:B------:R-:W-:Y:S01]  /*5540*/  IMAD.MOV R12, RZ, RZ, -R12 ;  /* 0x000000ffff0c7224 */ /* 0x000fe200078e0a0c */
[C---:B------:R-:W-:Y:S01]  /*5550*/  ISETP.GT.U32.AND P3, PT, R4.reuse, R2, PT ;  /* 0x000000020400720c */ /* 0x040fe20003f64070 */
[--C-:B------:R-:W-:Y:S01]  /*5560*/  @!P1 IMAD.IADD R3, R3, 0x1, -R4.reuse ;  /* 0x0000000103039824 */ /* 0x100fe200078e0a04 */
[----:B------:R-:W-:Y:S01]  /*5570*/  ISETP.GE.AND P1, PT, R9, RZ, PT ;  /* 0x000000ff0900720c */ /* 0x000fe20003f26270 */
[----:B------:R-:W-:Y:S01]  /*5580*/  @!P0 IMAD.IADD R15, R15, 0x1, -R4 ;  /* 0x000000010f0f8824 */ /* 0x000fe200078e0a04 */
[C---:B------:R-:W-:Y:S01]  /*5590*/  ISETP.GT.U32.AND P0, PT, R4.reuse, R13, PT ;  /* 0x0000000d0400720c */ /* 0x040fe20003f04070 */
[----:B------:R-:W-:-:S02]  /*55a0*/  IMAD R9, R4, R12, R10 ;  /* 0x0000000c04097224 */ /* 0x000fc400078e020a */
[----:B------:R-:W-:Y:S02]  /*55b0*/  IMAD.MOV.U32 R17, RZ, RZ, R14 ;  /* 0x000000ffff117224 */ /* 0x000fe400078e000e */
[----:B0-----:R-:W-:Y:S02]  /*55c0*/  IMAD.MOV.U32 R7, RZ, RZ, R15 ;  /* 0x000000ffff077224 */ /* 0x001fe400078e000f */
[----:B------:R-:W-:Y:S01]  /*55d0*/  @!P6 IMAD.MOV R17, RZ, RZ, -R17 ;  /* 0x000000ffff11e224 */ /* 0x000fe200078e0a11 */
[----:B------:R-:W-:Y:S01]  /*55e0*/  ISETP.GE.AND P6, PT, R5, RZ, PT ;  /* 0x000000ff0500720c */ /* 0x000fe20003fc6270 */
[--C-:B------:R-:W-:Y:S01]  /*55f0*/  @!P3 IMAD.IADD R2, R2, 0x1, -R4.reuse ;  /* 0x000000010202b824 */ /* 0x100fe200078e0a04 */
[----:B------:R-:W-:Y:S01]  /*5600*/  ISETP.GT.U32.AND P3, PT, R4, R9, PT ;  /* 0x000000090400720c */ /* 0x000fe20003f64070 */
[----:B------:R-:W-:Y:S01]  /*5610*/  VIADD R5, R29, 0x9f ;  /* 0x0000009f1d057836 */ /* 0x000fe20000000000 */
[----:B------:R-:W-:Y:S01]  /*5620*/  STL [R1+0x26c], R17 ;  /* 0x00026c1101007387 */ /* 0x000fe20000100800 */
[----:B------:R-:W-:-:S02]  /*5630*/  @!P0 IMAD.IADD R13, R13, 0x1, -R4 ;  /* 0x000000010d0d8824 */ /* 0x000fc400078e0a04 */
[----:B------:R-:W-:Y:S01]  /*5640*/  IMAD.HI.U32 R14, R0, R11, RZ ;  /* 0x0000000b000e7227 */ /* 0x000fe200078e00ff */
[----:B------:R-:W-:Y:S02]  /*5650*/  IABS R10, R5 ;  /* 0x00000005000a7213 */ /* 0x000fe40000000000 */
[----:B------:R-:W-:Y:S01]  /*5660*/  ISETP.GT.U32.AND P0, PT, R4, R13, PT ;  /* 0x0000000d0400720c */ /* 0x000fe20003f04070 */
[----:B------:R-:W-:Y:S01]  /*5670*/  @!P5 IMAD.MOV R7, RZ, RZ, -R7 ;  /* 0x000000ffff07d224 */ /* 0x000fe200078e0a07 */
[----:B------:R-:W-:Y:S01]  /*5680*/  ISETP.GE.AND P5, PT, R8, RZ, PT ;  /* 0x000000ff0800720c */ /* 0x000fe20003fa6270 */
[----:B------:R-:W-:Y:S02]  /*5690*/  IMAD.MOV R14, RZ, RZ, -R14 ;  /* 0x000000ffff0e7224 */ /* 0x000fe400078e0a0e */
[----:B------:R-:W-:Y:S01]  /*56a0*/  @!P3 IMAD.IADD R9, R9, 0x1, -R4 ;  /* 0x000000010909b824 */ /* 0x000fe200078e0a04 */
[----:B------:R0:W-:Y:S01]  /*56b0*/  STL [R1+0x270], R7 ;  /* 0x0002700701007387 */ /* 0x0001e20000100800 */
[----:B------:R-:W-:-:S02]  /*56c0*/  IMAD.MOV.U32 R15, RZ, RZ, R3 ;  /* 0x000000ffff0f7224 */ /* 0x000fc400078e0003 */
[----:B------:R-:W-:Y:S01]  /*56d0*/  VIADD R3, R29, 0x9e ;  /* 0x0000009e1d037836 */ /* 0x000fe20000000000 */
[----:B------:R-:W-:Y:S01]  /*56e0*/  ISETP.GT.U32.AND P3, PT, R4, R9, PT ;  /* 0x000000090400720c */ /* 0x000fe20003f64070 */
[----:B------:R-:W-:-:S03]  /*56f0*/  IMAD.HI.U32 R8, R0, R10, RZ ;  /* 0x0000000a00087227 */ /* 0x000fc600078e00ff */
[----:B------:R-:W-:Y:S01]  /*5700*/  IABS R21, R3 ;  /* 0x0000000300157213 */ /* 0x000fe20000000000 */
[C---:B------:R-:W-:Y:S02]  /*5710*/  IMAD R11, R4.reuse, R14, R11 ;  /* 0x0000000e040b7224 */ /* 0x040fe400078e020b */
[----:B------:R-:W-:Y:S02]  /*5720*/  IMAD.MOV R8, RZ, RZ, -R8 ;  /* 0x000000ffff087224 */ /* 0x000fe400078e0a08 */
[----:B------:R-:W-:Y:S01]  /*5730*/  @!P0 IMAD.IADD R13, R13, 0x1, -R4 ;  /* 0x000000010d0d8824 */ /* 0x000fe200078e0a04 */
[C---:B------:R-:W-:Y:S01]  /*5740*/  ISETP.GT.U32.AND P0, PT, R4.reuse, R11, PT ;  /* 0x0000000b0400720c */ /* 0x040fe20003f04070 */
[----:B------:R-:W-:Y:S02]  /*5750*/  IMAD R10, R4, R8, R10 ;  /* 0x00000008040a7224 */ /* 0x000fe400078e020a */
[----:B0-----:R-:W-:Y:S02]  /*5760*/  IMAD.MOV.U32 R7, RZ, RZ, R2 ;  /* 0x000000ffff077224 */ /* 0x001fe400078e0002 */
[----:B------:R-:W-:-:S04]  /*5770*/  IMAD.HI.U32 R2, R0, R21, RZ ;  /* 0x0000001500027227 */ /* 0x000fc800078e00ff */
[----:B------:R-:W-:Y:S01]  /*5780*/  @!P3 IMAD.IADD R9, R9, 0x1, -R4 ;  /* 0x000000010909b824 */ /* 0x000fe200078e0a04 */
[C---:B------:R-:W-:Y:S01]  /*5790*/  ISETP.GT.U32.AND P3, PT, R4.reuse, R10, PT ;  /* 0x0000000a0400720c */ /* 0x040fe20003f64070 */
[----:B------:R-:W-:Y:S02]  /*57a0*/  IMAD.MOV R2, RZ, RZ, -R2 ;  /* 0x000000ffff027224 */ /* 0x000fe400078e0a02 */
[----:B------:R-:W-:Y:S02]  /*57b0*/  IMAD.MOV.U32 R14, RZ, RZ, R13 ;  /* 0x000000ffff0e7224 */ /* 0x000fe400078e000d */
[----:B------:R-:W-:Y:S02]  /*57c0*/  IMAD R21, R4, R2, R21 ;  /* 0x0000000204157224 */ /* 0x000fe400078e0215 */
[----:B------:R-:W-:Y:S01]  /*57d0*/  @!P2 IMAD.MOV R7, RZ, RZ, -R7 ;  /* 0x000000ffff07a224 */ /* 0x000fe200078e0a07 */
[----:B------:R-:W-:Y:S01]  /*57e0*/  ISETP.GE.AND P2, PT, R3, RZ, PT ;  /* 0x000000ff0300720c */ /* 0x000fe20003f46270 */
[----:B------:R-:W-:-:S02]  /*57f0*/  @!P0 IMAD.IADD R11, R11, 0x1, -R4 ;  /* 0x000000010b0b8824 */ /* 0x000fc400078e0a04 */
[C---:B------:R-:W-:Y:S02]  /*5800*/  VIADD R3, R29.reuse, 0x9d ;  /* 0x0000009d1d037836 */ /* 0x040fe40000000000 */
[----:B------:R-:W-:Y:S01]  /*5810*/  @!P6 IMAD.MOV R14, RZ, RZ, -R14 ;  /* 0x000000ffff0ee224 */ /* 0x000fe200078e0a0e */
[----:B------:R-:W-:Y:S01]  /*5820*/  ISETP.GT.U32.AND P6, PT, R4, R21, PT ;  /* 0x000000150400720c */ /* 0x000fe20003fc4070 */
[----:B------:R-:W-:Y:S01]  /*5830*/  @!P3 IMAD.IADD R10, R10, 0x1, -R4 ;  /* 0x000000010a0ab824 */ /* 0x000fe200078e0a04 */
[C---:B------:R-:W-:Y:S01]  /*5840*/  ISETP.GT.U32.AND P0, PT, R4.reuse, R11, PT ;  /* 0x0000000b0400720c */ /* 0x040fe20003f04070 */
[----:B------:R-:W-:Y:S01]  /*5850*/  @!P4 IMAD.MOV R15, RZ, RZ, -R15 ;  /* 0x000000ffff0fc224 */ /* 0x000fe200078e0a0f */
[----:B------:R-:W-:Y:S01]  /*5860*/  IABS R12, R3 ;  /* 0x00000003000c7213 */ /* 0x000fe20000000000 */
[----:B------:R-:W-:Y:S01]  /*5870*/  VIADD R20, R29, 0x9a ;  /* 0x0000009a1d147836 */ /* 0x000fe20000000000 */
[----:B------:R-:W-:Y:S01]  /*5880*/  ISETP.GE.AND P4, PT, R5, RZ, PT ;  /* 0x000000ff0500720c */ /* 0x000fe20003f86270 */
[----:B------:R-:W-:Y:S01]  /*5890*/  VIADD R5, R29, 0x9c ;  /* 0x0000009c1d057836 */ /* 0x000fe20000000000 */
[----:B------:R-:W-:Y:S01]  /*58a0*/  ISETP.GT.U32.AND P3, PT, R4, R10, PT ;  /* 0x0000000a0400720c */ /* 0x000fe20003f64070 */
[----:B------:R-:W-:Y:S01]  /*58b0*/  IMAD.HI.U32 R8, R0, R12, RZ ;  /* 0x0000000c00087227 */ /* 0x000fe200078e00ff */
[----:B------:R0:W-:Y:S02]  /*58c0*/  STL [R1+0x274], R15 ;  /* 0x0002740f01007387 */ /* 0x0001e40000100800 */
[----:B------:R-:W-:Y:S01]  /*58d0*/  IABS R16, R5 ;  /* 0x0000000500107213 */ /* 0x000fe20000000000 */
[----:B------:R-:W-:Y:S01]  /*58e0*/  IMAD.MOV R8, RZ, RZ, -R8 ;  /* 0x000000ffff087224 */ /* 0x000fe200078e0a08 */
[----:B------:R1:W-:Y:S01]  /*58f0*/  STL [R1+0x278], R7 ;  /* 0x0002780701007387 */ /* 0x0003e20000100800 */
[----:B------:R-:W-:-:S02]  /*5900*/  @!P6 IMAD.IADD R21, R21, 0x1, -R4 ;  /* 0x000000011515e824 */ /* 0x000fc400078e0a04 */
[----:B------:R-:W-:Y:S01]  /*5910*/  @!P0 IMAD.IADD R11, R11, 0x1, -R4 ;  /* 0x000000010b0b8824 */ /* 0x000fe200078e0a04 */
[----:B------:R-:W-:Y:S01]  /*5920*/  ISETP.GE.AND P0, PT, R5, RZ, PT ;  /* 0x000000ff0500720c */ /* 0x000fe20003f06270 */
[----:B------:R-:W-:Y:S01]  /*5930*/  IMAD R12, R4, R8, R12 ;  /* 0x00000008040c7224 */ /* 0x000fe200078e020c */
[----:B------:R-:W-:Y:S01]  /*5940*/  IABS R5, R19 ;  /* 0x0000001300057213 */ /* 0x000fe20000000000 */
[----:B------:R-:W-:Y:S01]  /*5950*/  IMAD.HI.U32 R2, R0, R16, RZ ;  /* 0x0000001000027227 */ /* 0x000fe200078e00ff */
[----:B------:R-:W-:Y:S01]  /*5960*/  ISETP.GT.U32.AND P6, PT, R4, R21, PT ;  /* 0x000000150400720c */ /* 0x000fe20003fc4070 */
[----:B------:R-:W-:Y:S01]  /*5970*/  STL [R1+0x27c], R14 ;  /* 0x00027c0e01007387 */ /* 0x000fe20000100800 */
[----:B0-----:R-:W-:Y:S01]  /*5980*/  IABS R15, R20 ;  /* 0x00000014000f7213 */ /* 0x001fe20000000000 */
[----:B------:R-:W-:Y:S01]  /*5990*/  @!P3 IMAD.IADD R10, R10, 0x1, -R4 ;  /* 0x000000010a0ab824 */ /* 0x000fe200078e0a04 */
[----:B------:R-:W-:Y:S01]  /*59a0*/  ISETP.GT.U32.AND P3, PT, R4, R12, PT ;  /* 0x0000000c0400720c */ /* 0x000fe20003f64070 */
[----:B-1----:R-:W-:-:S02]  /*59b0*/  IMAD.MOV.U32 R7, RZ, RZ, R9 ;  /* 0x000000ffff077224 */ /* 0x002fc400078e0009 */
[----:B------:R-:W-:Y:S02]  /*59c0*/  IMAD.MOV R2, RZ, RZ, -R2 ;  /* 0x000000ffff027224 */ /* 0x000fe400078e0a02 */
[----:B------:R-:W-:-:S04]  /*59d0*/  IMAD.HI.U32 R9, R0, R5, RZ ;  /* 0x0000000500097227 */ /* 0x000fc800078e00ff */
[C---:B------:R-:W-:Y:S02]  /*59e0*/  IMAD R16, R4.reuse, R2, R16 ;  /* 0x0000000204107224 */ /* 0x040fe400078e0210 */
[----:B------:R-:W-:Y:S02]  /*59f0*/  IMAD.MOV R9, RZ, RZ, -R9 ;  /* 0x000000ffff097224 */ /* 0x000fe400078e0a09 */
[----:B------:R-:W-:Y:S01]  /*5a00*/  @!P5 IMAD.MOV R7, RZ, RZ, -R7 ;  /* 0x000000ffff07d224 */ /* 0x000fe200078e0a07 */
[----:B------:R-:W-:Y:S01]  /*5a10*/  ISETP.GE.AND P5, PT, R3, RZ, PT ;  /* 0x000000ff0300720c */ /* 0x000fe20003fa6270 */
[----:B------:R-:W-:Y:S01]  /*5a20*/  @!P6 IMAD.IADD R21, R21, 0x1, -R4 ;  /* 0x000000011515e824 */ /* 0x000fe200078e0a04 */
[C---:B------:R-:W-:Y:S01]  /*5a30*/  ISETP.GT.U32.AND P6, PT, R4.reuse, R16, PT ;  /* 0x000000100400720c */ /* 0x040fe20003fc4070 */
[----:B------:R-:W-:Y:S01]  /*5a40*/  IMAD R5, R4, R9, R5 ;  /* 0x0000000904057224 */ /* 0x000fe200078e0205 */
[----:B------:R0:W-:Y:S01]  /*5a50*/  STL [R1+0x280], R7 ;  /* 0x0002800701007387 */ /* 0x0001e20000100800 */
[----:B------:R-:W-:-:S04]  /*5a60*/  IMAD.HI.U32 R23, R0, R15, RZ ;  /* 0x0000000f00177227 */ /* 0x000fc800078e00ff */
[----:B------:R-:W-:Y:S01]  /*5a70*/  @!P3 IMAD.IADD R12, R12, 0x1, -R4 ;  /* 0x000000010c0cb824 */ /* 0x000fe200078e0a04 */
[C---:B------:R-:W-:Y:S01]  /*5a80*/  ISETP.GT.U32.AND P3, PT, R4.reuse, R5, PT ;  /* 0x000000050400720c */ /* 0x040fe20003f64070 */
[----:B------:R-:W-:Y:S02]  /*5a90*/  IMAD.MOV R23, RZ, RZ, -R23 ;  /* 0x000000ffff177224 */ /* 0x000fe400078e0a17 */
[C---:B------:R-:W-:Y:S02]  /*5aa0*/  VIADD R3, R29.reuse, 0x99 ;  /* 0x000000991d037836 */ /* 0x040fe40000000000 */
[----:B0-----:R-:W-:Y:S02]  /*5ab0*/  IMAD.MOV.U32 R7, RZ, RZ, R11 ;  /* 0x000000ffff077224 */ /* 0x001fe400078e000b */
[----:B------:R-:W-:Y:S01]  /*5ac0*/  VIADD R18, R29, 0x98 ;  /* 0x000000981d127836 */ /* 0x000fe20000000000 */
[----:B------:R-:W-:Y:S01]  /*5ad0*/  IABS R17, R3 ;  /* 0x0000000300117213 */ /* 0x000fe20000000000 */
[----:B------:R-:W-:-:S02]  /*5ae0*/  IMAD R15, R4, R23, R15 ;  /* 0x00000017040f7224 */ /* 0x000fc400078e020f */
[----:B------:R-:W-:Y:S01]  /*5af0*/  @!P1 IMAD.MOV R7, RZ, RZ, -R7 ;  /* 0x000000ffff079224 */ /* 0x000fe200078e0a07 */
[----:B------:R-:W-:Y:S01]  /*5b00*/  IABS R8, R18 ;  /* 0x0000001200087213 */ /* 0x000fe20000000000 */
[--C-:B------:R-:W-:Y:S01]  /*5b10*/  @!P6 IMAD.IADD R16, R16, 0x1, -R4.reuse ;  /* 0x000000011010e824 */ /* 0x100fe200078e0a04 */
[----:B------:R-:W-:Y:S01]  /*5b20*/  ISETP.GT.U32.AND P6, PT, R4, R15, PT ;  /* 0x0000000f0400720c */ /* 0x000fe20003fc4070 */
[----:B------:R-:W-:Y:S01]  /*5b30*/  IMAD.HI.U32 R22, R0, R17, RZ ;  /* 0x0000001100167227 */ /* 0x000fe200078e00ff */
[----:B------:R0:W-:Y:S02]  /*5b40*/  STL [R1+0x124], R7 ;  /* 0x0001240701007387 */ /* 0x0001e40000100800 */
[C---:B------:R-:W-:Y:S01]  /*5b50*/  ISETP.GT.U32.AND P1, PT, R4.reuse, R16, PT ;  /* 0x000000100400720c */ /* 0x040fe20003f24070 */
[----:B------:R-:W-:Y:S01]  /*5b60*/  @!P3 IMAD.IADD R5, R5, 0x1, -R4 ;  /* 0x000000010505b824 */ /* 0x000fe200078e0a04 */
[----:B------:R-:W-:Y:S01]  /*5b70*/  ISETP.GT.U32.AND P3, PT, R4, R12, PT ;  /* 0x0000000c0400720c */ /* 0x000fe20003f64070 */
[----:B------:R-:W-:-:S02]  /*5b80*/  VIADD R13, R29, 0x97 ;  /* 0x000000971d0d7836 */ /* 0x000fc40000000000 */
[----:B------:R-:W-:-:S03]  /*5b90*/  IMAD.HI.U32 R9, R0, R8, RZ ;  /* 0x0000000800097227 */ /* 0x000fc600078e00ff */
[----:B------:R-:W-:Y:S01]  /*5ba0*/  IABS R2, R13 ;  /* 0x0000000d00027213 */ /* 0x000fe20000000000 */
[----:B0-----:R-:W-:Y:S02]  /*5bb0*/  IMAD.MOV.U32 R7, RZ, RZ, R10 ;  /* 0x000000ffff077224 */ /* 0x001fe400078e000a */
[----:B------:R-:W-:Y:S02]  /*5bc0*/  IMAD.MOV R22, RZ, RZ, -R22 ;  /* 0x000000ffff167224 */ /* 0x000fe400078e0a16 */
[----:B------:R-:W-:Y:S02]  /*5bd0*/  @!P4 IMAD.MOV R7, RZ, RZ, -R7 ;  /* 0x000000ffff07c224 */ /* 0x000fe400078e0a07 */
[----:B------:R-:W-:Y:S02]  /*5be0*/  IMAD.MOV R23, RZ, RZ, -R9 ;  /* 0x000000ffff177224 */ /* 0x000fe400078e0a09 */
[C---:B------:R-:W-:Y:S01]  /*5bf0*/  IMAD R9, R4.reuse, R22, R17 ;  /* 0x0000001604097224 */ /* 0x040fe200078e0211 */
[----:B------:R0:W-:Y:S01]  /*5c00*/  STL [R1+0x120], R7 ;  /* 0x0001200701007387 */ /* 0x0001e20000100800 */
[----:B------:R-:W-:-:S02]  /*5c10*/  IMAD R8, R4, R23, R8 ;  /* 0x0000001704087224 */ /* 0x000fc400078e0208 */
[----:B------:R-:W-:Y:S01]  /*5c20*/  @!P6 IMAD.IADD R15, R15, 0x1, -R4 ;  /* 0x000000010f0fe824 */ /* 0x000fe200078e0a04 */
[----:B------:R-:W-:Y:S01]  /*5c30*/  ISETP.GT.U32.AND P6, PT, R4, R5, PT ;  /* 0x000000050400720c */ /* 0x000fe20003fc4070 */
[----:B------:R-:W-:-:S03]  /*5c40*/  IMAD.HI.U32 R14, R0, R2, RZ ;  /* 0x00000002000e7227 */ /* 0x000fc600078e00ff */
[----:B------:R-:W-:Y:S01]  /*5c50*/  ISETP.GT.U32.AND P4, PT, R4, R15, PT ;  /* 0x0000000f0400720c */ /* 0x000fe20003f84070 */
[----:B------:R-:W-:Y:S01]  /*5c60*/  @!P3 IMAD.IADD R12, R12, 0x1, -R4 ;  /* 0x000000010c0cb824 */ /* 0x000fe200078e0a04 */
[C---:B------:R-:W-:Y:S01]  /*5c70*/  ISETP.GT.U32.AND P3, PT, R4.reuse, R8, PT ;  /* 0x000000080400720c */ /* 0x040fe20003f64070 */
[----:B0-----:R-:W-:Y:S02]  /*5c80*/  IMAD.MOV.U32 R7, RZ, RZ, R21 ;  /* 0x000000ffff077224 */ /* 0x001fe400078e0015 */
[----:B------:R-:W-:Y:S02]  /*5c90*/  IMAD.MOV R17, RZ, RZ, -R14 ;  /* 0x000000ffff117224 */ /* 0x000fe400078e0a0e */
[----:B------:R-:W-:Y:S01]  /*5ca0*/  @!P2 IMAD.MOV R7, RZ, RZ, -R7 ;  /* 0x000000ffff07a224 */ /* 0x000fe200078e0a07 */
[C---:B------:R-:W-:Y:S01]  /*5cb0*/  ISETP.GT.U32.AND P2, PT, R4.reuse, R9, PT ;  /* 0x000000090400720c */ /* 0x040fe20003f44070 */
[----:B------:R-:W-:Y:S02]  /*5cc0*/  IMAD R2, R4, R17, R2 ;  /* 0x0000001104027224 */ /* 0x000fe400078e0202 */
[C---:B------:R-:W-:Y:S01]  /*5cd0*/  VIADD R11, R29.reuse, 0x95 ;  /* 0x000000951d0b7836 */ /* 0x040fe20000000000 */
[----:B------:R0:W-:Y:S01]  /*5ce0*/  STL [R1+0x260], R7 ;  /* 0x0002600701007387 */ /* 0x0001e20000100800 */
[----:B------:R-:W-:-:S02]  /*5cf0*/  VIADD R14, R29, 0x96 ;  /* 0x000000961d0e7836 */ /* 0x000fc40000000000 */
[--C-:B------:R-:W-:Y:S01]  /*5d00*/  @!P1 IMAD.IADD R16, R16, 0x1, -R4.reuse ;  /* 0x0000000110109824 */ /* 0x100fe200078e0a04 */
[----:B------:R-:W-:Y:S01]  /*5d10*/  IABS R10, R11 ;  /* 0x0000000b000a7213 */ /* 0x000fe20000000000 */
[----:B------:R-:W-:Y:S01]  /*5d20*/  @!P6 IMAD.IADD R5, R5, 0x1, -R4 ;  /* 0x000000010505e824 */ /* 0x000fe200078e0a04 */
[----:B------:R-:W-:Y:S01]  /*5d30*/  ISETP.GT.U32.AND P6, PT, R4, R2, PT ;  /* 0x000000020400720c */ /* 0x000fe20003fc4070 */
[----:B------:R-:W-:Y:S01]  /*5d40*/  IMAD.MOV.U32 R22, RZ, RZ, R12 ;  /* 0x000000ffff167224 */ /* 0x000fe200078e000c */
[----:B------:R-:W-:Y:S01]  /*5d50*/  IABS R17, R14 ;  /* 0x0000000e00117213 */ /* 0x000fe20000000000 */
[--C-:B------:R-:W-:Y:S01]  /*5d60*/  @!P2 IMAD.IADD R9, R9, 0x1, -R4.reuse ;  /* 0x000000010909a824 */ /* 0x100fe200078e0a04 */
[----:B------:R-:W-:Y:S01]  /*5d70*/  ISETP.GE.AND P1, PT, R19, RZ, PT ;  /* 0x000000ff1300720c */ /* 0x000fe20003f26270 */
[----:B------:R-:W-:Y:S01]  /*5d80*/  @!P3 IMAD.IADD R8, R8, 0x1, -R4 ;  /* 0x000000010808b824 */ /* 0x000fe200078e0a04 */
[----:B------:R-:W-:Y:S01]  /*5d90*/  ISETP.GE.AND P2, PT, R3, RZ, PT ;  /* 0x000000ff0300720c */ /* 0x000fe20003f46270 */
[----:B0-----:R-:W-:Y:S01]  /*5da0*/  IMAD.MOV.U32 R7, RZ, RZ, R16 ;  /* 0x000000ffff077224 */ /* 0x001fe200078e0010 */
[----:B------:R-:W-:Y:S01]  /*5db0*/  ISETP.GE.AND P3, PT, R18, RZ, PT ;  /* 0x000000ff1200720c */ /* 0x000fe20003f66270 */
[----:B------:R-:W-:Y:S01]  /*5dc0*/  @!P4 IMAD.IADD R15, R15, 0x1, -R4 ;  /* 0x000000010f0fc824 */ /* 0x000fe200078e0a04 */
[----:B------:R-:W-:Y:S01]  /*5dd0*/  ISETP.GE.AND P4, PT, R20, RZ, PT ;  /* 0x000000ff1400720c */ /* 0x000fe20003f86270 */
[----:B------:R-:W-:Y:S01]  /*5de0*/  @!P5 IMAD.MOV R22, RZ, RZ, -R22 ;  /* 0x000000ffff16d224 */ /* 0x000fe200078e0a16 */
[----:B------:R-:W-:Y:S01]  /*5df0*/  ISETP.GT.U32.AND P5, PT, R4, R9, PT ;  /* 0x000000090400720c */ /* 0x000fe20003fa4070 */
[----:B------:R-:W-:-:S03]  /*5e00*/  IMAD.HI.U32 R19, R0, R10, RZ ;  /* 0x0000000a00137227 */ /* 0x000fc600078e00ff */
[----:B------:R-:W-:Y:S01]  /*5e10*/  STL [R1+0x11c], R22 ;  /* 0x00011c1601007387 */ /* 0x000fe20000100800 */
[----:B------:R-:W-:Y:S01]  /*5e20*/  @!P0 IMAD.MOV R7, RZ, RZ, -R7 ;  /* 0x000000ffff078224 */ /* 0x000fe200078e0a07 */
[----:B------:R-:W-:Y:S01]  /*5e30*/  ISETP.GT.U32.AND P0, PT, R4, R8, PT ;  /* 0x000000080400720c */ /* 0x000fe20003f04070 */
[----:B------:R-:W-:-:S03]  /*5e40*/  IMAD.HI.U32 R21, R0, R17, RZ ;  /* 0x0000001100157227 */ /* 0x000fc600078e00ff */
[----:B------:R0:W-:Y:S01]  /*5e50*/  STL [R1+0x118], R7 ;  /* 0x0001180701007387 */ /* 0x0001e20000100800 */
[----:B------:R-:W-:Y:S02]  /*5e60*/  IMAD.MOV R19, RZ, RZ, -R19 ;  /* 0x000000ffff137224 */ /* 0x000fe400078e0a13 */
[----:B------:R-:W-:Y:S02]  /*5e70*/  IMAD.MOV R21, RZ, RZ, -R21 ;  /* 0x000000ffff157224 */ /* 0x000fe400078e0a15 */
[----:B------:R-:W-:Y:S02]  /*5e80*/  IMAD.MOV.U32 R16, RZ, RZ, R5 ;  /* 0x000000ffff107224 */ /* 0x000fe400078e0005 */
[----:B------:R-:W-:Y:S02]  /*5e90*/  @!P6 IMAD.IADD R2, R2, 0x1, -R4 ;  /* 0x000000010202e824 */ /* 0x000fe400078e0a04 */
[C---:B------:R-:W-:Y:S02]  /*5ea0*/  IMAD R10, R4.reuse, R19, R10 ;  /* 0x00000013040a7224 */ /* 0x040fe400078e020a */
[----:B0-----:R-:W-:Y:S01]  /*5eb0*/  IMAD.MOV.U32 R7, RZ, RZ, R15 ;  /* 0x000000ffff077224 */ /* 0x001fe200078e000f */
[C---:B------:R-:W-:Y:S01]  /*5ec0*/  ISETP.GT.U32.AND P6, PT, R4.reuse, R2, PT ;  /* 0x000000020400720c */ /* 0x040fe20003fc4070 */
[----:B------:R-:W-:-:S02]  /*5ed0*/  IMAD R3, R4, R21, R17 ;  /* 0x0000001504037224 */ /* 0x000fc400078e0211 */
[----:B------:R-:W-:Y:S02]  /*5ee0*/  @!P1 IMAD.MOV R16, RZ, RZ, -R16 ;  /* 0x000000ffff109224 */ /* 0x000fe400078e0a10 */
[----:B------:R-:W-:Y:S01]  /*5ef0*/  VIADD R12, R29, 0x94 ;  /* 0x000000941d0c7836 */ /* 0x000fe20000000000 */
[C---:B------:R-:W-:Y:S01]  /*5f00*/  ISETP.GT.U32.AND P1, PT, R4.reuse, R3, PT ;  /* 0x000000030400720c */ /* 0x040fe20003f24070 */
[----:B------:R-:W-:Y:S01]  /*5f10*/  @!P4 IMAD.MOV R7, RZ, RZ, -R7 ;  /* 0x000000ffff07c224 */ /* 0x000fe200078e0a07 */
[----:B------:R0:W-:Y:S01]  /*5f20*/  STL [R1+0x114], R16 ;  /* 0x0001141001007387 */ /* 0x0001e20000100800 */
[--C-:B------:R-:W-:Y:S01]  /*5f30*/  @!P5 IMAD.IADD R9, R9, 0x1, -R4.reuse ;  /* 0x000000010909d824 */ /* 0x100fe200078e0a04 */
[----:B------:R-:W-:Y:S01]  /*5f40*/  ISETP.GT.U32.AND P5, PT, R4, R10, PT ;  /* 0x0000000a0400720c */ /* 0x000fe20003fa4070 */
[--C-:B------:R-:W-:Y:S01]  /*5f50*/  @!P0 IMAD.IADD R8, R8, 0x1, -R4.reuse ;  /* 0x0000000108088824 */ /* 0x100fe200078e0a04 */
[----:B------:R1:W-:Y:S01]  /*5f60*/  STL [R1+0x1ec], R7 ;  /* 0x0001ec0701007387 */ /* 0x0003e20000100800 */
[----:B------:R-:W-:Y:S01]  /*5f70*/  IMAD.MOV.U32 R15, RZ, RZ, R9 ;  /* 0x000000ffff0f7224 */ /* 0x000fe200078e0009 */
[----:B------:R-:W-:Y:S01]  /*5f80*/  ISETP.GE.AND P4, PT, R13, RZ, PT ;  /* 0x000000ff0d00720c */ /* 0x000fe20003f86270 */
[----:B------:R-:W-:Y:S01]  /*5f90*/  VIADD R5, R29, 0x93 ;  /* 0x000000931d057836 */ /* 0x000fe20000000000 */
[----:B------:R-:W-:Y:S01]  /*5fa0*/  ISETP.GE.AND P0, PT, R14, RZ, PT ;  /* 0x000000ff0e00720c */ /* 0x000fe20003f06270 */
[----:B------:R-:W-:Y:S01]  /*5fb0*/  @!P2 IMAD.MOV R15, RZ, RZ, -R15 ;  /* 0x000000ffff0fa224 */ /* 0x000fe200078e0a0f */
[----:B0-----:R-:W-:Y:S01]  /*5fc0*/  IABS R16, R12 ;  /* 0x0000000c00107213 */ /* 0x001fe20000000000 */
[--C-:B------:R-:W-:Y:S01]  /*5fd0*/  @!P6 IMAD.IADD R2, R2, 0x1, -R4.reuse ;  /* 0x000000010202e824 */ /* 0x100fe200078e0a04 */
[----:B------:R-:W-:Y:S01]  /*5fe0*/  IABS R13, R5 ;  /* 0x00000005000d7213 */ /* 0x000fe20000000000 */
[----:B------:R-:W-:Y:S01]  /*5ff0*/  @!P1 IMAD.IADD R3, R3, 0x1, -R4 ;  /* 0x0000000103039824 */ /* 0x000fe200078e0a04 */
[----:B------:R0:W-:Y:S01]  /*6000*/  STL [R1+0x1f8], R15 ;  /* 0x0001f80f01007387 */ /* 0x0001e20000100800 */
[----:B-1----:R-:W-:Y:S01]  /*6010*/  IMAD.MOV.U32 R7, RZ, RZ, R8 ;  /* 0x000000ffff077224 */ /* 0x002fe200078e0008 */
[----:B------:R-:W-:Y:S01]  /*6020*/  ISETP.GE.AND P6, PT, R11, RZ, PT ;  /* 0x000000ff0b00720c */ /* 0x000fe20003fc6270 */
[----:B------:R-:W-:Y:S01]  /*6030*/  IMAD.HI.U32 R14, R0, R16, RZ ;  /* 0x00000010000e7227 */ /* 0x000fe200078e00ff */
[----:B------:R-:W-:-:S02]  /*6040*/  ISETP.GT.U32.AND P2, PT, R4, R3, PT ;  /* 0x000000030400720c */ /* 0x000fc40003f44070 */
[----:B------:R-:W-:Y:S01]  /*6050*/  ISETP.GE.AND P1, PT, R12, RZ, PT ;  /* 0x000000ff0c00720c */ /* 0x000fe20003f26270 */
[----:B------:R-:W-:Y:S01]  /*6060*/  @!P3 IMAD.MOV R7, RZ, RZ, -R7 ;  /* 0x000000ffff07b224 */ /* 0x000fe200078e0a07 */
[----:B------:R-:W-:Y:S01]  /*6070*/  ISETP.GE.AND P3, PT, R5, RZ, PT ;  /* 0x000000ff0500720c */ /* 0x000fe20003f66270 */
[----:B------:R-:W-:Y:S02]  /*6080*/  IMAD.MOV R14, RZ, RZ, -R14 ;  /* 0x000000ffff0e7224 */ /* 0x000fe400078e0a0e */
[----:B------:R-:W-:Y:S01]  /*6090*/  @!P5 IMAD.IADD R10, R10, 0x1, -R4 ;  /* 0x000000010a0ad824 */ /* 0x000fe200078e0a04 */
[----:B------:R1:W-:Y:S01]  /*60a0*/  STL [R1+0x248], R7 ;  /* 0x0002480701007387 */ /* 0x0003e20000100800 */
[----:B------:R-:W-:Y:S02]  /*60b0*/  IMAD R16, R4, R14, R16 ;  /* 0x0000000e04107224 */ /* 0x000fe400078e0210 */
[----:B------:R-:W-:Y:S01]  /*60c0*/  IMAD.HI.U32 R11, R0, R13, RZ ;  /* 0x0000000d000b7227 */ /* 0x000fe200078e00ff */
[----:B------:R-:W-:-:S03]  /*60d0*/  ISETP.GT.U32.AND P5, PT, R4, R10, PT ;  /* 0x0000000a0400720c */ /* 0x000fc60003fa4070 */
[----:B------:R-:W-:Y:S02]  /*60e0*/  IMAD.MOV R11, RZ, RZ, -R11 ;  /* 0x000000ffff0b7224 */ /* 0x000fe400078e0a0b */
[----:B0-----:R-:W-:Y:S02]  /*60f0*/  VIADD R15, R29, 0x92 ;  /* 0x000000921d0f7836 */ /* 0x001fe40000000000 */
[----:B-1----:R-:W-:Y:S02]  /*6100*/  IMAD.MOV.U32 R7, RZ, RZ, R2 ;  /* 0x000000ffff077224 */ /* 0x002fe400078e0002 */
[C---:B------:R-:W-:Y:S02]  /*6110*/  IMAD R13, R4.reuse, R11, R13 ;  /* 0x0000000b040d7224 */ /* 0x040fe400078e020d */
[----:B------:R-:W-:Y:S01]  /*6120*/  @!P4 IMAD.MOV R7, RZ, RZ, -R7 ;  /* 0x000000ffff07c224 */ /* 0x000fe200078e0a07 */
[----:B------:R-:W-:Y:S01]  /*6130*/  ISETP.GT.U32.AND P4, PT, R4, R16, PT ;  /* 0x000000100400720c */ /* 0x000fe20003f84070 */
[--C-:B------:R-:W-:Y:S01]  /*6140*/  @!P5 IMAD.IADD R10, R10, 0x1, -R4.reuse ;  /* 0x000000010a0ad824 */ /* 0x100fe200078e0a04 */
[----:B------:R-:W-:Y:S01]  /*6150*/  ISETP.GT.U32.AND P5, PT, R4, R13, PT ;  /* 0x0000000d0400720c */ /* 0x000fe20003fa4070 */
[----:B------:R-:W-:Y:S01]  /*6160*/  @!P2 IMAD.IADD R3, R3, 0x1, -R4 ;  /* 0x000000010303a824 */ /* 0x000fe200078e0a04 */
[----:B------:R-:W-:Y:S01]  /*6170*/  ISETP.GE.AND P2, PT, R15, RZ, PT ;  /* 0x000000ff0f00720c */ /* 0x000fe20003f46270 */
[----:B------:R0:W-:Y:S01]  /*6180*/  STL [R1+0x250], R7 ;  /* 0x0002500701007387 */ /* 0x0001e20000100800 */
[----:B------:R-:W-:Y:S01]  /*6190*/  IABS R15, R15 ;  /* 0x0000000f000f7213 */ /* 0x000fe20000000000 */
[----:B------:R-:W-:-:S02]  /*61a0*/  VIADD R5, R29, 0x90 ;  /* 0x000000901d057836 */ /* 0x000fc40000000000 */
[----:B------:R-:W-:Y:S02]  /*61b0*/  VIADD R2, R29, 0x91 ;  /* 0x000000911d027836 */ /* 0x000fe40000000000 */
[----:B------:R-:W-:Y:S01]  /*61c0*/  IMAD.HI.U32 R8, R0, R15, RZ ;  /* 0x0000000f00087227 */ /* 0x000fe200078e00ff */
[----:B------:R-:W-:Y:S02]  /*61d0*/  IABS R12, R5 ;  /* 0x00000005000c7213 */ /* 0x000fe40000000000 */
[----:B------:R-:W-:Y:S01]  /*61e0*/  IABS R9, R2 ;  /* 0x0000000200097213 */ /* 0x000fe20000000000 */
[----:B------:R-:W-:Y:S02]  /*61f0*/  @!P4 IMAD.IADD R16, R16, 0x1, -R4 ;  /* 0x000000011010c824 */ /* 0x000fe400078e0a04 */
[----:B0-----:R-:W-:Y:S02]  /*6200*/  IMAD.MOV.U32 R7, RZ, RZ, R3 ;  /* 0x000000ffff077224 */ /* 0x001fe400078e0003 */
[----:B------:R-:W-:Y:S01]  /*6210*/  IMAD.MOV R8, RZ, RZ, -R8 ;  /* 0x000000ffff087224 */ /* 0x000fe200078e0a08 */
[----:B------:R-:W-:Y:S01]  /*6220*/  ISETP.GT.U32.AND P4, PT, R4, R16, PT ;  /* 0x000000100400720c */ /* 0x000fe20003f84070 */
[----:B------:R-:W-:Y:S01]  /*6230*/  @!P0 IMAD.MOV R7, RZ, RZ, -R7 ;  /* 0x000000ffff078224 */ /* 0x000fe200078e0a07 */
[----:B------:R-:W-:Y:S01]  /*6240*/  ISETP.GE.AND P0, PT, R2, RZ, PT ;  /* 0x000000ff0200720c */ /* 0x000fe20003f06270 */
[----:B------:R-:W-:-:S02]  /*6250*/  @!P5 IMAD.IADD R13, R13, 0x1, -R4 ;  /* 0x000000010d0dd824 */ /* 0x000fc400078e0a04 */
[----:B------:R-:W-:Y:S01]  /*6260*/  IMAD R15, R4, R8, R15 ;  /* 0x00000008040f7224 */ /* 0x000fe200078e020f */
[----:B------:R0:W-:Y:S01]  /*6270*/  STL [R1+0x258], R7 ;  /* 0x0002580701007387 */ /* 0x0001e20000100800 */
[----:B------:R-:W-:Y:S01]  /*6280*/  IMAD.HI.U32 R2, R0, R12, RZ ;  /* 0x0000000c00027227 */ /* 0x000fe200078e00ff */
[----:B------:R-:W-:-:S03]  /*6290*/  ISETP.GT.U32.AND P5, PT, R4, R13, PT ;  /* 0x0000000d0400720c */ /* 0x000fc60003fa4070 */
[----:B------:R-:W-:-:S04]  /*62a0*/  IMAD.HI.U32 R3, R0, R9, RZ ;  /* 0x0000000900037227 */ /* 0x000fc800078e00ff */
[----:B------:R-:W-:Y:S01]  /*62b0*/  @!P4 IMAD.IADD R16, R16, 0x1, -R4 ;  /* 0x000000011010c824 */ /* 0x000fe200078e0a04 */
[C---:B------:R-:W-:Y:S01]  /*62c0*/  ISETP.GT.U32.AND P4, PT, R4.reuse, R15, PT ;  /* 0x0000000f0400720c */ /* 0x040fe20003f84070 */
[----:B0-----:R-:W-:Y:S02]  /*62d0*/  IMAD.MOV.U32 R7, RZ, RZ, R10 ;  /* 0x000000ffff077224 */ /* 0x001fe400078e000a */
[----:B------:R-:W-:Y:S02]  /*62e0*/  IMAD.MOV R3, RZ, RZ, -R3 ;  /* 0x000000ffff037224 */ /* 0x000fe400078e0a03 */
[----:B------:R-:W-:Y:S01]  /*62f0*/  @!P6 IMAD.MOV R7, RZ, RZ, -R7 ;  /* 0x000000ffff07e224 */ /* 0x000fe200078e0a07 */
[----:B------:R-:W-:Y:S01]  /*6300*/  ISETP.GE.AND P6, PT, R5, RZ, PT ;  /* 0x000000ff0500720c */ /* 0x000fe20003fc6270 */
[----:B------:R-:W-:Y:S02]  /*6310*/  IMAD.MOV R5, RZ, RZ, -R2 ;  /* 0x000000ffff057224 */ /* 0x000fe400078e0a02 */
[C---:B------:R-:W-:Y:S01]  /*6320*/  IMAD R9, R4.reuse, R3, R9 ;  /* 0x0000000304097224 */ /* 0x040fe200078e0209 */
[----:B------:R0:W-:Y:S01]  /*6330*/  STL [R1+0x25c], R7 ;  /* 0x00025c0701007387 */ /* 0x0001e20000100800 */
[----:B------:R-:W-:-:S02]  /*6340*/  IMAD R12, R4, R5, R12 ;  /* 0x00000005040c7224 */ /* 0x000fc400078e020c */
[C---:B------:R-:W-:Y:S02]  /*6350*/  VIADD R11, R29.reuse, 0x8e ;  /* 0x0000008e1d0b7836 */ /* 0x040fe40000000000 */
[----:B------:R-:W-:Y:S02]  /*6360*/  VIADD R2, R29, 0x8f ;  /* 0x0000008f1d027836 */ /* 0x000fe40000000000 */
[--C-:B------:R-:W-:Y:S01]  /*6370*/  @!P5 IMAD.IADD R13, R13, 0x1, -R4.reuse ;  /* 0x000000010d0dd824 */ /* 0x100fe200078e0a04 */
[C---:B------:R-:W-:Y:S01]  /*6380*/  ISETP.GT.U32.AND P5, PT, R4.reuse, R9, PT ;  /* 0x000000090400720c */ /* 0x040fe20003fa4070 */
[----:B------:R-:W-:Y:S01]  /*6390*/  @!P4 IMAD.IADD R15, R15, 0x1, -R4 ;  /* 0x000000010f0fc824 */ /* 0x000fe200078e0a04 */
[----:B------:R-:W-:Y:S01]  /*63a0*/  IABS R17, R11 ;  /* 0x0000000b00117213 */ /* 0x000fe20000000000 */
[----:B0-----:R-:W-:Y:S01]  /*63b0*/  IMAD.MOV.U32 R7, RZ, RZ, R16 ;  /* 0x000000ffff077224 */ /* 0x001fe200078e0010 */
[----:B------:R-:W-:Y:S01]  /*63c0*/  IABS R10, R2 ;  /* 0x00000002000a7213 */ /* 0x000fe20000000000 */
[----:B------:R-:W-:Y:S01]  /*63d0*/  VIADD R3, R29, 0x8d ;  /* 0x0000008d1d037836 */ /* 0x000fe20000000000 */
[C---:B------:R-:W-:Y:S01]  /*63e0*/  ISETP.GT.U32.AND P4, PT, R4.reuse, R15, PT ;  /* 0x0000000f0400720c */ /* 0x040fe20003f84070 */
[----:B------:R-:W-:Y:S01]  /*63f0*/  @!P1 IMAD.MOV R7, RZ, RZ, -R7 ;  /* 0x000000ffff079224 */ /* 0x000fe200078e0a07 */
[----:B------:R-:W-:Y:S01]  /*6400*/  ISETP.GT.U32.AND P1, PT, R4, R12, PT ;  /* 0x0000000c0400720c */ /* 0x000fe20003f24070 */
[----:B------:R-:W-:Y:S01]  /*6410*/  IMAD.MOV.U32 R16, RZ, RZ, R17 ;  /* 0x000000ffff107224 */ /* 0x000fe200078e0011 */
[----:B------:R-:W-:Y:S01]  /*6420*/  IABS R14, R3 ;  /* 0x00000003000e7213 */ /* 0x000fe20000000000 */
[----:B------:R-:W-:Y:S01]  /*6430*/  IMAD.HI.U32 R17, R0, R10, RZ ;  /* 0x0000000a00117227 */ /* 0x000fe200078e00ff */
[----:B------:R0:W-:Y:S03]  /*6440*/  STL [R1+0x254], R7 ;  /* 0x0002540701007387 */ /* 0x0001e60000100800 */
[----:B------:R-:W-:-:S02]  /*6450*/  IMAD.MOV R17, RZ, RZ, -R17 ;  /* 0x000000ffff117224 */ /* 0x000fc400078e0a11 */
[--C-:B------:R-:W-:Y:S02]  /*6460*/  @!P5 IMAD.IADD R9, R9, 0x1, -R4.reuse ;  /* 0x000000010909d824 */ /* 0x100fe400078e0a04 */
[----:B------:R-:W-:Y:S02]  /*6470*/  VIADD R5, R29, 0x8c ;  /* 0x0000008c1d057836 */ /* 0x000fe40000000000 */
[----:B------:R-:W-:Y:S01]  /*6480*/  @!P1 IMAD.IADD R12, R12, 0x1, -R4 ;  /* 0x000000010c0c9824 */ /* 0x000fe200078e0a04 */
[C---:B------:R-:W-:Y:S01]  /*6490*/  ISETP.GT.U32.AND P5, PT, R4.reuse, R9, PT ;  /* 0x000000090400720c */ /* 0x040fe20003fa4070 */
[----:B0-----:R-:W-:Y:S01]  /*64a0*/  IMAD.MOV.U32 R7, RZ, RZ, R13 ;  /* 0x000000ffff077224 */ /* 0x001fe200078e000d */
[----:B------:R-:W-:Y:S01]  /*64b0*/  IABS R8, R5 ;  /* 0x0000000500087213 */ /* 0x000fe20000000000 */
[----:B------:R-:W-:Y:S01]  /*64c0*/  IMAD.MOV.U32 R13, RZ, RZ, R14 ;  /* 0x000000ffff0d7224 */ /* 0x000fe200078e000e */
[----:B------:R-:W-:Y:S01]  /*64d0*/  ISETP.GT.U32.AND P1, PT, R4, R12, PT ;  /* 0x0000000c0400720c */ /* 0x000fe20003f24070 */
[----:B------:R-:W-:Y:S01]  /*64e0*/  @!P3 IMAD.MOV R7, RZ, RZ, -R7 ;  /* 0x000000ffff07b224 */ /* 0x000fe200078e0a07 */
[----:B------:R-:W-:Y:S01]  /*64f0*/  ISETP.GE.AND P3, PT, R2, RZ, PT ;  /* 0x000000ff0200720c */ /* 0x000fe20003f66270 */
[----:B------:R-:W-:-:S02]  /*6500*/  IMAD R2, R4, R17, R10 ;  /* 0x0000001104027224 */ /* 0x000fc400078e020a */
[----:B------:R-:W-:Y:S01]  /*6510*/  @!P4 IMAD.IADD R15, R15, 0x1, -R4 ;  /* 0x000000010f0fc824 */ /* 0x000fe200078e0a04 */
[----:B------:R0:W-:Y:S01]  /*6520*/  STL [R1+0x24c], R7 ;  /* 0x00024c0701007387 */ /* 0x0001e20000100800 */
[----:B------:R-:W-:Y:S01]  /*6530*/  IMAD.HI.U32 R10, R0, R13, RZ ;  /* 0x0000000d000a7227 */ /* 0x000fe200078e00ff */
[----:B------:R-:W-:-:S03]  /*6540*/  ISETP.GT.U32.AND P4, PT, R4, R2, PT ;  /* 0x000000020400720c */ /* 0x000fc60003f84070 */
[----:B------:R-:W-:-:S04]  /*6550*/  IMAD.HI.U32 R17, R0, R16, RZ ;  /* 0x0000001000117227 */ /* 0x000fc800078e00ff */
[----:B------:R-:W-:-:S04]  /*6560*/  IMAD.HI.U32 R14, R0, R8, RZ ;  /* 0x00000008000e7227 */ /* 0x000fc800078e00ff */
[----:B0-----:R-:W-:Y:S02]  /*6570*/  IMAD.MOV.U32 R7, RZ, RZ, R15 ;  /* 0x000000ffff077224 */ /* 0x001fe400078e000f */
[----:B------:R-:W-:Y:S02]  /*6580*/  IMAD.MOV R10, RZ, RZ, -R10 ;  /* 0x000000ffff0a7224 */ /* 0x000fe400078e0a0a */
[----:B------:R-:W-:Y:S02]  /*6590*/  @!P2 IMAD.MOV R7, RZ, RZ, -R7 ;  /* 0x000000ffff07a224 */ /* 0x000fe400078e0a07 */
[----:B------:R-:W-:Y:S02]  /*65a0*/  IMAD.MOV R17, RZ, RZ, -R17 ;  /* 0x000000ffff117224 */ /* 0x000fe400078e0a11 */
[----:B------:R-:W-:Y:S01]  /*65b0*/  IMAD.MOV R14, RZ, RZ, -R14 ;  /* 0x000000ffff0e7224 */ /* 0x000fe200078e0a0e */
[----:B------:R0:W-:Y:S01]  /*65c0*/  STL [R1+0x230], R7 ;  /* 0x0002300701007387 */ /* 0x0001e20000100800 */
[----:B------:R-:W-:-:S02]  /*65d0*/  IMAD R13, R4, R10, R13 ;  /* 0x0000000a040d7224 */ /* 0x000fc400078e020d */
[--C-:B------:R-:W-:Y:S02]  /*65e0*/  @!P1 IMAD.IADD R12, R12, 0x1, -R4.reuse ;  /* 0x000000010c0c9824 */ /* 0x100fe400078e0a04 */
[----:B------:R-:W-:Y:S01]  /*65f0*/  VIADD R10, R29, 0x8b ;  /* 0x0000008b1d0a7836 */ /* 0x000fe20000000000 */
[C---:B------:R-:W-:Y:S01]  /*6600*/  ISETP.GT.U32.AND P1, PT, R4.reuse, R13, PT ;  /* 0x0000000d0400720c */ /* 0x040fe20003f24070 */
[----:B------:R-:W-:Y:S01]  /*6610*/  @!P5 IMAD.IADD R9, R9, 0x1, -R4 ;  /* 0x000000010909d824 */ /* 0x000fe200078e0a04 */
[----:B------:R-:W-:Y:S01]  /*6620*/  ISETP.GE.AND P5, PT, R11, RZ, PT ;  /* 0x000000ff0b00720c */ /* 0x000fe20003fa6270 */
[C---:B------:R-:W-:Y:S02]  /*6630*/  IMAD R11, R4.reuse, R17, R16 ;  /* 0x00000011040b7224 */ /* 0x040fe400078e0210 */
[----:B------:R-:W-:Y:S01]  /*6640*/  IMAD R8, R4, R14, R8 ;  /* 0x0000000e04087224 */ /* 0x000fe200078e0208 */
[----:B------:R-:W-:Y:S01]  /*6650*/  IABS R14, R10 ;  /* 0x0000000a000e7213 */ /* 0x000fe20000000000 */
[----:B0-----:R-:W-:-:S02]  /*6660*/  IMAD.MOV.U32 R7, RZ, RZ, R12 ;  /* 0x000000ffff077224 */ /* 0x001fc400078e000c */
[----:B------:R-:W-:Y:S01]  /*6670*/  @!P4 IMAD.IADD R2, R2, 0x1, -R4 ;  /* 0x000000010202c824 */ /* 0x000fe200078e0a04 */
[C---:B------:R-:W-:Y:S01]  /*6680*/  ISETP.GT.U32.AND P4, PT, R4.reuse, R11, PT ;  /* 0x0000000b0400720c */ /* 0x040fe20003f84070 */
[----:B------:R-:W-:Y:S02]  /*6690*/  IMAD.MOV.U32 R15, RZ, RZ, R9 ;  /* 0x000000ffff0f7224 */ /* 0x000fe400078e0009 */
[----:B------:R-:W-:Y:S01]  /*66a0*/  @!P6 IMAD.MOV R7, RZ, RZ, -R7 ;  /* 0x000000ffff07e224 */ /* 0x000fe200078e0a07 */
[C---:B------:R-:W-:Y:S01]  /*66b0*/  ISETP.GT.U32.AND P6, PT, R4.reuse, R8, PT ;  /* 0x000000080400720c */ /* 0x040fe20003fc4070 */
[----:B------:R-:W-:Y:S01]  /*66c0*/  IMAD.MOV.U32 R9, RZ, RZ, R14 ;  /* 0x000000ffff097224 */ /* 0x000fe200078e000e */
[----:B------:R-:W-:Y:S01]  /*66d0*/  ISETP.GT.U32.AND P2, PT, R4, R2, PT ;  /* 0x000000020400720c */ /* 0x000fe20003f44070 */
[----:B------:R-:W-:Y:S01]  /*66e0*/  @!P0 IMAD.MOV R15, RZ, RZ, -R15 ;  /* 0x000000ffff0f8224 */ /* 0x000fe200078e0a0f */
[----:B------:R-:W-:Y:S01]  /*66f0*/  ISETP.GE.AND P0, PT, R3, RZ, PT ;  /* 0x000000ff0300720c */ /* 0x000fe20003f06270 */
[----:B------:R-:W-:-:S02]  /*6700*/  VIADD R3, R29, 0x8a ;  /* 0x0000008a1d037836 */ /* 0x000fc40000000000 */
[----:B------:R-:W-:Y:S01]  /*6710*/  IMAD.HI.U32 R12, R0, R9, RZ ;  /* 0x00000009000c7227 */ /* 0x000fe200078e00ff */
[----:B------:R-:W-:Y:S02]  /*6720*/  STL [R1+0x23c], R15 ;  /* 0x00023c0f01007387 */ /* 0x000fe40000100800 */
[----:B------:R-:W-:Y:S01]  /*6730*/  IABS R14, R3 ;  /* 0x00000003000e7213 */ /* 0x000fe20000000000 */
[----:B------:R-:W-:Y:S01]  /*6740*/  @!P1 IMAD.IADD R13, R13, 0x1, -R4 ;  /* 0x000000010d0d9824 */ /* 0x000fe200078e0a04 */
[----:B------:R0:W-:Y:S01]  /*6750*/  STL [R1+0x240], R7 ;  /* 0x0002400701007387 */ /* 0x0001e20000100800 */
[----:B------:R-:W-:Y:S02]  /*6760*/  IMAD.MOV R12, RZ, RZ, -R12 ;  /* 0x000000ffff0c7224 */ /* 0x000fe400078e0a0c */
[--C-:B------:R-:W-:Y:S01]  /*6770*/  @!P4 IMAD.IADD R11, R11, 0x1, -R4.reuse ;  /* 0x000000010b0bc824 */ /* 0x100fe200078e0a04 */
[----:B------:R-:W-:Y:S01]  /*6780*/  ISETP.GE.AND P4, PT, R10, RZ, PT ;  /* 0x000000ff0a00720c */ /* 0x000fe20003f86270 */
[--C-:B------:R-:W-:Y:S01]  /*6790*/  @!P6 IMAD.IADD R8, R8, 0x1, -R4.reuse ;  /* 0x000000010808e824 */ /* 0x100fe200078e0a04 */
[----:B------:R-:W-:Y:S01]  /*67a0*/  ISETP.GT.U32.AND P6, PT, R4, R13, PT ;  /* 0x0000000d0400720c */ /* 0x000fe20003fc4070 */
[----:B------:R-:W-:Y:S01]  /*67b0*/  @!P2 IMAD.IADD R2, R2, 0x1, -R4 ;  /* 0x000000010202a824 */ /* 0x000fe200078e0a04 */
[C---:B------:R-:W-:Y:S01]  /*67c0*/  ISETP.GT.U32.AND P1, PT, R4.reuse, R11, PT ;  /* 0x0000000b0400720c */ /* 0x040fe20003f24070 */
[----:B------:R-:W-:Y:S01]  /*67d0*/  IMAD R9, R4, R12, R9 ;  /* 0x0000000c04097224 */ /* 0x000fe200078e0209 */
[----:B------:R-:W-:Y:S01]  /*67e0*/  ISETP.GE.AND P2, PT, R5, RZ, PT ;  /* 0x000000ff0500720c */ /* 0x000fe20003f46270 */
[----:B------:R-:W-:-:S04]  /*67f0*/  IMAD.HI.U32 R12, R0, R14, RZ ;  /* 0x0000000e000c7227 */ /* 0x000fc800078e00ff */
[----:B0-----:R-:W-:Y:S02]  /*6800*/  IMAD.MOV.U32 R7, RZ, RZ, R2 ;  /* 0x000000ffff077224 */ /* 0x001fe400078e0002 */
[----:B------:R-:W-:Y:S02]  /*6810*/  IMAD.MOV R12, RZ, RZ, -R12 ;  /* 0x000000ffff0c7224 */ /* 0x000fe400078e0a0c */
[----:B------:R-:W-:Y:S01]  /*6820*/  @!P3 IMAD.MOV R7, RZ, RZ, -R7 ;  /* 0x000000ffff07b224 */ /* 0x000fe200078e0a07 */
[C---:B------:R-:W-:Y:S01]  /*6830*/  ISETP.GT.U32.AND P3, PT, R4.reuse, R8, PT ;  /* 0x000000080400720c */ /* 0x040fe20003f64070 */
[C---:B------:R-:W-:Y:S02]  /*6840*/  IMAD R14, R4.reuse, R12, R14 ;  /* 0x0000000c040e7224 */ /* 0x040fe400078e020e */
[----:B------:R-:W-:Y:S01]  /*6850*/  @!P6 IMAD.IADD R13, R13, 0x1, -R4 ;  /* 0x000000010d0de824 */ /* 0x000fe200078e0a04 */
[----:B------:R0:W-:Y:S01]  /*6860*/  STL [R1+0x244], R7 ;  /* 0x0002440701007387 */ /* 0x0001e20000100800 */
[C---:B------:R-:W-:Y:S01]  /*6870*/  VIADD R10, R29.reuse, 0x87 ;  /* 0x000000871d0a7836 */ /* 0x040fe20000000000 */
[----:B------:R-:W-:Y:S01]  /*6880*/  ISETP.GT.U32.AND P6, PT, R4, R14, PT ;  /* 0x0000000e0400720c */ /* 0x000fe20003fc4070 */
[----:B------:R-:W-:-:S02]  /*6890*/  VIADD R5, R29, 0x89 ;  /* 0x000000891d057836 */ /* 0x000fc40000000000 */
[--C-:B------:R-:W-:Y:S01]  /*68a0*/  @!P1 IMAD.IADD R11, R11, 0x1, -R4.reuse ;  /* 0x000000010b0b9824 */ /* 0x100fe200078e0a04 */
[----:B------:R-:W-:Y:S01]  /*68b0*/  ISETP.GT.U32.AND P1, PT, R4, R9, PT ;  /* 0x000000090400720c */ /* 0x000fe20003f24070 */
[----:B------:R-:W-:Y:S01]  /*68c0*/  VIADD R2, R29, 0x88 ;  /* 0x000000881d027836 */ /* 0x000fe20000000000 */
[----:B------:R-:W-:Y:S01]  /*68d0*/  IABS R16, R10 ;  /* 0x0000000a00107213 */ /* 0x000fe20000000000 */
[----:B------:R-:W-:Y:S01]  /*68e0*/  @!P3 IMAD.IADD R8, R8, 0x1, -R4 ;  /* 0x000000010808b824 */ /* 0x000fe200078e0a04 */
[----:B------:R-:W-:Y:S01]  /*68f0*/  IABS R15, R5 ;  /* 0x00000005000f7213 */ /* 0x000fe20000000000 */
[----:B0-----:R-:W-:Y:S01]  /*6900*/  IMAD.MOV.U32 R7, RZ, RZ, R11 ;  /* 0x000000ffff077224 */ /* 0x001fe200078e000b */
[----:B------:R-:W-:Y:S01]  /*6910*/  ISETP.GE.AND P3, PT, R3, RZ, PT ;  /* 0x000000ff0300720c */ /* 0x000fe20003f66270 */
[----:B------:R-:W-:Y:S01]  /*6920*/  IMAD.MOV.U32 R3, RZ, RZ, R16 ;  /* 0x000000ffff037224 */ /* 0x000fe200078e0010 */
[----:B------:R-:W-:Y:S01]  /*6930*/  IABS R12, R2 ;  /* 0x00000002000c7213 */ /* 0x000fe20000000000 */
[----:B------:R-:W-:-:S04]  /*6940*/  IMAD.HI.U32 R16, R0, R15, RZ ;  /* 0x0000000f00107227 */ /* 0x000fc800078e00ff */
[----:B------:R-:W-:Y:S02]  /*6950*/  @!P6 IMAD.IADD R14, R14, 0x1, -R4 ;  /* 0x000000010e0ee824 */ /* 0x000fe400078e0a04 */
[----:B------:R-:W-:-:S03]  /*6960*/  IMAD.HI.U32 R17, R0, R12, RZ ;  /* 0x0000000c00117227 */ /* 0x000fc600078e00ff */
[----:B------:R-:W-:Y:S01]  /*6970*/  ISETP.GT.U32.AND P6, PT, R4, R14, PT ;  /* 0x0000000e0400720c */ /* 0x000fe20003fc4070 */
[----:B------:R-:W-:Y:S02]  /*6980*/  IMAD.MOV R16, RZ, RZ, -R16 ;  /* 0x000000ffff107224 */ /* 0x000fe400078e0a10 */
[----:B------:R-:W-:Y:S01]  /*6990*/  @!P1 IMAD.IADD R9, R9, 0x1, -R4 ;  /* 0x0000000109099824 */ /* 0x000fe200078e0a04 */
[----:B------:R-:W-:Y:S01]  /*69a0*/  ISETP.GE.AND P1, PT, R5, RZ, PT ;  /* 0x000000ff0500720c */ /* 0x000fe20003f26270 */
[----:B------:R-:W-:Y:S02]  /*69b0*/  @!P5 IMAD.MOV R7, RZ, RZ, -R7 ;  /* 0x000000ffff07d224 */ /* 0x000fe400078e0a07 */
[----:B------:R-:W-:Y:S01]  /*69c0*/  IMAD.HI.U32 R5, R0, R3, RZ ;  /* 0x0000000300057227 */ /* 0x000fe200078e00ff */
[----:B------:R-:W-:Y:S02]  /*69d0*/  ISETP.GT.U32.AND P5, PT, R4, R9, PT ;  /* 0x000000090400720c */ /* 0x000fe40003fa4070 */
[----:B------:R0:W-:Y:S01]  /*69e0*/  STL [R1+0x238], R7 ;  /* 0x0002380701007387 */ /* 0x0001e20000100800 */
[----:B------:R-:W-:-:S02]  /*69f0*/  IMAD.MOV R11, RZ, RZ, -R17 ;  /* 0x000000ffff0b7224 */ /* 0x000fc400078e0a11 */
[C---:B------:R-:W-:Y:S02]  /*6a00*/  IMAD R15, R4.reuse, R16, R15 ;  /* 0x00000010040f7224 */ /* 0x040fe400078e020f */
[----:B------:R-:W-:Y:S02]  /*6a10*/  IMAD.MOV R5, RZ, RZ, -R5 ;  /* 0x000000ffff057224 */ /* 0x000fe400078e0a05 */
[C---:B------:R-:W-:Y:S02]  /*6a20*/  IMAD R12, R4.reuse, R11, R12 ;  /* 0x0000000b040c7224 */ /* 0x040fe400078e020c */
[----:B------:R-:W-:Y:S01]  /*6a30*/  @!P0 IMAD.MOV R13, RZ, RZ, -R13 ;  /* 0x000000ffff0d8224 */ /* 0x000fe200078e0a0d */
[C---:B------:R-:W-:Y:S01]  /*6a40*/  ISETP.GT.U32.AND P0, PT, R4.reuse, R15, PT ;  /* 0x0000000f0400720c */ /* 0x040fe20003f04070 */
[----:B0-----:R-:W-:Y:S02]  /*6a50*/  IMAD.MOV.U32 R7, RZ, RZ, R8 ;  /* 0x000000ffff077224 */ /* 0x001fe400078e0008 */
[C---:B------:R-:W-:Y:S01]  /*6a60*/  IMAD R3, R4.reuse, R5, R3 ;  /* 0x0000000504037224 */ /* 0x040fe200078e0203 */
[----:B------:R-:W-:Y:S01]  /*6a70*/  STL [R1+0x21c], R13 ;  /* 0x00021c0d01007387 */ /* 0x000fe20000100800 */
[----:B------:R-:W-:Y:S01]  /*6a80*/  @!P2 IMAD.MOV R7, RZ, RZ, -R7 ;  /* 0x000000ffff07a224 */ /* 0x000fe200078e0a07 */
[----:B------:R-:W-:Y:S01]  /*6a90*/  ISETP.GT.U32.AND P2, PT, R4, R12, PT ;  /* 0x0000000c0400720c */ /* 0x000fe20003f44070 */
[--C-:B------:R-:W-:Y:S01]  /*6aa0*/  @!P6 IMAD.IADD R14, R14, 0x1, -R4.reuse ;  /* 0x000000010e0ee824 */ /* 0x100fe200078e0a04 */
[----:B------:R-:W-:Y:S01]  /*6ab0*/  ISETP.GT.U32.AND P6, PT, R4, R3, PT ;  /* 0x000000030400720c */ /* 0x000fe20003fc4070 */
[----:B------:R-:W-:Y:S01]  /*6ac0*/  VIADD R16, R29, 0x86 ;  /* 0x000000861d107836 */ /* 0x000fe20000000000 */
[----:B------:R0:W-:Y:S01]  /*6ad0*/  STL [R1+0x220], R7 ;  /* 0x0002200701007387 */ /* 0x0001e20000100800 */
[--C-:B------:R-:W-:Y:S01]  /*6ae0*/  @!P5 IMAD.IADD R9, R9, 0x1, -R4.reuse ;  /* 0x000000010909d824 */ /* 0x100fe200078e0a04 */
[----:B------:R-:W-:Y:S01]  /*6af0*/  ISETP.GE.AND P5, PT, R2, RZ, PT ;  /* 0x000000ff0200720c */ /* 0x000fe20003fa6270 */
[----:B------:R-:W-:Y:S01]  /*6b00*/  VIADD R2, R29, 0x85 ;  /* 0x000000851d027836 */ /* 0x000fe20000000000 */
[----:B------:R-:W-:Y:S01]  /*6b10*/  IABS R5, R16 ;  /* 0x0000001000057213 */ /* 0x000fe20000000000 */
[--C-:B------:R-:W-:Y:S01]  /*6b20*/  @!P0 IMAD.IADD R15, R15, 0x1, -R4.reuse ;  /* 0x000000010f0f8824 */ /* 0x100fe200078e0a04 */
[----:B------:R-:W-:Y:S01]  /*6b30*/  ISETP.GE.AND P0, PT, R10, RZ, PT ;  /* 0x000000ff0a00720c */ /* 0x000fe20003f06270 */
[----:B------:R-:W-:Y:S01]  /*6b40*/  VIADD R10, R29, 0x84 ;  /* 0x000000841d0a7836 */ /* 0x000fe20000000000 */
[----:B------:R-:W-:Y:S01]  /*6b50*/  IABS R8, R2 ;  /* 0x0000000200087213 */ /* 0x000fe20000000000 */
[----:B------:R-:W-:Y:S01]  /*6b60*/  @!P2 IMAD.IADD R12, R12, 0x1, -R4 ;  /* 0x000000010c0ca824 */ /* 0x000fe200078e0a04 */
[----:B------:R-:W-:Y:S01]  /*6b70*/  ISETP.GT.U32.AND P2, PT, R4, R15, PT ;  /* 0x0000000f0400720c */ /* 0x000fe20003f44070 */
[----:B------:R-:W-:Y:S01]  /*6b80*/  IMAD.HI.U32 R11, R0, R5, RZ ;  /* 0x00000005000b7227 */ /* 0x000fe200078e00ff */
[----:B------:R-:W-:-:S03]  /*6b90*/  IABS R18, R10 ;  /* 0x0000000a00127213 */ /* 0x000fc60000000000 */
[----:B------:R-:W-:Y:S01]  /*6ba0*/  @!P6 IMAD.IADD R3, R3, 0x1, -R4 ;  /* 0x000000010303e824 */ /* 0x000fe200078e0a04 */
[----:B------:R-:W-:Y:S01]  /*6bb0*/  ISETP.GT.U32.AND P6, PT, R4, R12, PT ;  /* 0x0000000c0400720c */ /* 0x000fe20003fc4070 */
[----:B0-----:R-:W-:Y:S02]  /*6bc0*/  IMAD.MOV.U32 R7, RZ, RZ, R9 ;  /* 0x000000ffff077224 */ /* 0x001fe400078e0009 */
[----:B------:R-:W-:Y:S02]  /*6bd0*/  IMAD.MOV R11, RZ, RZ, -R11 ;  /* 0x000000ffff0b7224 */ /* 0x000fe400078e0a0b */
[----:B------:R-:W-:-:S04]  /*6be0*/  IMAD.HI.U32 R9, R0, R8, RZ ;  /* 0x0000000800097227 */ /* 0x000fc800078e00ff */
[C---:B------:R-:W-:Y:S02]  /*6bf0*/  IMAD R5, R4.reuse, R11, R5 ;  /* 0x0000000b04057224 */ /* 0x040fe400078e0205 */
[----:B------:R-:W-:Y:S02]  /*6c00*/  IMAD.MOV R9, RZ, RZ, -R9 ;  /* 0x000000ffff097224 */ /* 0x000fe400078e0a09 */
[----:B------:R-:W-:Y:S01]  /*6c10*/  @!P2 IMAD.IADD R15, R15, 0x1, -R4 ;  /* 0x000000010f0fa824 */ /* 0x000fe200078e0a04 */
[C---:B------:R-:W-:Y:S01]  /*6c20*/  ISETP.GT.U32.AND P2, PT, R4.reuse, R5, PT ;  /* 0x000000050400720c */ /* 0x040fe20003f44070 */
[----:B------:R-:W-:Y:S02]  /*6c30*/  IMAD R8, R4, R9, R8 ;  /* 0x0000000904087224 */ /* 0x000fe400078e0208 */
[----:B------:R-:W-:Y:S02]  /*6c40*/  @!P6 IMAD.IADD R12, R12, 0x1, -R4 ;  /* 0x000000010c0ce824 */ /* 0x000fe400078e0a04 */
[----:B------:R-:W-:Y:S01]  /*6c50*/  VIADD R11, R29, 0x83 ;  /* 0x000000831d0b7836 */ /* 0x000fe20000000000 */
[C---:B------:R-:W-:Y:S01]  /*6c60*/  ISETP.GT.U32.AND P6, PT, R4.reuse, R8, PT ;  /* 0x000000080400720c */ /* 0x040fe20003fc4070 */
[----:B------:R-:W-:Y:S01]  /*6c70*/  @!P4 IMAD.MOV R7, RZ, RZ, -R7 ;  /* 0x000000ffff07c224 */ /* 0x000fe200078e0a07 */
[----:B------:R-:W-:Y:S01]  /*6c80*/  ISETP.GT.U32.AND P4, PT, R4, R3, PT ;  /* 0x000000030400720c */ /* 0x000fe20003f84070 */
[----:B------:R-:W-:Y:S01]  /*6c90*/  IMAD.HI.U32 R19, R0, R18, RZ ;  /* 0x0000001200137227 */ /* 0x000fe200078e00ff */
[----:B------:R-:W-:-:S02]  /*6ca0*/  IABS R9, R11 ;  /* 0x0000000b00097213 */ /* 0x000fc40000000000 */
[----:B------:R0:W-:Y:S01]  /*6cb0*/  STL [R1+0x228], R7 ;  /* 0x0002280701007387 */ /* 0x0001e20000100800 */
[----:B------:R-:W-:Y:S01]  /*6cc0*/  @!P2 IMAD.IADD R5, R5, 0x1, -R4 ;  /* 0x000000010505a824 */ /* 0x000fe200078e0a04 */
[----:B------:R-:W-:Y:S01]  /*6cd0*/  ISETP.GE.AND P2, PT, R2, RZ, PT ;  /* 0x000000ff0200720c */ /* 0x000fe20003f46270 */
[----:B------:R-:W-:Y:S02]  /*6ce0*/  IMAD.MOV R19, RZ, RZ, -R19 ;  /* 0x000000ffff137224 */ /* 0x000fe400078e0a13 */
[----:B------:R-:W-:-:S04]  /*6cf0*/  IMAD.HI.U32 R17, R0, R9, RZ ;  /* 0x0000000900117227 */ /* 0x000fc800078e00ff */
[----:B------:R-:W-:Y:S01]  /*6d00*/  @!P6 IMAD.IADD R8, R8, 0x1, -R4 ;  /* 0x000000010808e824 */ /* 0x000fe200078e0a04 */
[C---:B------:R-:W-:Y:S01]  /*6d10*/  ISETP.GT.U32.AND P6, PT, R4.reuse, R5, PT ;  /* 0x000000050400720c */ /* 0x040fe20003fc4070 */
[----:B0-----:R-:W-:Y:S02]  /*6d20*/  IMAD.MOV.U32 R7, RZ, RZ, R15 ;  /* 0x000000ffff077224 */ /* 0x001fe400078e000f */
[C---:B------:R-:W-:Y:S02]  /*6d30*/  IMAD R2, R4.reuse, R19, R18 ;  /* 0x0000001304027224 */ /* 0x040fe400078e0212 */
[----:B------:R-:W-:Y:S02]  /*6d40*/  IMAD.MOV R17, RZ, RZ, -R17 ;  /* 0x000000ffff117224 */ /* 0x000fe400078e0a11 */
[----:B------:R-:W-:Y:S01]  /*6d50*/  @!P3 IMAD.MOV R14, RZ, RZ, -R14 ;  /* 0x000000ffff0eb224 */ /* 0x000fe200078e0a0e */
[C---:B------:R-:W-:Y:S01]  /*6d60*/  ISETP.GT.U32.AND P3, PT, R4.reuse, R8, PT ;  /* 0x000000080400720c */ /* 0x040fe20003f64070 */
[----:B------:R-:W-:Y:S01]  /*6d70*/  @!P1 IMAD.MOV R7, RZ, RZ, -R7 ;  /* 0x000000ffff079224 */ /* 0x000fe200078e0a07 */
[C---:B------:R-:W-:Y:S01]  /*6d80*/  ISETP.GT.U32.AND P1, PT, R4.reuse, R2, PT ;  /* 0x000000020400720c */ /* 0x040fe20003f24070 */
[--C-:B------:R-:W-:Y:S01]  /*6d90*/  @!P4 IMAD.IADD R3, R3, 0x1, -R4.reuse ;  /* 0x000000010303c824 */ /* 0x100fe200078e0a04 */
[----:B------:R-:W-:Y:S01]  /*6da0*/  STL [R1+0x218], R14 ;  /* 0x0002180e01007387 */ /* 0x000fe20000100800 */
[----:B------:R-:W-:Y:S01]  /*6db0*/  IMAD R9, R4, R17, R9 ;  /* 0x0000001104097224 */ /* 0x000fe200078e0209 */
[----:B------:R-:W-:Y:S01]  /*6dc0*/  ISETP.GE.AND P4, PT, R16, RZ, PT ;  /* 0x000000ff1000720c */ /* 0x000fe20003f86270 */
[----:B------:R-:W-:Y:S01]  /*6dd0*/  @!P6 IMAD.IADD R5, R5, 0x1, -R4 ;  /* 0x000000010505e824 */ /* 0x000fe200078e0a04 */
[----:B------:R0:W-:Y:S01]  /*6de0*/  STL [R1+0x214], R7 ;  /* 0x0002140701007387 */ /* 0x0001e20000100800 */
[C---:B------:R-:W-:Y:S01]  /*6df0*/  VIADD R13, R29.reuse, 0x82 ;  /* 0x000000821d0d7836 */ /* 0x040fe20000000000 */
[----:B------:R-:W-:Y:S01]  /*6e00*/  ISETP.GT.U32.AND P6, PT, R4, R9, PT ;  /* 0x000000090400720c */ /* 0x000fe20003fc4070 */
[----:B------:R-:W-:Y:S01]  /*6e10*/  @!P5 IMAD.MOV R12, RZ, RZ, -R12 ;  /* 0x000000ffff0cd224 */ /* 0x000fe200078e0a0c */
[----:B------:R-:W-:Y:S01]  /*6e20*/  ISETP.GE.AND P5, PT, R10, RZ, PT ;  /* 0x000000ff0a00720c */ /* 0x000fe20003fa6270 */
[----:B------:R-:W-:Y:S01]  /*6e30*/  VIADD R10, R29, 0x81 ;  /* 0x000000811d0a7836 */ /* 0x000fe20000000000 */
[----:B------:R-:W-:Y:S01]  /*6e40*/  IABS R16, R13 ;  /* 0x0000000d00107213 */ /* 0x000fe20000000000 */
[--C-:B------:R-:W-:Y:S01]  /*6e50*/  @!P3 IMAD.IADD R8, R8, 0x1, -R4.reuse ;  /* 0x000000010808b824 */ /* 0x100fe200078e0a04 */
[----:B------:R-:W-:Y:S01]  /*6e60*/  STL [R1+0x210], R12 ;  /* 0x0002100c01007387 */ /* 0x000fe20000100800 */
[----:B------:R-:W-:Y:S01]  /*6e70*/  ISETP.GE.AND P3, PT, R13, RZ, PT ;  /* 0x000000ff0d00720c */ /* 0x000fe20003f66270 */
[----:B0-----:R-:W-:Y:S01]  /*6e80*/  IMAD.MOV.U32 R7, RZ, RZ, R3 ;  /* 0x000000ffff077224 */ /* 0x001fe200078e0003 */
[----:B------:R-:W-:Y:S01]  /*6e90*/  IABS R13, R10 ;  /* 0x0000000a000d7213 */ /* 0x000fe20000000000 */
[----:B------:R-:W-:Y:S01]  /*6ea0*/  @!P1 IMAD.IADD R2, R2, 0x1, -R4 ;  /* 0x0000000102029824 */ /* 0x000fe200078e0a04 */
[----:B------:R-:W-:Y:S01]  /*6eb0*/  ISETP.GE.AND P1, PT, R10, RZ, PT ;  /* 0x000000ff0a00720c */ /* 0x000fe20003f26270 */
[----:B------:R-:W-:Y:S01]  /*6ec0*/  @!P0 IMAD.MOV R7, RZ, RZ, -R7 ;  /* 0x000000ffff078224 */ /* 0x000fe200078e0a07 */
[----:B------:R-:W-:Y:S01]  /*6ed0*/  ISETP.GE.AND P0, PT, R11, RZ, PT ;  /* 0x000000ff0b00720c */ /* 0x000fe20003f06270 */
[----:B------:R-:W-:-:S03]  /*6ee0*/  IMAD.HI.U32 R3, R0, R16, RZ ;  /* 0x0000001000037227 */ /* 0x000fc600078e00ff */
[----:B------:R0:W-:Y:S01]  /*6ef0*/  STL [R1+0x20c], R7 ;  /* 0x00020c0701007387 */ /* 0x0001e20000100800 */
[----:B------:R-:W-:Y:S01]  /*6f00*/  @!P6 IMAD.IADD R9, R9, 0x1, -R4 ;  /* 0x000000010909e824 */ /* 0x000fe200078e0a04 */
[C---:B------:R-:W-:Y:S01]  /*6f10*/  ISETP.GT.U32.AND P6, PT, R4.reuse, R2, PT ;  /* 0x000000020400720c */ /* 0x040fe20003fc4070 */
[----:B------:R-:W-:Y:S02]  /*6f20*/  IMAD.MOV R3, RZ, RZ, -R3 ;  /* 0x000000ffff037224 */ /* 0x000fe400078e0a03 */
[C---:B------:R-:W-:Y:S02]  /*6f30*/  VIADD R11, R29.reuse, 0x80 ;  /* 0x000000801d0b7836 */ /* 0x040fe40000000000 */
[----:B------:R-:W-:Y:S02]  /*6f40*/  IMAD R18, R4, R3, R16 ;  /* 0x0000000304127224 */ /* 0x000fe400078e0210 */
[----:B------:R-:W-:Y:S01]  /*6f50*/  VIADD R10, R29, 0x7f ;  /* 0x0000007f1d0a7836 */ /* 0x000fe20000000000 */
[----:B------:R-:W-:Y:S01]  /*6f60*/  IABS R14, R11 ;  /* 0x0000000b000e7213 */ /* 0x000fe20000000000 */
[----:B0-----:R-:W-:-:S02]  /*6f70*/  IMAD.MOV.U32 R7, RZ, RZ, R5 ;  /* 0x000000ffff077224 */ /* 0x001fc400078e0005 */
[----:B------:R-:W-:Y:S01]  /*6f80*/  IMAD.HI.U32 R5, R0, R13, RZ ;  /* 0x0000000d00057227 */ /* 0x000fe200078e00ff */
[----:B------:R-:W-:-:S03]  /*6f90*/  IABS R16, R10 ;  /* 0x0000000a00107213 */ /* 0x000fc60000000000 */
[----:B------:R-:W-:Y:S01]  /*6fa0*/  @!P4 IMAD.MOV R7, RZ, RZ, -R7 ;  /* 0x000000ffff07c224 */ /* 0x000fe200078e0a07 */
[----:B------:R-:W-:Y:S01]  /*6fb0*/  ISETP.GT.U32.AND P4, PT, R4, R9, PT ;  /* 0x000000090400720c */ /* 0x000fe20003f84070 */
[----:B------:R-:W-:Y:S02]  /*6fc0*/  IMAD.MOV R5, RZ, RZ, -R5 ;  /* 0x000000ffff057224 */ /* 0x000fe400078e0a05 */
[----:B------:R-:W-:Y:S01]  /*6fd0*/  @!P6 IMAD.IADD R2, R2, 0x1, -R4 ;  /* 0x000000010202e824 */ /* 0x000fe200078e0a04 */
[----:B------:R0:W-:Y:S01]  /*6fe0*/  STL [R1+0x208], R7 ;  /* 0x0002080701007387 */ /* 0x0001e20000100800 */
[----:B------:R-:W-:Y:S02]  /*6ff0*/  IMAD R13, R4, R5, R13 ;  /* 0x00000005040d7224 */ /* 0x000fe400078e020d */
[----:B------:R-:W-:-:S03]  /*7000*/  IMAD.HI.U32 R5, R0, R14, RZ ;  /* 0x0000000e00057227 */ /* 0x000fc600078e00ff */
[----:B------:R-:W-:Y:S01]  /*7010*/  ISETP.GT.U32.AND P6, PT, R4, R13, PT ;  /* 0x0000000d0400720c */ /* 0x000fe20003fc4070 */
        /* <DEDUP_REMOVED lines=8> */
[----:B------:R-:W-:Y:S02]  /*70a0*/  @!P6 IMAD.IADD R13, R13, 0x1, -R4 ;  /* 0x000000010d0de824 */ /* 0x000fe400078e0a04 */
[----:B------:R-:W-:Y:S01]  /*70b0*/  IMAD.MOV R11, RZ, RZ, -R5 ;  /* 0x000000ffff0b7224 */ /* 0x000fe200078e0a05 */
[----:B------:R0:W-:Y:S01]  /*70c0*/  STL [R1+0x204], R7 ;  /* 0x0002040701007387 */ /* 0x0001e20000100800 */
[----:B------:R-:W-:Y:S02]  /*70d0*/  IMAD.MOV R8, RZ, RZ, -R8 ;  /* 0x000000ffff087224 */ /* 0x000fe400078e0a08 */
[C---:B------:R-:W-:Y:S02]  /*70e0*/  IMAD R14, R4.reuse, R11, R14 ;  /* 0x0000000b040e7224 */ /* 0x040fe400078e020e */
[----:B------:R-:W-:-:S02]  /*70f0*/  IMAD R16, R4, R8, R16 ;  /* 0x0000000804107224 */ /* 0x000fc400078e0210 */
[----:B------:R-:W-:-:S04]  /*7100*/  IMAD.HI.U32 R5, R0, R15, RZ ;  /* 0x0000000f00057227 */ /* 0x000fc800078e00ff */
[----:B------:R-:W-:Y:S01]  /*7110*/  @!P2 IMAD.IADD R18, R18, 0x1, -R4 ;  /* 0x000000011212a824 */ /* 0x000fe200078e0a04 */
[----:B------:R-:W-:Y:S01]  /*7120*/  ISETP.GE.AND P2, PT, R10, RZ, PT ;  /* 0x000000ff0a00720c */ /* 0x000fe20003f46270 */
[----:B0-----:R-:W-:Y:S02]  /*7130*/  IMAD.MOV.U32 R7, RZ, RZ, R2 ;  /* 0x000000ffff077224 */ /* 0x001fe400078e0002 */
[----:B------:R-:W-:Y:S01]  /*7140*/  IMAD.MOV R5, RZ, RZ, -R5 ;  /* 0x000000ffff057224 */ /* 0x000fe200078e0a05 */
[C---:B------:R-:W-:Y:S01]  /*7150*/  ISETP.GT.U32.AND P6, PT, R4.reuse, R18, PT ;  /* 0x000000120400720c */ /* 0x040fe20003fc4070 */
[----:B------:R-:W-:Y:S01]  /*7160*/  @!P5 IMAD.MOV R7, RZ, RZ, -R7 ;  /* 0x000000ffff07d224 */ /* 0x000fe200078e0a07 */
[C---:B------:R-:W-:Y:S01]  /*7170*/  ISETP.GT.U32.AND P5, PT, R4.reuse, R13, PT ;  /* 0x0000000d0400720c */ /* 0x040fe20003fa4070 */
[C---:B------:R-:W-:Y:S02]  /*7180*/  VIADD R11, R29.reuse, 0x7d ;  /* 0x0000007d1d0b7836 */ /* 0x040fe40000000000 */
[----:B------:R-:W-:Y:S01]  /*7190*/  IMAD R15, R4, R5, R15 ;  /* 0x00000005040f7224 */ /* 0x000fe200078e020f */
[----:B------:R0:W-:Y:S01]  /*71a0*/  STL [R1+0x200], R7 ;  /* 0x0002000701007387 */ /* 0x0001e20000100800 */
[C---:B------:R-:W-:Y:S01]  /*71b0*/  VIADD R8, R29.reuse, 0x7c ;  /* 0x0000007c1d087836 */ /* 0x040fe20000000000 */
[----:B------:R-:W-:Y:S01]  /*71c0*/  IABS R17, R11 ;  /* 0x0000000b00117213 */ /* 0x000fe20000000000 */
[----:B------:R-:W-:-:S02]  /*71d0*/  VIADD R2, R29, 0x7b ;  /* 0x0000007b1d027836 */ /* 0x000fc40000000000 */
[----:B------:R-:W-:Y:S02]  /*71e0*/  VIADD R12, R29, 0x7a ;  /* 0x0000007a1d0c7836 */ /* 0x000fe40000000000 */
[--C-:B------:R-:W-:Y:S01]  /*71f0*/  @!P6 IMAD.IADD R18, R18, 0x1, -R4.reuse ;  /* 0x000000011212e824 */ /* 0x100fe200078e0a04 */
[C---:B------:R-:W-:Y:S01]  /*7200*/  ISETP.GT.U32.AND P6, PT, R4.reuse, R16, PT ;  /* 0x000000100400720c */ /* 0x040fe20003fc4070 */
[----:B------:R-:W-:Y:S01]  /*7210*/  @!P5 IMAD.IADD R13, R13, 0x1, -R4 ;  /* 0x000000010d0dd824 */ /* 0x000fe200078e0a04 */
[----:B------:R-:W-:Y:S01]  /*7220*/  ISETP.GT.U32.AND P5, PT, R4, R15, PT ;  /* 0x0000000f0400720c */ /* 0x000fe20003fa4070 */
[----:B0-----:R-:W-:Y:S01]  /*7230*/  IMAD.MOV.U32 R7, RZ, RZ, R9 ;  /* 0x000000ffff077224 */ /* 0x001fe200078e0009 */
[----:B------:R-:W-:Y:S01]  /*7240*/  IABS R9, R8 ;  /* 0x0000000800097213 */ /* 0x000fe20000000000 */
[----:B------:R-:W-:Y:S01]  /*7250*/  IMAD.HI.U32 R19, R0, R17, RZ ;  /* 0x0000001100137227 */ /* 0x000fe200078e00ff */
[----:B------:R-:W-:Y:S02]  /*7260*/  IABS R10, R2 ;  /* 0x00000002000a7213 */ /* 0x000fe40000000000 */
[----:B------:R-:W-:Y:S01]  /*7270*/  IABS R5, R12 ;  /* 0x0000000c00057213 */ /* 0x000fe20000000000 */
[----:B------:R-:W-:Y:S01]  /*7280*/  @!P0 IMAD.MOV R7, RZ, RZ, -R7 ;  /* 0x000000ffff078224 */ /* 0x000fe200078e0a07 */
[----:B------:R-:W-:Y:S01]  /*7290*/  ISETP.GT.U32.AND P0, PT, R4, R14, PT ;  /* 0x0000000e0400720c */ /* 0x000fe20003f04070 */
[----:B------:R-:W-:-:S02]  /*72a0*/  IMAD.MOV R19, RZ, RZ, -R19 ;  /* 0x000000ffff137224 */ /* 0x000fc400078e0a13 */
[----:B------:R-:W-:Y:S01]  /*72b0*/  @!P6 IMAD.IADD R16, R16, 0x1, -R4 ;  /* 0x000000011010e824 */ /* 0x000fe200078e0a04 */
[----:B------:R0:W-:Y:S01]  /*72c0*/  STL [R1+0x1fc], R7 ;  /* 0x0001fc0701007387 */ /* 0x0001e20000100800 */
[----:B------:R-:W-:Y:S02]  /*72d0*/  IMAD.MOV.U32 R20, RZ, RZ, R18 ;  /* 0x000000ffff147224 */ /* 0x000fe400078e0012 */
[----:B------:R-:W-:Y:S01]  /*72e0*/  @!P5 IMAD.IADD R15, R15, 0x1, -R4 ;  /* 0x000000010f0fd824 */ /* 0x000fe200078e0a04 */
[----:B------:R-:W-:Y:S01]  /*72f0*/  ISETP.GT.U32.AND P5, PT, R4, R16, PT ;  /* 0x000000100400720c */ /* 0x000fe20003fa4070 */
[----:B------:R-:W-:Y:S02]  /*7300*/  @!P3 IMAD.MOV R20, RZ, RZ, -R20 ;  /* 0x000000ffff14b224 */ /* 0x000fe400078e0a14 */
[----:B------:R-:W-:Y:S01]  /*7310*/  IMAD.HI.U32 R18, R0, R10, RZ ;  /* 0x0000000a00127227 */ /* 0x000fe200078e00ff */
[----:B------:R-:W-:Y:S02]  /*7320*/  ISETP.GT.U32.AND P3, PT, R4, R15, PT ;  /* 0x0000000f0400720c */ /* 0x000fe40003f64070 */
[----:B------:R-:W-:Y:S01]  /*7330*/  STL [R1+0x1f4], R20 ;  /* 0x0001f41401007387 */ /* 0x000fe20000100800 */
[----:B------:R-:W-:Y:S01]  /*7340*/  @!P0 IMAD.IADD R14, R14, 0x1, -R4 ;  /* 0x000000010e0e8824 */ /* 0x000fe200078e0a04 */
[----:B------:R-:W-:Y:S01]  /*7350*/  ISETP.GE.AND P0, PT, R3, RZ, PT ;  /* 0x000000ff0300720c */ /* 0x000fe20003f06270 */
[----:B0-----:R-:W-:-:S02]  /*7360*/  IMAD.MOV.U32 R7, RZ, RZ, R13 ;  /* 0x000000ffff077224 */ /* 0x001fc400078e000d */
[----:B------:R-:W-:Y:S01]  /*7370*/  IMAD.HI.U32 R3, R0, R9, RZ ;  /* 0x0000000900037227 */ /* 0x000fe200078e00ff */
[----:B------:R-:W-:-:S03]  /*7380*/  ISETP.GT.U32.AND P6, PT, R4, R14, PT ;  /* 0x0000000e0400720c */ /* 0x000fc60003fc4070 */
[----:B------:R-:W-:Y:S01]  /*7390*/  @!P1 IMAD.MOV R7, RZ, RZ, -R7 ;  /* 0x000000ffff079224 */ /* 0x000fe200078e0a07 */
[----:B------:R-:W-:Y:S01]  /*73a0*/  ISETP.GE.AND P1, PT, R11, RZ, PT ;  /* 0x000000ff0b00720c */ /* 0x000fe20003f26270 */
[----:B------:R-:W-:Y:S02]  /*73b0*/  IMAD R11, R4, R19, R17 ;  /* 0x00000013040b7224 */ /* 0x000fe400078e0211 */
[----:B------:R-:W-:Y:S01]  /*73c0*/  IMAD.MOV R3, RZ, RZ, -R3 ;  /* 0x000000ffff037224 */ /* 0x000fe200078e0a03 */
[----:B------:R0:W-:Y:S01]  /*73d0*/  STL [R1+0x1f0], R7 ;  /* 0x0001f00701007387 */ /* 0x0001e20000100800 */
[----:B------:R-:W-:-:S04]  /*73e0*/  IMAD.HI.U32 R17, R0, R5, RZ ;  /* 0x0000000500117227 */ /* 0x000fc800078e00ff */
[--C-:B------:R-:W-:Y:S01]  /*73f0*/  @!P6 IMAD.IADD R14, R14, 0x1, -R4.reuse ;  /* 0x000000010e0ee824 */ /* 0x100fe200078e0a04 */
[C---:B------:R-:W-:Y:S01]  /*7400*/  ISETP.GT.U32.AND P6, PT, R4.reuse, R11, PT ;  /* 0x0000000b0400720c */ /* 0x040fe20003fc4070 */
[----:B------:R-:W-:Y:S02]  /*7410*/  IMAD R9, R4, R3, R9 ;  /* 0x0000000304097224 */ /* 0x000fe400078e0209 */
[----:B------:R-:W-:Y:S02]  /*7420*/  @!P5 IMAD.IADD R16, R16, 0x1, -R4 ;  /* 0x000000011010d824 */ /* 0x000fe400078e0a04 */
[----:B------:R-:W-:Y:S01]  /*7430*/  IMAD.MOV R18, RZ, RZ, -R18 ;  /* 0x000000ffff127224 */ /* 0x000fe200078e0a12 */
[----:B------:R-:W-:Y:S01]  /*7440*/  ISETP.GT.U32.AND P5, PT, R4, R9, PT ;  /* 0x000000090400720c */ /* 0x000fe20003fa4070 */
[----:B------:R-:W-:Y:S02]  /*7450*/  IMAD.MOV R17, RZ, RZ, -R17 ;  /* 0x000000ffff117224 */ /* 0x000fe400078e0a11 */
[----:B0-----:R-:W-:-:S02]  /*7460*/  IMAD.MOV.U32 R7, RZ, RZ, R14 ;  /* 0x000000ffff077224 */ /* 0x001fc400078e000e */
[--C-:B------:R-:W-:Y:S01]  /*7470*/  @!P3 IMAD.IADD R15, R15, 0x1, -R4.reuse ;  /* 0x000000010f0fb824 */ /* 0x100fe200078e0a04 */
[----:B------:R-:W-:Y:S01]  /*7480*/  ISETP.GE.AND P3, PT, R8, RZ, PT ;  /* 0x000000ff0800720c */ /* 0x000fe20003f66270 */
[----:B------:R-:W-:Y:S02]  /*7490*/  @!P6 IMAD.IADD R11, R11, 0x1, -R4 ;  /* 0x000000010b0be824 */ /* 0x000fe400078e0a04 */
[C---:B------:R-:W-:Y:S02]  /*74a0*/  IMAD R8, R4.reuse, R18, R10 ;  /* 0x0000001204087224 */ /* 0x040fe400078e020a */
[C---:B------:R-:W-:Y:S02]  /*74b0*/  IMAD R5, R4.reuse, R17, R5 ;  /* 0x0000001104057224 */ /* 0x040fe400078e0205 */
[----:B------:R-:W-:Y:S01]  /*74c0*/  @!P4 IMAD.MOV R7, RZ, RZ, -R7 ;  /* 0x000000ffff07c224 */ /* 0x000fe200078e0a07 */
[C---:B------:R-:W-:Y:S01]  /*74d0*/  ISETP.GT.U32.AND P4, PT, R4.reuse, R11, PT ;  /* 0x0000000b0400720c */ /* 0x040fe20003f84070 */
[----:B------:R-:W-:Y:S01]  /*74e0*/  IMAD.MOV.U32 R18, RZ, RZ, R16 ;  /* 0x000000ffff127224 */ /* 0x000fe200078e0010 */
[C---:B------:R-:W-:Y:S01]  /*74f0*/  ISETP.GT.U32.AND P6, PT, R4.reuse, R8, PT ;  /* 0x000000080400720c */ /* 0x040fe20003fc4070 */
[----:B------:R-:W-:Y:S01]  /*7500*/  VIADD R3, R29, 0x79 ;  /* 0x000000791d037836 */ /* 0x000fe20000000000 */
[----:B------:R0:W-:Y:S01]  /*7510*/  STL [R1+0x1c0], R7 ;  /* 0x0001c00701007387 */ /* 0x0001e20000100800 */
[----:B------:R-:W-:Y:S01]  /*7520*/  @!P2 IMAD.MOV R18, RZ, RZ, -R18 ;  /* 0x000000ffff12a224 */ /* 0x000fe200078e0a12 */
[C---:B------:R-:W-:Y:S01]  /*7530*/  ISETP.GT.U32.AND P2, PT, R4.reuse, R5, PT ;  /* 0x000000050400720c */ /* 0x040fe20003f44070 */
[----:B------:R-:W-:Y:S01]  /*7540*/  @!P5 IMAD.IADD R9, R9, 0x1, -R4 ;  /* 0x000000010909d824 */ /* 0x000fe200078e0a04 */
[----:B------:R-:W-:Y:S01]  /*7550*/  IABS R13, R3 ;  /* 0x00000003000d7213 */ /* 0x000fe20000000000 */
[C---:B------:R-:W-:Y:S01]  /*7560*/  VIADD R10, R29.reuse, 0x78 ;  /* 0x000000781d0a7836 */ /* 0x040fe20000000000 */
[----:B------:R-:W-:Y:S01]  /*7570*/  STL [R1+0x1cc], R18 ;  /* 0x0001cc1201007387 */ /* 0x000fe20000100800 */
[----:B------:R-:W-:Y:S01]  /*7580*/  VIADD R19, R29, 0x73 ;  /* 0x000000731d137836 */ /* 0x000fe20000000000 */
[----:B------:R-:W-:Y:S01]  /*7590*/  ISETP.GT.U32.AND P5, PT, R4, R9, PT ;  /* 0x000000090400720c */ /* 0x000fe20003fa4070 */
[----:B------:R-:W-:Y:S01]  /*75a0*/  IMAD.HI.U32 R17, R0, R13, RZ ;  /* 0x0000000d00117227 */ /* 0x000fe200078e00ff */
[----:B------:R-:W-:-:S03]  /*75b0*/  IABS R14, R10 ;  /* 0x0000000a000e7213 */ /* 0x000fc60000000000 */
[----:B0-----:R-:W-:Y:S02]  /*75c0*/  IMAD.MOV.U32 R7, RZ, RZ, R15 ;  /* 0x000000ffff077224 */ /* 0x001fe400078e000f */
[--C-:B------:R-:W-:Y:S01]  /*75d0*/  @!P4 IMAD.IADD R11, R11, 0x1, -R4.reuse ;  /* 0x000000010b0bc824 */ /* 0x100fe200078e0a04 */
[----:B------:R-:W-:Y:S01]  /*75e0*/  ISETP.GE.AND P4, PT, R12, RZ, PT ;  /* 0x000000ff0c00720c */ /* 0x000fe20003f86270 */
[----:B------:R-:W-:Y:S02]  /*75f0*/  @!P0 IMAD.MOV R7, RZ, RZ, -R7 ;  /* 0x000000ffff078224 */ /* 0x000fe400078e0a07 */
[----:B------:R-:W-:Y:S02]  /*7600*/  IMAD.MOV R16, RZ, RZ, -R17 ;  /* 0x000000ffff107224 */ /* 0x000fe400078e0a11 */
[--C-:B------:R-:W-:Y:S01]  /*7610*/  @!P2 IMAD.IADD R5, R5, 0x1, -R4.reuse ;  /* 0x000000010505a824 */ /* 0x100fe200078e0a04 */
[----:B------:R0:W-:Y:S01]  /*7620*/  STL [R1+0x1d0], R7 ;  /* 0x0001d00701007387 */ /* 0x0001e20000100800 */
[----:B------:R-:W-:Y:S01]  /*7630*/  @!P6 IMAD.IADD R8, R8, 0x1, -R4 ;  /* 0x000000010808e824 */ /* 0x000fe200078e0a04 */
[----:B------:R-:W-:Y:S01]  /*7640*/  ISETP.GE.AND P6, PT, R2, RZ, PT ;  /* 0x000000ff0200720c */ /* 0x000fe20003fc6270 */
[----:B------:R-:W-:Y:S01]  /*7650*/  IMAD R2, R4, R16, R13 ;  /* 0x0000001004027224 */ /* 0x000fe200078e020d */
[----:B------:R-:W-:Y:S01]  /*7660*/  ISETP.GE.AND P2, PT, R3, RZ, PT ;  /* 0x000000ff0300720c */ /* 0x000fe20003f46270 */
[----:B------:R-:W-:Y:S01]  /*7670*/  IMAD.HI.U32 R12, R0, R14, RZ ;  /* 0x0000000e000c7227 */ /* 0x000fe200078e00ff */
[----:B------:R-:W-:-:S03]  /*7680*/  ISETP.GT.U32.AND P0, PT, R4, R8, PT ;  /* 0x000000080400720c */ /* 0x000fc60003f04070 */
        /* <DEDUP_REMOVED lines=9> */
[--C-:B------:R-:W-:Y:S01]  /*7720*/  @!P0 IMAD.IADD R8, R8, 0x1, -R4.reuse ;  /* 0x0000000108088824 */ /* 0x100fe200078e0a04 */
[----:B------:R-:W-:Y:S01]  /*7730*/  ISETP.GE.AND P0, PT, R10, RZ, PT ;  /* 0x000000ff0a00720c */ /* 0x000fe20003f06270 */
[----:B------:R-:W-:Y:S01]  /*7740*/  @!P5 IMAD.IADD R2, R2, 0x1, -R4 ;  /* 0x000000010202d824 */ /* 0x000fe200078e0a04 */
[----:B------:R-:W-:Y:S01]  /*7750*/  IABS R18, R12 ;  /* 0x0000000c00127213 */ /* 0x000fe20000000000 */
[C---:B------:R-:W-:Y:S01]  /*7760*/  VIADD R10, R29.reuse, 0x76 ;  /* 0x000000761d0a7836 */ /* 0x040fe20000000000 */
[----:B------:R-:W-:Y:S01]  /*7770*/  ISETP.GE.AND P5, PT, R12, RZ, PT ;  /* 0x000000ff0c00720c */ /* 0x000fe20003fa6270 */
[----:B------:R-:W-:-:S02]  /*7780*/  VIADD R11, R29, 0x75 ;  /* 0x000000751d0b7836 */ /* 0x000fc40000000000 */
[----:B------:R-:W-:Y:S01]  /*7790*/  @!P1 IMAD.IADD R5, R5, 0x1, -R4 ;  /* 0x0000000105059824 */ /* 0x000fe200078e0a04 */
[----:B------:R-:W-:Y:S01]  /*77a0*/  ISETP.GT.U32.AND P1, PT, R4, R3, PT ;  /* 0x000000030400720c */ /* 0x000fe20003f24070 */
[----:B0-----:R-:W-:Y:S01]  /*77b0*/  IMAD.MOV.U32 R7, RZ, RZ, R9 ;  /* 0x000000ffff077224 */ /* 0x001fe200078e0009 */
[----:B------:R-:W-:Y:S01]  /*77c0*/  IABS R12, R10 ;  /* 0x0000000a000c7213 */ /* 0x000fe20000000000 */
[----:B------:R-:W-:Y:S01]  /*77d0*/  @!P6 IMAD.MOV R8, RZ, RZ, -R8 ;  /* 0x000000ffff08e224 */ /* 0x000fe200078e0a08 */
[----:B------:R-:W-:Y:S01]  /*77e0*/  ISETP.GE.AND P6, PT, R10, RZ, PT ;  /* 0x000000ff0a00720c */ /* 0x000fe20003fc6270 */
[----:B------:R-:W-:Y:S01]  /*77f0*/  @!P3 IMAD.MOV R7, RZ, RZ, -R7 ;  /* 0x000000ffff07b224 */ /* 0x000fe200078e0a07 */
[----:B------:R-:W-:Y:S01]  /*7800*/  ISETP.GT.U32.AND P3, PT, R4, R2, PT ;  /* 0x000000020400720c */ /* 0x000fe20003f64070 */
[----:B------:R-:W-:-:S03]  /*7810*/  IMAD.HI.U32 R10, R0, R18, RZ ;  /* 0x00000012000a7227 */ /* 0x000fc600078e00ff */
[----:B------:R0:W-:Y:S01]  /*7820*/  STL [R1+0x1d8], R7 ;  /* 0x0001d80701007387 */ /* 0x0001e20000100800 */
[----:B------:R-:W-:Y:S02]  /*7830*/  IMAD.MOV R10, RZ, RZ, -R10 ;  /* 0x000000ffff0a7224 */ /* 0x000fe400078e0a0a */
[----:B------:R-:W-:Y:S01]  /*7840*/  @!P1 IMAD.IADD R3, R3, 0x1, -R4 ;  /* 0x0000000103039824 */ /* 0x000fe200078e0a04 */
[----:B------:R1:W-:Y:S01]  /*7850*/  STL [R1+0x1e0], R8 ;  /* 0x0001e00801007387 */ /* 0x0003e20000100800 */
[C---:B------:R-:W-:Y:S02]  /*7860*/  IMAD R18, R4.reuse, R10, R18 ;  /* 0x0000000a04127224 */ /* 0x040fe400078e0212 */
[----:B------:R-:W-:Y:S01]  /*7870*/  VIADD R9, R29, 0x74 ;  /* 0x000000741d097836 */ /* 0x000fe20000000000 */
[----:B------:R-:W-:Y:S01]  /*7880*/  ISETP.GT.U32.AND P1, PT, R4, R3, PT ;  /* 0x000000030400720c */ /* 0x000fe20003f24070 */
[----:B------:R-:W-:Y:S02]  /*7890*/  @!P3 IMAD.IADD R2, R2, 0x1, -R4 ;  /* 0x000000010202b824 */ /* 0x000fe400078e0a04 */
[----:B0-----:R-:W-:Y:S01]  /*78a0*/  IMAD.MOV.U32 R7, RZ, RZ, R5 ;  /* 0x000000ffff077224 */ /* 0x001fe200078e0005 */
[----:B------:R-:W-:Y:S01]  /*78b0*/  ISETP.GE.AND P3, PT, R9, RZ, PT ;  /* 0x000000ff0900720c */ /* 0x000fe20003f66270 */
[----:B------:R-:W-:Y:S01]  /*78c0*/  VIADD R15, R29, 0x72 ;  /* 0x000000721d0f7836 */ /* 0x000fe20000000000 */
[----:B------:R-:W-:Y:S01]  /*78d0*/  IABS R9, R9 ;  /* 0x0000000900097213 */ /* 0x000fe20000000000 */
[----:B------:R-:W-:Y:S01]  /*78e0*/  @!P4 IMAD.MOV R7, RZ, RZ, -R7 ;  /* 0x000000ffff07c224 */ /* 0x000fe200078e0a07 */
[----:B------:R-:W-:Y:S01]  /*78f0*/  ISETP.GE.AND P4, PT, R11, RZ, PT ;  /* 0x000000ff0b00720c */ /* 0x000fe20003f86270 */
[----:B-1----:R-:W-:Y:S01]  /*7900*/  IMAD.HI.U32 R8, R0, R12, RZ ;  /* 0x0000000c00087227 */ /* 0x002fe200078e00ff */
[----:B------:R-:W-:-:S02]  /*7910*/  IABS R11, R11 ;  /* 0x0000000b000b7213 */ /* 0x000fc40000000000 */
[----:B------:R0:W-:Y:S01]  /*7920*/  STL [R1+0x1e8], R7 ;  /* 0x0001e80701007387 */ /* 0x0001e20000100800 */
[----:B------:R-:W-:Y:S01]  /*7930*/  IMAD.MOV R8, RZ, RZ, -R8 ;  /* 0x000000ffff087224 */ /* 0x000fe200078e0a08 */
[----:B------:R-:W-:Y:S01]  /*7940*/  IABS R17, R15 ;  /* 0x0000000f00117213 */ /* 0x000fe20000000000 */
[----:B------:R-:W-:-:S04]  /*7950*/  IMAD.HI.U32 R5, R0, R11, RZ ;  /* 0x0000000b00057227 */ /* 0x000fc800078e00ff */
[----:B------:R-:W-:Y:S02]  /*7960*/  IMAD.MOV R5, RZ, RZ, -R5 ;  /* 0x000000ffff057224 */ /* 0x000fe400078e0a05 */
[----:B------:R-:W-:Y:S02]  /*7970*/  @!P1 IMAD.IADD R3, R3, 0x1, -R4 ;  /* 0x0000000103039824 */ /* 0x000fe400078e0a04 */
[----:B0-----:R-:W-:Y:S02]  /*7980*/  IMAD.MOV.U32 R7, RZ, RZ, R2 ;  /* 0x000000ffff077224 */ /* 0x001fe400078e0002 */
[C---:B------:R-:W-:Y:S02]  /*7990*/  IMAD R12, R4.reuse, R8, R12 ;  /* 0x00000008040c7224 */ /* 0x040fe400078e020c */
[----:B------:R-:W-:Y:S01]  /*79a0*/  @!P2 IMAD.MOV R7, RZ, RZ, -R7 ;  /* 0x000000ffff07a224 */ /* 0x000fe200078e0a07 */
[C---:B------:R-:W-:Y:S01]  /*79b0*/  ISETP.GT.U32.AND P2, PT, R4.reuse, R18, PT ;  /* 0x000000120400720c */ /* 0x040fe20003f44070 */
[C---:B------:R-:W-:Y:S01]  /*79c0*/  IMAD R11, R4.reuse, R5, R11 ;  /* 0x00000005040b7224 */ /* 0x040fe200078e020b */
[----:B------:R-:W-:Y:S01]  /*79d0*/  ISETP.GT.U32.AND P1, PT, R4, R12, PT ;  /* 0x0000000c0400720c */ /* 0x000fe20003f24070 */
[----:B------:R-:W-:Y:S01]  /*79e0*/  IMAD.HI.U32 R2, R0, R9, RZ ;  /* 0x0000000900027227 */ /* 0x000fe200078e00ff */
[----:B------:R0:W-:Y:S01]  /*79f0*/  STL [R1+0x1e4], R7 ;  /* 0x0001e40701007387 */ /* 0x0001e20000100800 */
[----:B------:R-:W-:-:S02]  /*7a00*/  IABS R5, R19 ;  /* 0x0000001300057213 */ /* 0x000fc40000000000 */
[----:B------:R-:W-:Y:S02]  /*7a10*/  IMAD.MOV R2, RZ, RZ, -R2 ;  /* 0x000000ffff027224 */ /* 0x000fe400078e0a02 */
[----:B------:R-:W-:-:S04]  /*7a20*/  IMAD.HI.U32 R10, R0, R17, RZ ;  /* 0x00000011000a7227 */ /* 0x000fc800078e00ff */
[--C-:B------:R-:W-:Y:S02]  /*7a30*/  @!P2 IMAD.IADD R18, R18, 0x1, -R4.reuse ;  /* 0x000000011212a824 */ /* 0x100fe400078e0a04 */
[----:B0-----:R-:W-:Y:S02]  /*7a40*/  IMAD.MOV.U32 R7, RZ, RZ, R3 ;  /* 0x000000ffff077224 */ /* 0x001fe400078e0003 */
[----:B------:R-:W-:Y:S01]  /*7a50*/  @!P1 IMAD.IADD R12, R12, 0x1, -R4 ;  /* 0x000000010c0c9824 */ /* 0x000fe200078e0a04 */
[C---:B------:R-:W-:Y:S01]  /*7a60*/  ISETP.GT.U32.AND P2, PT, R4.reuse, R18, PT ;  /* 0x000000120400720c */ /* 0x040fe20003f44070 */
[----:B------:R-:W-:Y:S01]  /*7a70*/  @!P0 IMAD.MOV R7, RZ, RZ, -R7 ;  /* 0x000000ffff078224 */ /* 0x000fe200078e0a07 */
[C---:B------:R-:W-:Y:S01]  /*7a80*/  ISETP.GT.U32.AND P0, PT, R4.reuse, R11, PT ;  /* 0x0000000b0400720c */ /* 0x040fe20003f04070 */
[C---:B------:R-:W-:Y:S01]  /*7a90*/  IMAD R9, R4.reuse, R2, R9 ;  /* 0x0000000204097224 */ /* 0x040fe200078e0209 */
[----:B------:R-:W-:Y:S01]  /*7aa0*/  ISETP.GT.U32.AND P1, PT, R4, R12, PT ;  /* 0x0000000c0400720c */ /* 0x000fe20003f24070 */
[----:B------:R-:W-:Y:S01]  /*7ab0*/  IMAD.HI.U32 R13, R0, R5, RZ ;  /* 0x00000005000d7227 */ /* 0x000fe200078e00ff */
[----:B------:R0:W-:Y:S03]  /*7ac0*/  STL [R1+0x41c], R7 ;  /* 0x00041c0701007387 */ /* 0x0001e60000100800 */
[----:B------:R-:W-:-:S02]  /*7ad0*/  IMAD.MOV R13, RZ, RZ, -R13 ;  /* 0x000000ffff0d7224 */ /* 0x000fc400078e0a0d */
[----:B------:R-:W-:Y:S02]  /*7ae0*/  IMAD.MOV R10, RZ, RZ, -R10 ;  /* 0x000000ffff0a7224 */ /* 0x000fe400078e0a0a */
[--C-:B------:R-:W-:Y:S01]  /*7af0*/  @!P2 IMAD.IADD R18, R18, 0x1, -R4.reuse ;  /* 0x000000011212a824 */ /* 0x100fe200078e0a04 */
[C---:B------:R-:W-:Y:S01]  /*7b00*/  ISETP.GT.U32.AND P2, PT, R4.reuse, R9, PT ;  /* 0x000000090400720c */ /* 0x040fe20003f44070 */
[--C-:B------:R-:W-:Y:S02]  /*7b10*/  @!P0 IMAD.IADD R11, R11, 0x1, -R4.reuse ;  /* 0x000000010b0b8824 */ /* 0x100fe400078e0a04 */
[C---:B------:R-:W-:Y:S02]  /*7b20*/  IMAD R5, R4.reuse, R13, R5 ;  /* 0x0000000d04057224 */ /* 0x040fe400078e0205 */
[C---:B------:R-:W-:Y:S01]  /*7b30*/  IMAD R17, R4.reuse, R10, R17 ;  /* 0x0000000a04117224 */ /* 0x040fe200078e0211 */
[----:B------:R-:W-:Y:S01]  /*7b40*/  ISETP.GT.U32.AND P0, PT, R4, R11, PT ;  /* 0x0000000b0400720c */ /* 0x000fe20003f04070 */
[----:B------:R-:W-:Y:S01]  /*7b50*/  @!P1 IMAD.IADD R12, R12, 0x1, -R4 ;  /* 0x000000010c0c9824 */ /* 0x000fe200078e0a04 */
[----:B------:R-:W-:Y:S01]  /*7b60*/  ISETP.GT.U32.AND P1, PT, R4, R5, PT ;  /* 0x000000050400720c */ /* 0x000fe20003f24070 */
[----:B0-----:R-:W-:-:S02]  /*7b70*/  IMAD.MOV.U32 R7, RZ, RZ, R18 ;  /* 0x000000ffff077224 */ /* 0x001fc400078e0012 */
[C---:B------:R-:W-:Y:S02]  /*7b80*/  VIADD R2, R29.reuse, 0x71 ;  /* 0x000000711d027836 */ /* 0x040fe40000000000 */
[----:B------:R-:W-:Y:S02]  /*7b90*/  VIADD R10, R29, 0x6f ;  /* 0x0000006f1d0a7836 */ /* 0x000fe40000000000 */
[--C-:B------:R-:W-:Y:S01]  /*7ba0*/  @!P2 IMAD.IADD R9, R9, 0x1, -R4.reuse ;  /* 0x000000010909a824 */ /* 0x100fe200078e0a04 */
[----:B------:R-:W-:Y:S01]  /*7bb0*/  IABS R8, R2 ;  /* 0x0000000200087213 */ /* 0x000fe20000000000 */
[----:B------:R-:W-:Y:S01]  /*7bc0*/  @!P5 IMAD.MOV R7, RZ, RZ, -R7 ;  /* 0x000000ffff07d224 */ /* 0x000fe200078e0a07 */
[----:B------:R-:W-:Y:S01]  /*7bd0*/  IABS R18, R10 ;  /* 0x0000000a00127213 */ /* 0x000fe20000000000 */
[--C-:B------:R-:W-:Y:S01]  /*7be0*/  @!P0 IMAD.IADD R11, R11, 0x1, -R4.reuse ;  /* 0x000000010b0b8824 */ /* 0x100fe200078e0a04 */
[C---:B------:R-:W-:Y:S01]  /*7bf0*/  ISETP.GT.U32.AND P0, PT, R4.reuse, R17, PT ;  /* 0x000000110400720c */ /* 0x040fe20003f04070 */
[----:B------:R-:W-:Y:S01]  /*7c00*/  VIADD R3, R29, 0x70 ;  /* 0x000000701d037836 */ /* 0x000fe20000000000 */
[----:B------:R-:W-:Y:S01]  /*7c10*/  ISETP.GT.U32.AND P5, PT, R4, R9, PT ;  /* 0x000000090400720c */ /* 0x000fe20003fa4070 */
[----:B------:R0:W-:Y:S01]  /*7c20*/  STL [R1+0x1c8], R7 ;  /* 0x0001c80701007387 */ /* 0x0001e20000100800 */
[----:B------:R-:W-:Y:S01]  /*7c30*/  @!P1 IMAD.IADD R5, R5, 0x1, -R4 ;  /* 0x0000000105059824 */ /* 0x000fe200078e0a04 */
[----:B------:R-:W-:Y:S01]  /*7c40*/  ISETP.GE.AND P1, PT, R15, RZ, PT ;  /* 0x000000ff0f00720c */ /* 0x000fe20003f26270 */
[----:B------:R-:W-:Y:S01]  /*7c50*/  IMAD.HI.U32 R14, R0, R8, RZ ;  /* 0x00000008000e7227 */ /* 0x000fe200078e00ff */
[----:B------:R-:W-:-:S02]  /*7c60*/  IABS R16, R3 ;  /* 0x0000000300107213 */ /* 0x000fc40000000000 */
[----:B------:R-:W-:Y:S01]  /*7c70*/  ISETP.GE.AND P2, PT, R19, RZ, PT ;  /* 0x000000ff1300720c */ /* 0x000fe20003f46270 */
[----:B------:R-:W-:Y:S02]  /*7c80*/  IMAD.MOV.U32 R15, RZ, RZ, R18 ;  /* 0x000000ffff0f7224 */ /* 0x000fe400078e0012 */
[----:B------:R-:W-:Y:S02]  /*7c90*/  IMAD.MOV R14, RZ, RZ, -R14 ;  /* 0x000000ffff0e7224 */ /* 0x000fe400078e0a0e */
[----:B0-----:R-:W-:Y:S02]  /*7ca0*/  IMAD.MOV.U32 R7, RZ, RZ, R12 ;  /* 0x000000ffff077224 */ /* 0x001fe400078e000c */
[----:B------:R-:W-:Y:S01]  /*7cb0*/  @!P0 IMAD.IADD R17, R17, 0x1, -R4 ;  /* 0x0000000111118824 */ /* 0x000fe200078e0a04 */
[----:B------:R-:W-:Y:S01]  /*7cc0*/  ISETP.GT.U32.AND P0, PT, R4, R5, PT ;  /* 0x000000050400720c */ /* 0x000fe20003f04070 */
[----:B------:R-:W-:Y:S02]  /*7cd0*/  @!P6 IMAD.MOV R7, RZ, RZ, -R7 ;  /* 0x000000ffff07e224 */ /* 0x000fe400078e0a07 */
[----:B------:R-:W-:Y:S01]  /*7ce0*/  IMAD.HI.U32 R13, R0, R16, RZ ;  /* 0x00000010000d7227 */ /* 0x000fe200078e00ff */
[----:B------:R-:W-:-:S02]  /*7cf0*/  ISETP.GT.U32.AND P6, PT, R4, R17, PT ;  /* 0x000000110400720c */ /* 0x000fc40003fc4070 */
[----:B------:R0:W-:Y:S01]  /*7d00*/  STL [R1+0x1c4], R7 ;  /* 0x0001c40701007387 */ /* 0x0001e20000100800 */
[----:B------:R-:W-:-:S04]  /*7d10*/  IMAD.HI.U32 R12, R0, R15, RZ ;  /* 0x0000000f000c7227 */ /* 0x000fc800078e00ff */
[C---:B------:R-:W-:Y:S02]  /*7d20*/  IMAD R8, R4.reuse, R14, R8 ;  /* 0x0000000e04087224 */ /* 0x040fe400078e0208 */
[----:B------:R-:W-:Y:S02]  /*7d30*/  IMAD.MOV R13, RZ, RZ, -R13 ;  /* 0x000000ffff0d7224 */ /* 0x000fe400078e0a0d */
[----:B------:R-:W-:Y:S01]  /*7d40*/  @!P5 IMAD.IADD R9, R9, 0x1, -R4 ;  /* 0x000000010909d824 */ /* 0x000fe200078e0a04 */
[C---:B------:R-:W-:Y:S01]  /*7d50*/  ISETP.GT.U32.AND P5, PT, R4.reuse, R8, PT ;  /* 0x000000080400720c */ /* 0x040fe20003fa4070 */
[----:B------:R-:W-:Y:S02]  /*7d60*/  IMAD.MOV R12, RZ, RZ, -R12 ;  /* 0x000000ffff0c7224 */ /* 0x000fe400078e0a0c */
[----:B------:R-:W-:Y:S02]  /*7d70*/  IMAD R16, R4, R13, R16 ;  /* 0x0000000d04107224 */ /* 0x000fe400078e0210 */
[----:B0-----:R-:W-:-:S02]  /*7d80*/  IMAD.MOV.U32 R7, RZ, RZ, R9 ;  /* 0x000000ffff077224 */ /* 0x001fc400078e0009 */
[C---:B------:R-:W-:Y:S02]  /*7d90*/  IMAD R15, R4.reuse, R12, R15 ;  /* 0x0000000c040f7224 */ /* 0x040fe400078e020f */
[----:B------:R-:W-:Y:S01]  /*7da0*/  @!P3 IMAD.MOV R7, RZ, RZ, -R7 ;  /* 0x000000ffff07b224 */ /* 0x000fe200078e0a07 */
[C---:B------:R-:W-:Y:S01]  /*7db0*/  ISETP.GT.U32.AND P3, PT, R4.reuse, R16, PT ;  /* 0x000000100400720c */ /* 0x040fe20003f64070 */
[--C-:B------:R-:W-:Y:S01]  /*7dc0*/  @!P6 IMAD.IADD R17, R17, 0x1, -R4.reuse ;  /* 0x000000011111e824 */ /* 0x100fe200078e0a04 */
[----:B------:R-:W-:Y:S01]  /*7dd0*/  ISETP.GT.U32.AND P6, PT, R4, R15, PT ;  /* 0x0000000f0400720c */ /* 0x000fe20003fc4070 */
[----:B------:R-:W-:Y:S01]  /*7de0*/  @!P4 IMAD.MOV R11, RZ, RZ, -R11 ;  /* 0x000000ffff0bc224 */ /* 0x000fe200078e0a0b */
[----:B------:R-:W-:Y:S01]  /*7df0*/  ISETP.GE.AND P4, PT, R2, RZ, PT ;  /* 0x000000ff0200720c */ /* 0x000fe20003f86270 */
[----:B------:R-:W-:Y:S01]  /*7e00*/  @!P0 IMAD.IADD R5, R5, 0x1, -R4 ;  /* 0x0000000105058824 */ /* 0x000fe200078e0a04 */
[----:B------:R-:W-:Y:S01]  /*7e10*/  ISETP.GE.AND P0, PT, R3, RZ, PT ;  /* 0x000000ff0300720c */ /* 0x000fe20003f06270 */
[C---:B------:R-:W-:Y:S01]  /*7e20*/  VIADD R2, R29.reuse, 0x6e ;  /* 0x0000006e1d027836 */ /* 0x040fe20000000000 */
[----:B------:R-:W-:Y:S01]  /*7e30*/  STL [R1+0x190], R11 ;  /* 0x0001900b01007387 */ /* 0x000fe20000100800 */
[----:B------:R-:W-:-:S02]  /*7e40*/  VIADD R3, R29, 0x6d ;  /* 0x0000006d1d037836 */ /* 0x000fc40000000000 */
[--C-:B------:R-:W-:Y:S01]  /*7e50*/  @!P5 IMAD.IADD R8, R8, 0x1, -R4.reuse ;  /* 0x000000010808d824 */ /* 0x100fe200078e0a04 */
[----:B------:R-:W-:Y:S01]  /*7e60*/  ISETP.GE.AND P5, PT, R10, RZ, PT ;  /* 0x000000ff0a00720c */ /* 0x000fe20003fa6270 */
[----:B------:R0:W-:Y:S01]  /*7e70*/  STL [R1+0x1b8], R7 ;  /* 0x0001b80701007387 */ /* 0x0001e20000100800 */
[----:B------:R-:W-:Y:S01]  /*7e80*/  IABS R9, R2 ;  /* 0x0000000200097213 */ /* 0x000fe20000000000 */
[--C-:B------:R-:W-:Y:S01]  /*7e90*/  @!P3 IMAD.IADD R16, R16, 0x1, -R4.reuse ;  /* 0x000000011010b824 */ /* 0x100fe200078e0a04 */
[----:B------:R-:W-:Y:S01]  /*7ea0*/  IABS R10, R3 ;  /* 0x00000003000a7213 */ /* 0x000fe20000000000 */
[----:B------:R-:W-:Y:S01]  /*7eb0*/  @!P6 IMAD.IADD R15, R15, 0x1, -R4 ;  /* 0x000000010f0fe824 */ /* 0x000fe200078e0a04 */
[----:B------:R-:W-:Y:S01]  /*7ec0*/  ISETP.GT.U32.AND P3, PT, R4, R8, PT ;  /* 0x000000080400720c */ /* 0x000fe20003f64070 */
[----:B------:R-:W-:Y:S01]  /*7ed0*/  IMAD.HI.U32 R12, R0, R9, RZ ;  /* 0x00000009000c7227 */ /* 0x000fe200078e00ff */
[----:B------:R-:W-:-:S03]  /*7ee0*/  ISETP.GT.U32.AND P6, PT, R4, R16, PT ;  /* 0x000000100400720c */ /* 0x000fc60003fc4070 */
[----:B0-----:R-:W-:Y:S02]  /*7ef0*/  IMAD.MOV.U32 R7, RZ, RZ, R5 ;  /* 0x000000ffff077224 */ /* 0x001fe400078e0005 */
[----:B------:R-:W-:Y:S02]  /*7f00*/  IMAD.MOV.U32 R5, RZ, RZ, R10 ;  /* 0x000000ffff057224 */ /* 0x000fe400078e000a */
[----:B------:R-:W-:Y:S01]  /*7f10*/  @!P2 IMAD.MOV R7, RZ, RZ, -R7 ;  /* 0x000000ffff07a224 */ /* 0x000fe200078e0a07 */
[----:B------:R-:W-:Y:S01]  /*7f20*/  ISETP.GT.U32.AND P2, PT, R4, R15, PT ;  /* 0x0000000f0400720c */ /* 0x000fe20003f44070 */
[----:B------:R-:W-:Y:S02]  /*7f30*/  IMAD.MOV R12, RZ, RZ, -R12 ;  /* 0x000000ffff0c7224 */ /* 0x000fe400078e0a0c */
[----:B------:R-:W-:Y:S01]  /*7f40*/  IMAD.HI.U32 R11, R0, R5, RZ ;  /* 0x00000005000b7227 */ /* 0x000fe200078e00ff */
[----:B------:R0:W-:Y:S03]  /*7f50*/  STL [R1+0x1bc], R7 ;  /* 0x0001bc0701007387 */ /* 0x0001e60000100800 */
[----:B------:R-:W-:-:S02]  /*7f60*/  IMAD R9, R4, R12, R9 ;  /* 0x0000000c04097224 */ /* 0x000fc400078e0209 */
[----:B------:R-:W-:Y:S02]  /*7f70*/  IMAD.MOV R11, RZ, RZ, -R11 ;  /* 0x000000ffff0b7224 */ /* 0x000fe400078e0a0b */
[----:B------:R-:W-:Y:S02]  /*7f80*/  VIADD R13, R29, 0x6c ;  /* 0x0000006c1d0d7836 */ /* 0x000fe40000000000 */
[--C-:B------:R-:W-:Y:S01]  /*7f90*/  @!P3 IMAD.IADD R8, R8, 0x1, -R4.reuse ;  /* 0x000000010808b824 */ /* 0x100fe200078e0a04 */
[C---:B------:R-:W-:Y:S01]  /*7fa0*/  ISETP.GT.U32.AND P3, PT, R4.reuse, R9, PT ;  /* 0x000000090400720c */ /* 0x040fe20003f64070 */
[C---:B------:R-:W-:Y:S01]  /*7fb0*/  IMAD R5, R4.reuse, R11, R5 ;  /* 0x0000000b04057224 */ /* 0x040fe200078e0205 */
[----:B------:R-:W-:Y:S01]  /*7fc0*/  IABS R14, R13 ;  /* 0x0000000d000e7213 */ /* 0x000fe20000000000 */
[----:B------:R-:W-:Y:S02]  /*7fd0*/  @!P2 IMAD.IADD R15, R15, 0x1, -R4 ;  /* 0x000000010f0fa824 */ /* 0x000fe400078e0a04 */
[----:B------:R-:W-:Y:S01]  /*7fe0*/  VIADD R10, R29, 0x6b ;  /* 0x0000006b1d0a7836 */ /* 0x000fe20000000000 */
[----:B------:R-:W-:Y:S01]  /*7ff0*/  ISETP.GT.U32.AND P2, PT, R4, R5, PT ;  /* 0x000000050400720c */ /* 0x000fe20003f44070 */
[----:B------:R-:W-:-:S03]  /*8000*/  IMAD.HI.U32 R11, R0, R14, RZ ;  /* 0x0000000e000b7227 */ /* 0x000fc600078e00ff */
[----:B------:R-:W-:Y:S01]  /*8010*/  IABS R19, R10 ;  /* 0x0000000a00137213 */ /* 0x000fe20000000000 */
[----:B------:R-:W-:Y:S02]  /*8020*/  IMAD.MOV R11, RZ, RZ, -R11 ;  /* 0x000000ffff0b7224 */ /* 0x000fe400078e0a0b */
[--C-:B------:R-:W-:Y:S01]  /*8030*/  @!P3 IMAD.IADD R9, R9, 0x1, -R4.reuse ;  /* 0x000000010909b824 */ /* 0x100fe200078e0a04 */
[----:B------:R-:W-:Y:S01]  /*8040*/  ISETP.GE.AND P3, PT, R3, RZ, PT ;  /* 0x000000ff0300720c */ /* 0x000fe20003f66270 */
[----:B------:R-:W-:Y:S01]  /*8050*/  @!P6 IMAD.IADD R16, R16, 0x1, -R4 ;  /* 0x000000011010e824 */ /* 0x000fe200078e0a04 */
[----:B------:R-:W-:Y:S01]  /*8060*/  ISETP.GE.AND P6, PT, R2, RZ, PT ;  /* 0x000000ff0200720c */ /* 0x000fe20003fc6270 */
[----:B------:R-:W-:-:S04]  /*8070*/  IMAD.HI.U32 R12, R0, R19, RZ ;  /* 0x00000013000c7227 */ /* 0x000fc800078e00ff */
[----:B------:R-:W-:Y:S02]  /*8080*/  VIADD R2, R29, 0x6a ;  /* 0x0000006a1d027836 */ /* 0x000fe40000000000 */
[C---:B------:R-:W-:Y:S02]  /*8090*/  IMAD R14, R4.reuse, R11, R14 ;  /* 0x0000000b040e7224 */ /* 0x040fe400078e020e */
[----:B------:R-:W-:Y:S01]  /*80a0*/  @!P2 IMAD.IADD R5, R5, 0x1, -R4 ;  /* 0x000000010505a824 */ /* 0x000fe200078e0a04 */
[----:B------:R-:W-:Y:S01]  /*80b0*/  IABS R11, R2 ;  /* 0x00000002000b7213 */ /* 0x000fe20000000000 */
[----:B0-----:R-:W-:Y:S02]  /*80c0*/  IMAD.MOV.U32 R7, RZ, RZ, R8 ;  /* 0x000000ffff077224 */ /* 0x001fe400078e0008 */
[----:B------:R-:W-:Y:S01]  /*80d0*/  @!P1 IMAD.MOV R17, RZ, RZ, -R17 ;  /* 0x000000ffff119224 */ /* 0x000fe200078e0a11 */
[C---:B------:R-:W-:Y:S01]  /*80e0*/  ISETP.GT.U32.AND P1, PT, R4.reuse, R9, PT ;  /* 0x000000090400720c */ /* 0x040fe20003f24070 */
[----:B------:R-:W-:Y:S01]  /*80f0*/  IMAD.MOV R12, RZ, RZ, -R12 ;  /* 0x000000ffff0c7224 */ /* 0x000fe200078e0a0c */
[C---:B------:R-:W-:Y:S01]  /*8100*/  ISETP.GT.U32.AND P2, PT, R4.reuse, R5, PT ;  /* 0x000000050400720c */ /* 0x040fe20003f44070 */
[----:B------:R-:W-:Y:S01]  /*8110*/  VIADD R3, R29, 0x69 ;  /* 0x000000691d037836 */ /* 0x000fe20000000000 */
[----:B------:R-:W-:Y:S01]  /*8120*/  STL [R1+0x198], R17 ;  /* 0x0001981101007387 */ /* 0x000fe20000100800 */
[----:B------:R-:W-:Y:S01]  /*8130*/  @!P4 IMAD.MOV R7, RZ, RZ, -R7 ;  /* 0x000000ffff07c224 */ /* 0x000fe200078e0a07 */
[C---:B------:R-:W-:Y:S01]  /*8140*/  ISETP.GT.U32.AND P4, PT, R4.reuse, R14, PT ;  /* 0x0000000e0400720c */ /* 0x040fe20003f84070 */
[----:B------:R-:W-:Y:S01]  /*8150*/  IMAD R19, R4, R12, R19 ;  /* 0x0000000c04137224 */ /* 0x000fe200078e0213 */
[----:B------:R-:W-:Y:S01]  /*8160*/  IABS R12, R3 ;  /* 0x00000003000c7213 */ /* 0x000fe20000000000 */
[----:B------:R-:W-:Y:S01]  /*8170*/  IMAD.HI.U32 R8, R0, R11, RZ ;  /* 0x0000000b00087227 */ /* 0x000fe200078e00ff */
[----:B------:R0:W-:Y:S03]  /*8180*/  STL [R1+0x1b4], R7 ;  /* 0x0001b40701007387 */ /* 0x0001e60000100800 */
[----:B------:R-:W-:Y:S01]  /*8190*/  @!P0 IMAD.MOV R16, RZ, RZ, -R16 ;  /* 0x000000ffff108224 */ /* 0x000fe200078e0a10 */
[----:B------:R-:W-:Y:S01]  /*81a0*/  ISETP.GT.U32.AND P0, PT, R4, R19, PT ;  /* 0x000000130400720c */ /* 0x000fe20003f04070 */
[----:B------:R-:W-:Y:S01]  /*81b0*/  @!P1 IMAD.IADD R9, R9, 0x1, -R4 ;  /* 0x0000000109099824 */ /* 0x000fe200078e0a04 */
[----:B------:R-:W-:Y:S01]  /*81c0*/  ISETP.GE.AND P1, PT, R10, RZ, PT ;  /* 0x000000ff0a00720c */ /* 0x000fe20003f26270 */
[----:B------:R-:W-:Y:S01]  /*81d0*/  IMAD.MOV R8, RZ, RZ, -R8 ;  /* 0x000000ffff087224 */ /* 0x000fe200078e0a08 */
[----:B------:R1:W-:Y:S01]  /*81e0*/  STL [R1+0x1a0], R16 ;  /* 0x0001a01001007387 */ /* 0x0003e20000100800 */
[----:B------:R-:W-:Y:S01]  /*81f0*/  @!P2 IMAD.IADD R5, R5, 0x1, -R4 ;  /* 0x000000010505a824 */ /* 0x000fe200078e0a04 */
[----:B------:R-:W-:Y:S01]  /*8200*/  ISETP.GE.AND P2, PT, R2, RZ, PT ;  /* 0x000000ff0200720c */ /* 0x000fe20003f46270 */
[----:B0-----:R-:W-:-:S02]  /*8210*/  IMAD.MOV.U32 R7, RZ, RZ, R15 ;  /* 0x000000ffff077224 */ /* 0x001fc400078e000f */
[----:B------:R-:W-:-:S04]  /*8220*/  IMAD.HI.U32 R15, R0, R12, RZ ;  /* 0x0000000c000f7227 */ /* 0x000fc800078e00ff */
[----:B------:R-:W-:Y:S01]  /*8230*/  @!P5 IMAD.MOV R7, RZ, RZ, -R7 ;  /* 0x000000ffff07d224 */ /* 0x000fe200078e0a07 */
[----:B------:R-:W-:Y:S01]  /*8240*/  ISETP.GE.AND P5, PT, R13, RZ, PT ;  /* 0x000000ff0d00720c */ /* 0x000fe20003fa6270 */
[----:B------:R-:W-:Y:S02]  /*8250*/  IMAD.MOV R15, RZ, RZ, -R15 ;  /* 0x000000ffff0f7224 */ /* 0x000fe400078e0a0f */
[----:B------:R-:W-:Y:S01]  /*8260*/  @!P4 IMAD.IADD R14, R14, 0x1, -R4 ;  /* 0x000000010e0ec824 */ /* 0x000fe200078e0a04 */
[----:B------:R0:W-:Y:S01]  /*8270*/  STL [R1+0x1b0], R7 ;  /* 0x0001b00701007387 */ /* 0x0001e20000100800 */
[C---:B------:R-:W-:Y:S02]  /*8280*/  IMAD R11, R4.reuse, R8, R11 ;  /* 0x00000008040b7224 */ /* 0x040fe400078e020b */
[----:B-1----:R-:W-:Y:S01]  /*8290*/  IMAD.MOV.U32 R16, RZ, RZ, R9 ;  /* 0x000000ffff107224 */ /* 0x002fe200078e0009 */
[C---:B------:R-:W-:Y:S01]  /*82a0*/  ISETP.GT.U32.AND P4, PT, R4.reuse, R14, PT ;  /* 0x0000000e0400720c */ /* 0x040fe20003f84070 */
[----:B------:R-:W-:-:S02]  /*82b0*/  IMAD R12, R4, R15, R12 ;  /* 0x0000000f040c7224 */ /* 0x000fc400078e020c */
[----:B------:R-:W-:Y:S01]  /*82c0*/  @!P6 IMAD.MOV R16, RZ, RZ, -R16 ;  /* 0x000000ffff10e224 */ /* 0x000fe200078e0a10 */
[C---:B------:R-:W-:Y:S01]  /*82d0*/  ISETP.GT.U32.AND P6, PT, R4.reuse, R11, PT ;  /* 0x0000000b0400720c */ /* 0x040fe20003fc4070 */
[--C-:B------:R-:W-:Y:S02]  /*82e0*/  @!P0 IMAD.IADD R19, R19, 0x1, -R4.reuse ;  /* 0x0000000113138824 */ /* 0x100fe400078e0a04 */
[----:B0-----:R-:W-:Y:S01]  /*82f0*/  IMAD.MOV.U32 R7, RZ, RZ, R5 ;  /* 0x000000ffff077224 */ /* 0x001fe200078e0005 */
[----:B------:R-:W-:Y:S01]  /*8300*/  STL [R1+0x1a4], R16 ;  /* 0x0001a41001007387 */ /* 0x000fe20000100800 */
[C---:B------:R-:W-:Y:S01]  /*8310*/  VIADD R2, R29.reuse, 0x68 ;  /* 0x000000681d027836 */ /* 0x040fe20000000000 */
[C---:B------:R-:W-:Y:S01]  /*8320*/  ISETP.GT.U32.AND P0, PT, R4.reuse, R19, PT ;  /* 0x000000130400720c */ /* 0x040fe20003f04070 */
[----:B------:R-:W-:Y:S01]  /*8330*/  @!P3 IMAD.MOV R7, RZ, RZ, -R7 ;  /* 0x000000ffff07b224 */ /* 0x000fe200078e0a07 */
[----:B------:R-:W-:Y:S01]  /*8340*/  ISETP.GT.U32.AND P3, PT, R4, R12, PT ;  /* 0x0000000c0400720c */ /* 0x000fe20003f64070 */
[----:B------:R-:W-:Y:S01]  /*8350*/  VIADD R8, R29, 0x67 ;  /* 0x000000671d087836 */ /* 0x000fe20000000000 */
[----:B------:R-:W-:Y:S01]  /*8360*/  IABS R13, R2 ;  /* 0x00000002000d7213 */ /* 0x000fe20000000000 */
[--C-:B------:R-:W-:Y:S01]  /*8370*/  @!P4 IMAD.IADD R14, R14, 0x1, -R4.reuse ;  /* 0x000000010e0ec824 */ /* 0x100fe200078e0a04 */
[----:B------:R0:W-:Y:S01]  /*8380*/  STL [R1+0x1ac], R7 ;  /* 0x0001ac0701007387 */ /* 0x0001e20000100800 */
[----:B------:R-:W-:Y:S01]  /*8390*/  @!P6 IMAD.IADD R11, R11, 0x1, -R4 ;  /* 0x000000010b0be824 */ /* 0x000fe200078e0a04 */
[----:B------:R-:W-:Y:S01]  /*83a0*/  IABS R5, R8 ;  /* 0x0000000800057213 */ /* 0x000fe20000000000 */
[----:B------:R-:W-:Y:S01]  /*83b0*/  IMAD.HI.U32 R10, R0, R13, RZ ;  /* 0x0000000d000a7227 */ /* 0x000fe200078e00ff */
[----:B------:R-:W-:-:S02]  /*83c0*/  ISETP.GE.AND P4, PT, R3, RZ, PT ;  /* 0x000000ff0300720c */ /* 0x000fc40003f86270 */
[----:B------:R-:W-:Y:S01]  /*83d0*/  ISETP.GT.U32.AND P6, PT, R4, R11, PT ;  /* 0x0000000b0400720c */ /* 0x000fe20003fc4070 */
[--C-:B------:R-:W-:Y:S01]  /*83e0*/  @!P0 IMAD.IADD R19, R19, 0x1, -R4.reuse ;  /* 0x0000000113138824 */ /* 0x100fe200078e0a04 */
[----:B------:R-:W-:Y:S01]  /*83f0*/  ISETP.GE.AND P0, PT, R2, RZ, PT ;  /* 0x000000ff0200720c */ /* 0x000fe20003f06270 */
[----:B------:R-:W-:Y:S01]  /*8400*/  @!P3 IMAD.IADD R12, R12, 0x1, -R4 ;  /* 0x000000010c0cb824 */ /* 0x000fe200078e0a04 */
[----:B------:R-:W-:Y:S01]  /*8410*/  ISETP.GE.AND P3, PT, R8, RZ, PT ;  /* 0x000000ff0800720c */ /* 0x000fe20003f66270 */
[----:B0-----:R-:W-:Y:S02]  /*8420*/  IMAD.MOV.U32 R7, RZ, RZ, R14 ;  /* 0x000000ffff077224 */ /* 0x001fe400078e000e */
[----:B------:R-:W-:-:S04]  /*8430*/  IMAD.HI.U32 R2, R0, R5, RZ ;  /* 0x0000000500027227 */ /* 0x000fc800078e00ff */
[----:B------:R-:W-:Y:S01]  /*8440*/  @!P5 IMAD.MOV R7, RZ, RZ, -R7 ;  /* 0x000000ffff07d224 */ /* 0x000fe200078e0a07 */
[C---:B------:R-:W-:Y:S01]  /*8450*/  ISETP.GT.U32.AND P5, PT, R4.reuse, R12, PT ;  /* 0x0000000c0400720c */ /* 0x040fe20003fa4070 */
[----:B------:R-:W-:Y:S02]  /*8460*/  IMAD.MOV R10, RZ, RZ, -R10 ;  /* 0x000000ffff0a7224 */ /* 0x000fe400078e0a0a */
[----:B------:R-:W-:Y:S01]  /*8470*/  IMAD.MOV R2, RZ, RZ, -R2 ;  /* 0x000000ffff027224 */ /* 0x000fe200078e0a02 */
[----:B------:R0:W-:Y:S01]  /*8480*/  STL [R1+0x1a8], R7 ;  /* 0x0001a80701007387 */ /* 0x0001e20000100800 */
[C---:B------:R-:W-:Y:S02]  /*8490*/  IMAD R13, R4.reuse, R10, R13 ;  /* 0x0000000a040d7224 */ /* 0x040fe400078e020d */
[C---:B------:R-:W-:Y:S02]  /*84a0*/  IMAD R5, R4.reuse, R2, R5 ;  /* 0x0000000204057224 */ /* 0x040fe400078e0205 */
[----:B------:R-:W-:Y:S01]  /*84b0*/  @!P6 IMAD.IADD R11, R11, 0x1, -R4 ;  /* 0x000000010b0be824 */ /* 0x000fe200078e0a04 */
[----:B------:R-:W-:Y:S01]  /*84c0*/  ISETP.GT.U32.AND P6, PT, R4, R13, PT ;  /* 0x0000000d0400720c */ /* 0x000fe20003fc4070 */
[----:B------:R-:W-:-:S02]  /*84d0*/  VIADD R3, R29, 0x66 ;  /* 0x000000661d037836 */ /* 0x000fc40000000000 */
[----:B------:R-:W-:Y:S01]  /*84e0*/  @!P5 IMAD.IADD R12, R12, 0x1, -R4 ;  /* 0x000000010c0cd824 */ /* 0x000fe200078e0a04 */
[----:B------:R-:W-:Y:S01]  /*84f0*/  ISETP.GT.U32.AND P5, PT, R4, R5, PT ;  /* 0x000000050400720c */ /* 0x000fe20003fa4070 */
[C---:B------:R-:W-:Y:S01]  /*8500*/  VIADD R14, R29.reuse, 0x65 ;  /* 0x000000651d0e7836 */ /* 0x040fe20000000000 */
[----:B------:R-:W-:Y:S01]  /*8510*/  IABS R9, R3 ;  /* 0x0000000300097213 */ /* 0x000fe20000000000 */
[----:B0-----:R-:W-:Y:S02]  /*8520*/  IMAD.MOV.U32 R7, RZ, RZ, R19 ;  /* 0x000000ffff077224 */ /* 0x001fe400078e0013 */
[----:B------:R-:W-:Y:S01]  /*8530*/  VIADD R15, R29, 0x64 ;  /* 0x000000641d0f7836 */ /* 0x000fe20000000000 */
[----:B------:R-:W-:Y:S01]  /*8540*/  IABS R17, R14 ;  /* 0x0000000e00117213 */ /* 0x000fe20000000000 */
[----:B------:R-:W-:-:S03]  /*8550*/  IMAD.HI.U32 R8, R0, R9, RZ ;  /* 0x0000000900087227 */ /* 0x000fc600078e00ff */
[----:B------:R-:W-:Y:S01]  /*8560*/  IABS R16, R15 ;  /* 0x0000000f00107213 */ /* 0x000fe20000000000 */
[--C-:B------:R-:W-:Y:S02]  /*8570*/  @!P6 IMAD.IADD R13, R13, 0x1, -R4.reuse ;  /* 0x000000010d0de824 */ /* 0x100fe400078e0a04 */
[----:B------:R-:W-:Y:S02]  /*8580*/  @!P5 IMAD.IADD R5, R5, 0x1, -R4 ;  /* 0x000000010505d824 */ /* 0x000fe400078e0a04 */
[----:B------:R-:W-:Y:S01]  /*8590*/  IMAD.MOV R8, RZ, RZ, -R8 ;  /* 0x000000ffff087224 */ /* 0x000fe200078e0a08 */
[----:B------:R-:W-:Y:S01]  /*85a0*/  ISETP.GT.U32.AND P5, PT, R4, R13, PT ;  /* 0x0000000d0400720c */ /* 0x000fe20003fa4070 */
[----:B------:R-:W-:Y:S01]  /*85b0*/  @!P1 IMAD.MOV R7, RZ, RZ, -R7 ;  /* 0x000000ffff079224 */ /* 0x000fe200078e0a07 */
[----:B------:R-:W-:Y:S01]  /*85c0*/  ISETP.GE.AND P1, PT, R3, RZ, PT ;  /* 0x000000ff0300720c */ /* 0x000fe20003f26270 */
[----:B------:R-:W-:-:S03]  /*85d0*/  IMAD.HI.U32 R20, R0, R17, RZ ;  /* 0x0000001100147227 */ /* 0x000fc600078e00ff */
[----:B------:R0:W-:Y:S01]  /*85e0*/  STL [R1+0x19c], R7 ;  /* 0x00019c0701007387 */ /* 0x0001e20000100800 */
[----:B------:R-:W-:Y:S02]  /*85f0*/  VIADD R2, R29, 0x63 ;  /* 0x000000631d027836 */ /* 0x000fe40000000000 */
[----:B------:R-:W-:Y:S02]  /*8600*/  IMAD R9, R4, R8, R9 ;  /* 0x0000000804097224 */ /* 0x000fe400078e0209 */
[----:B------:R-:W-:Y:S01]  /*8610*/  IMAD.MOV R20, RZ, RZ, -R20 ;  /* 0x000000ffff147224 */ /* 0x000fe200078e0a14 */
[----:B------:R-:W-:Y:S01]  /*8620*/  IABS R10, R2 ;  /* 0x00000002000a7213 */ /* 0x000fe20000000000 */
[----:B------:R-:W-:Y:S01]  /*8630*/  IMAD.HI.U32 R18, R0, R16, RZ ;  /* 0x0000001000127227 */ /* 0x000fe200078e00ff */
[----:B------:R-:W-:-:S03]  /*8640*/  ISETP.GT.U32.AND P6, PT, R4, R9, PT ;  /* 0x000000090400720c */ /* 0x000fc60003fc4070 */
[----:B0-----:R-:W-:Y:S02]  /*8650*/  IMAD.MOV.U32 R7, RZ, RZ, R11 ;  /* 0x000000ffff077224 */ /* 0x001fe400078e000b */
[C---:B------:R-:W-:Y:S02]  /*8660*/  IMAD R3, R4.reuse, R20, R17 ;  /* 0x0000001404037224 */ /* 0x040fe400078e0211 */
[----:B------:R-:W-:Y:S01]  /*8670*/  @!P2 IMAD.MOV R7, RZ, RZ, -R7 ;  /* 0x000000ffff07a224 */ /* 0x000fe200078e0a07 */
[C---:B------:R-:W-:Y:S01]  /*8680*/  ISETP.GT.U32.AND P2, PT, R4.reuse, R5, PT ;  /* 0x000000050400720c */ /* 0x040fe20003f44070 */
[----:B------:R-:W-:Y:S02]  /*8690*/  IMAD.MOV R18, RZ, RZ, -R18 ;  /* 0x000000ffff127224 */ /* 0x000fe400078e0a12 */
[----:B------:R-:W-:Y:S01]  /*86a0*/  @!P5 IMAD.IADD R13, R13, 0x1, -R4 ;  /* 0x000000010d0dd824 */ /* 0x000fe200078e0a04 */
[C---:B------:R-:W-:Y:S01]  /*86b0*/  ISETP.GT.U32.AND P5, PT, R4.reuse, R3, PT ;  /* 0x000000030400720c */ /* 0x040fe20003fa4070 */
[----:B------:R-:W-:Y:S01]  /*86c0*/  IMAD.MOV.U32 R19, RZ, RZ, R10 ;  /* 0x000000ffff137224 */ /* 0x000fe200078e000a */
[----:B------:R0:W-:Y:S01]  /*86d0*/  STL [R1+0x194], R7 ;  /* 0x0001940701007387 */ /* 0x0001e20000100800 */
[----:B------:R-:W-:-:S02]  /*86e0*/  IMAD R10, R4, R18, R16 ;  /* 0x00000012040a7224 */ /* 0x000fc400078e0210 */
[----:B------:R-:W-:Y:S02]  /*86f0*/  IMAD.MOV.U32 R16, RZ, RZ, R12 ;  /* 0x000000ffff107224 */ /* 0x000fe400078e000c */
[----:B------:R-:W-:-:S04]  /*8700*/  IMAD.HI.U32 R11, R0, R19, RZ ;  /* 0x00000013000b7227 */ /* 0x000fc800078e00ff */
[----:B------:R-:W-:Y:S01]  /*8710*/  @!P4 IMAD.MOV R16, RZ, RZ, -R16 ;  /* 0x000000ffff10c224 */ /* 0x000fe200078e0a10 */
[----:B0-----:R-:W-:Y:S01]  /*8720*/  MOV R7, R13 ;  /* 0x0000000d00077202 */ /* 0x001fe20000000f00 */
[--C-:B------:R-:W-:Y:S01]  /*8730*/  @!P6 IMAD.IADD R9, R9, 0x1, -R4.reuse ;  /* 0x000000010909e824 */ /* 0x100fe200078e0a04 */
[----:B------:R-:W-:Y:S01]  /*8740*/  ISETP.GE.AND P4, PT, R14, RZ, PT ;  /* 0x000000ff0e00720c */ /* 0x000fe20003f86270 */
[----:B------:R-:W-:Y:S01]  /*8750*/  IMAD.MOV R11, RZ, RZ, -R11 ;  /* 0x000000ffff0b7224 */ /* 0x000fe200078e0a0b */
[----:B------:R0:W-:Y:S01]  /*8760*/  STL [R1+0x18c], R16 ;  /* 0x00018c1001007387 */ /* 0x0001e20000100800 */
[----:B------:R-:W-:Y:S01]  /*8770*/  @!P0 IMAD.MOV R7, RZ, RZ, -R7 ;  /* 0x000000ffff078224 */ /* 0x000fe200078e0a07 */
[C---:B------:R-:W-:Y:S01]  /*8780*/  ISETP.GT.U32.AND P0, PT, R4.reuse, R10, PT ;  /* 0x0000000a0400720c */ /* 0x040fe20003f04070 */
[----:B------:R-:W-:Y:S01]  /*8790*/  VIADD R8, R29, 0x62 ;  /* 0x000000621d087836 */ /* 0x000fe20000000000 */
[C---:B------:R-:W-:Y:S01]  /*87a0*/  ISETP.GT.U32.AND P6, PT, R4.reuse, R9, PT ;  /* 0x000000090400720c */ /* 0x040fe20003fc4070 */
[--C-:B------:R-:W-:Y:S01]  /*87b0*/  @!P2 IMAD.IADD R5, R5, 0x1, -R4.reuse ;  /* 0x000000010505a824 */ /* 0x100fe200078e0a04 */
[----:B------:R-:W-:Y:S01]  /*87c0*/  ISETP.GE.AND P2, PT, R15, RZ, PT ;  /* 0x000000ff0f00720c */ /* 0x000fe20003f46270 */
[C---:B------:R-:W-:Y:S01]  /*87d0*/  IMAD R15, R4.reuse, R11, R19 ;  /* 0x0000000b040f7224 */ /* 0x040fe200078e0213 */
[----:B------:R1:W-:Y:S01]  /*87e0*/  STL [R1+0x188], R7 ;  /* 0x0001880701007387 */ /* 0x0003e20000100800 */
[----:B------:R-:W-:Y:S01]  /*87f0*/  @!P5 IMAD.IADD R3, R3, 0x1, -R4 ;  /* 0x000000010303d824 */ /* 0x000fe200078e0a04 */
[----:B------:R-:W-:Y:S01]  /*8800*/  IABS R17, R8 ;  /* 0x0000000800117213 */ /* 0x000fe20000000000 */
[C---:B------:R-:W-:Y:S01]  /*8810*/  VIADD R13, R29.reuse, 0x61 ;  /* 0x000000611d0d7836 */ /* 0x040fe20000000000 */
[----:B------:R-:W-:Y:S01]  /*8820*/  ISETP.GT.U32.AND P5, PT, R4, R15, PT ;  /* 0x0000000f0400720c */ /* 0x000fe20003fa4070 */
[----:B0-----:R-:W-:-:S02]  /*8830*/  VIADD R16, R29, 0x5f ;  /* 0x0000005f1d107836 */ /* 0x001fc40000000000 */
[----:B------:R-:W-:-:S03]  /*8840*/  IMAD.HI.U32 R12, R0, R17, RZ ;  /* 0x00000011000c7227 */ /* 0x000fc600078e00ff */
[----:B------:R-:W-:Y:S01]  /*8850*/  IABS R14, R16 ;  /* 0x00000010000e7213 */ /* 0x000fe20000000000 */
[----:B-1----:R-:W-:Y:S02]  /*8860*/  IMAD.MOV.U32 R7, RZ, RZ, R5 ;  /* 0x000000ffff077224 */ /* 0x002fe400078e0005 */
[----:B------:R-:W-:Y:S02]  /*8870*/  IMAD.MOV R12, RZ, RZ, -R12 ;  /* 0x000000ffff0c7224 */ /* 0x000fe400078e0a0c */
[----:B------:R-:W-:Y:S01]  /*8880*/  @!P3 IMAD.MOV R7, RZ, RZ, -R7 ;  /* 0x000000ffff07b224 */ /* 0x000fe200078e0a07 */
[----:B------:R-:W-:Y:S01]  /*8890*/  ISETP.GT.U32.AND P3, PT, R4, R3, PT ;  /* 0x000000030400720c */ /* 0x000fe20003f64070 */
[--C-:B------:R-:W-:Y:S02]  /*88a0*/  @!P0 IMAD.IADD R10, R10, 0x1, -R4.reuse ;  /* 0x000000010a0a8824 */ /* 0x100fe400078e0a04 */
[--C-:B------:R-:W-:Y:S01]  /*88b0*/  @!P6 IMAD.IADD R9, R9, 0x1, -R4.reuse ;  /* 0x000000010909e824 */ /* 0x100fe200078e0a04 */
[----:B------:R-:W-:Y:S01]  /*88c0*/  ISETP.GE.AND P6, PT, R2, RZ, PT ;  /* 0x000000ff0200720c */ /* 0x000fe20003fc6270 */
[C---:B------:R-:W-:Y:S01]  /*88d0*/  IMAD R2, R4.reuse, R12, R17 ;  /* 0x0000000c04027224 */ /* 0x040fe200078e0211 */
[C---:B------:R-:W-:Y:S01]  /*88e0*/  ISETP.GT.U32.AND P0, PT, R4.reuse, R10, PT ;  /* 0x0000000a0400720c */ /* 0x040fe20003f04070 */
[--C-:B------:R-:W-:Y:S01]  /*88f0*/  @!P5 IMAD.IADD R15, R15, 0x1, -R4.reuse ;  /* 0x000000010f0fd824 */ /* 0x100fe200078e0a04 */
[----:B------:R-:W-:Y:S01]  /*8900*/  IABS R17, R13 ;  /* 0x0000000d00117213 */ /* 0x000fe20000000000 */
[C---:B------:R-:W-:Y:S01]  /*8910*/  VIADD R5, R29.reuse, 0x5e ;  /* 0x0000005e1d057836 */ /* 0x040fe20000000000 */
[----:B------:R0:W-:Y:S01]  /*8920*/  STL [R1+0x184], R7 ;  /* 0x0001840701007387 */ /* 0x0001e20000100800 */
[----:B------:R-:W-:Y:S01]  /*8930*/  VIADD R11, R29, 0x60 ;  /* 0x000000601d0b7836 */ /* 0x000fe20000000000 */
[C---:B------:R-:W-:Y:S01]  /*8940*/  ISETP.GT.U32.AND P5, PT, R4.reuse, R15, PT ;  /* 0x0000000f0400720c */ /* 0x040fe20003fa4070 */
[----:B------:R-:W-:Y:S01]  /*8950*/  @!P3 IMAD.IADD R3, R3, 0x1, -R4 ;  /* 0x000000010303b824 */ /* 0x000fe200078e0a04 */
[----:B------:R-:W-:Y:S01]  /*8960*/  ISETP.GT.U32.AND P3, PT, R4, R2, PT ;  /* 0x000000020400720c */ /* 0x000fe20003f64070 */
[----:B------:R-:W-:Y:S01]  /*8970*/  IMAD.HI.U32 R19, R0, R17, RZ ;  /* 0x0000001100137227 */ /* 0x000fe200078e00ff */
[----:B------:R-:W-:-:S02]  /*8980*/  IABS R12, R5 ;  /* 0x00000005000c7213 */ /* 0x000fc40000000000 */
[----:B------:R-:W-:Y:S01]  /*8990*/  IABS R18, R11 ;  /* 0x0000000b00127213 */ /* 0x000fe20000000000 */
[----:B------:R-:W-:Y:S02]  /*89a0*/  IMAD.MOV R19, RZ, RZ, -R19 ;  /* 0x000000ffff137224 */ /* 0x000fe400078e0a13 */
[--C-:B------:R-:W-:Y:S01]  /*89b0*/  @!P0 IMAD.IADD R10, R10, 0x1, -R4.reuse ;  /* 0x000000010a0a8824 */ /* 0x100fe200078e0a04 */
[----:B------:R-:W-:Y:S01]  /*89c0*/  ISETP.GE.AND P0, PT, R8, RZ, PT ;  /* 0x000000ff0800720c */ /* 0x000fe20003f06270 */
[----:B------:R-:W-:Y:S02]  /*89d0*/  IMAD R8, R4, R19, R17 ;  /* 0x0000001304087224 */ /* 0x000fe400078e0211 */
[----:B------:R-:W-:Y:S02]  /*89e0*/  IMAD.MOV.U32 R21, RZ, RZ, R9 ;  /* 0x000000ffff157224 */ /* 0x000fe400078e0009 */
[----:B------:R-:W-:Y:S01]  /*89f0*/  @!P3 IMAD.IADD R2, R2, 0x1, -R4 ;  /* 0x000000010202b824 */ /* 0x000fe200078e0a04 */
[----:B------:R-:W-:Y:S01]  /*8a00*/  ISETP.GE.AND P3, PT, R13, RZ, PT ;  /* 0x000000ff0d00720c */ /* 0x000fe20003f66270 */
[----:B------:R-:W-:-:S04]  /*8a10*/  IMAD.HI.U32 R19, R0, R12, RZ ;  /* 0x0000000c00137227 */ /* 0x000fc800078e00ff */
[----:B------:R-:W-:-:S04]  /*8a20*/  IMAD.HI.U32 R20, R0, R14, RZ ;  /* 0x0000000e00147227 */ /* 0x000fc800078e00ff */
[----:B------:R-:W-:Y:S01]  /*8a30*/  @!P5 IMAD.IADD R15, R15, 0x1, -R4 ;  /* 0x000000010f0fd824 */ /* 0x000fe200078e0a04 */
[C---:B------:R-:W-:Y:S01]  /*8a40*/  ISETP.GT.U32.AND P5, PT, R4.reuse, R8, PT ;  /* 0x000000080400720c */ /* 0x040fe20003fa4070 */
[----:B------:R-:W-:Y:S01]  /*8a50*/  @!P1 IMAD.MOV R21, RZ, RZ, -R21 ;  /* 0x000000ffff159224 */ /* 0x000fe200078e0a15 */
[C---:B------:R-:W-:Y:S01]  /*8a60*/  ISETP.GT.U32.AND P1, PT, R4.reuse, R2, PT ;  /* 0x000000020400720c */ /* 0x040fe20003f24070 */
[----:B------:R-:W-:Y:S02]  /*8a70*/  IMAD.MOV R19, RZ, RZ, -R19 ;  /* 0x000000ffff137224 */ /* 0x000fe400078e0a13 */
[----:B------:R-:W-:Y:S01]  /*8a80*/  IMAD.MOV R20, RZ, RZ, -R20 ;  /* 0x000000ffff147224 */ /* 0x000fe200078e0a14 */
[----:B------:R-:W-:Y:S01]  /*8a90*/  STL [R1+0x180], R21 ;  /* 0x0001801501007387 */ /* 0x000fe20000100800 */
[----:B------:R-:W-:Y:S02]  /*8aa0*/  IMAD R12, R4, R19, R12 ;  /* 0x00000013040c7224 */ /* 0x000fe400078e020c */
[----:B------:R-:W-:-:S04]  /*8ab0*/  IMAD.HI.U32 R17, R0, R18, RZ ;  /* 0x0000001200117227 */ /* 0x000fc800078e00ff */
[C---:B------:R-:W-:Y:S02]  /*8ac0*/  IMAD R14, R4.reuse, R20, R14 ;  /* 0x00000014040e7224 */ /* 0x040fe400078e020e */
[----:B------:R-:W-:Y:S02]  /*8ad0*/  IMAD.MOV.U32 R19, RZ, RZ, R10 ;  /* 0x000000ffff137224 */ /* 0x000fe400078e000a */
[----:B------:R-:W-:Y:S02]  /*8ae0*/  IMAD.MOV R17, RZ, RZ, -R17 ;  /* 0x000000ffff117224 */ /* 0x000fe400078e0a11 */
[----:B------:R-:W-:Y:S01]  /*8af0*/  @!P2 IMAD.MOV R19, RZ, RZ, -R19 ;  /* 0x000000ffff13a224 */ /* 0x000fe200078e0a13 */
[----:B------:R-:W-:Y:S01]  /*8b00*/  ISETP.GT.U32.AND P2, PT, R4, R14, PT ;  /* 0x0000000e0400720c */ /* 0x000fe20003f44070 */
[----:B------:R-:W-:Y:S02]  /*8b10*/  @!P5 IMAD.IADD R8, R8, 0x1, -R4 ;  /* 0x000000010808d824 */ /* 0x000fe400078e0a04 */
[----:B0-----:R-:W-:-:S02]  /*8b20*/  IMAD.MOV.U32 R7, RZ, RZ, R3 ;  /* 0x000000ffff077224 */ /* 0x001fc400078e0003 */
[----:B------:R-:W-:Y:S02]  /*8b30*/  IMAD R17, R4, R17, R18 ;  /* 0x0000001104117224 */ /* 0x000fe400078e0212 */
[--C-:B------:R-:W-:Y:S01]  /*8b40*/  @!P1 IMAD.IADD R2, R2, 0x1, -R4.reuse ;  /* 0x0000000102029824 */ /* 0x100fe200078e0a04 */
[C---:B------:R-:W-:Y:S01]  /*8b50*/  ISETP.GT.U32.AND P1, PT, R4.reuse, R12, PT ;  /* 0x0000000c0400720c */ /* 0x040fe20003f24070 */
[C---:B------:R-:W-:Y:S01]  /*8b60*/  VIADD R13, R29.reuse, 0x5d ;  /* 0x0000005d1d0d7836 */ /* 0x040fe20000000000 */
[C---:B------:R-:W-:Y:S01]  /*8b70*/  ISETP.GT.U32.AND P5, PT, R4.reuse, R17, PT ;  /* 0x000000110400720c */ /* 0x040fe20003fa4070 */
[----:B------:R-:W-:Y:S01]  /*8b80*/  @!P4 IMAD.MOV R7, RZ, RZ, -R7 ;  /* 0x000000ffff07c224 */ /* 0x000fe200078e0a07 */
[----:B------:R-:W-:Y:S01]  /*8b90*/  ISETP.GT.U32.AND P4, PT, R4, R8, PT ;  /* 0x000000080400720c */ /* 0x000fe20003f84070 */
[----:B------:R-:W-:Y:S01]  /*8ba0*/  VIADD R18, R29, 0x5c ;  /* 0x0000005c1d127836 */ /* 0x000fe20000000000 */
[----:B------:R-:W-:Y:S01]  /*8bb0*/  IABS R9, R13 ;  /* 0x0000000d00097213 */ /* 0x000fe20000000000 */
[--C-:B------:R-:W-:Y:S01]  /*8bc0*/  @!P2 IMAD.IADD R14, R14, 0x1, -R4.reuse ;  /* 0x000000010e0ea824 */ /* 0x100fe200078e0a04 */
[----:B------:R0:W-:Y:S02]  /*8bd0*/  STL [R1+0x17c], R7 ;  /* 0x00017c0701007387 */ /* 0x0001e40000100800 */
[----:B------:R-:W-:Y:S01]  /*8be0*/  IABS R3, R18 ;  /* 0x0000001200037213 */ /* 0x000fe20000000000 */
[----:B------:R-:W-:Y:S01]  /*8bf0*/  IMAD.HI.U32 R10, R0, R9, RZ ;  /* 0x00000009000a7227 */ /* 0x000fe200078e00ff */
[----:B------:R-:W-:Y:S03]  /*8c00*/  STL [R1+0x178], R19 ;  /* 0x0001781301007387 */ /* 0x000fe60000100800 */
[----:B------:R-:W-:Y:S01]  /*8c10*/  @!P1 IMAD.IADD R12, R12, 0x1, -R4 ;  /* 0x000000010c0c9824 */ /* 0x000fe200078e0a04 */
[----:B------:R-:W-:Y:S01]  /*8c20*/  ISETP.GT.U32.AND P1, PT, R4, R14, PT ;  /* 0x0000000e0400720c */ /* 0x000fe20003f24070 */
[----:B------:R-:W-:-:S02]  /*8c30*/  IMAD.MOV R10, RZ, RZ, -R10 ;  /* 0x000000ffff0a7224 */ /* 0x000fc400078e0a0a */
[----:B0-----:R-:W-:Y:S02]  /*8c40*/  IMAD.MOV.U32 R7, RZ, RZ, R15 ;  /* 0x000000ffff077224 */ /* 0x001fe400078e000f */
[----:B------:R-:W-:Y:S01]  /*8c50*/  @!P4 IMAD.IADD R8, R8, 0x1, -R4 ;  /* 0x000000010808c824 */ /* 0x000fe200078e0a04 */
[----:B------:R-:W-:Y:S01]  /*8c60*/  ISETP.GE.AND P4, PT, R16, RZ, PT ;  /* 0x000000ff1000720c */ /* 0x000fe20003f86270 */
[----:B------:R-:W-:Y:S01]  /*8c70*/  @!P6 IMAD.MOV R7, RZ, RZ, -R7 ;  /* 0x000000ffff07e224 */ /* 0x000fe200078e0a07 */
[----:B------:R-:W-:Y:S01]  /*8c80*/  ISETP.GE.AND P6, PT, R11, RZ, PT ;  /* 0x000000ff0b00720c */ /* 0x000fe20003fc6270 */
[----:B------:R-:W-:-:S03]  /*8c90*/  IMAD.HI.U32 R11, R0, R3, RZ ;  /* 0x00000003000b7227 */ /* 0x000fc600078e00ff */
[----:B------:R0:W-:Y:S01]  /*8ca0*/  STL [R1+0x174], R7 ;  /* 0x0001740701007387 */ /* 0x0001e20000100800 */
[--C-:B------:R-:W-:Y:S01]  /*8cb0*/  @!P5 IMAD.IADD R17, R17, 0x1, -R4.reuse ;  /* 0x000000011111d824 */ /* 0x100fe200078e0a04 */
[----:B------:R-:W-:Y:S01]  /*8cc0*/  ISETP.GE.AND P5, PT, R5, RZ, PT ;  /* 0x000000ff0500720c */ /* 0x000fe20003fa6270 */
[C---:B------:R-:W-:Y:S02]  /*8cd0*/  IMAD R5, R4.reuse, R10, R9 ;  /* 0x0000000a04057224 */ /* 0x040fe400078e0209 */
[----:B------:R-:W-:Y:S01]  /*8ce0*/  IMAD.MOV R11, RZ, RZ, -R11 ;  /* 0x000000ffff0b7224 */ /* 0x000fe200078e0a0b */
[----:B------:R-:W-:Y:S01]  /*8cf0*/  ISETP.GT.U32.AND P2, PT, R4, R17, PT ;  /* 0x000000110400720c */ /* 0x000fe20003f44070 */
[----:B------:R-:W-:Y:S02]  /*8d00*/  @!P1 IMAD.IADD R14, R14, 0x1, -R4 ;  /* 0x000000010e0e9824 */ /* 0x000fe400078e0a04 */
[----:B------:R-:W-:Y:S02]  /*8d10*/  VIADD R9, R29, 0x5b ;  /* 0x0000005b1d097836 */ /* 0x000fe40000000000 */
[----:B0-----:R-:W-:-:S02]  /*8d20*/  IMAD.MOV.U32 R7, RZ, RZ, R2 ;  /* 0x000000ffff077224 */ /* 0x001fc400078e0002 */
[----:B------:R-:W-:Y:S02]  /*8d30*/  IMAD.MOV.U32 R2, RZ, RZ, R8 ;  /* 0x000000ffff027224 */ /* 0x000fe400078e0008 */
[C---:B------:R-:W-:Y:S01]  /*8d40*/  IMAD R8, R4.reuse, R11, R3 ;  /* 0x0000000b04087224 */ /* 0x040fe200078e0203 */
[----:B------:R-:W-:Y:S01]  /*8d50*/  IABS R11, R9 ;  /* 0x00000009000b7213 */ /* 0x000fe20000000000 */
[----:B------:R-:W-:Y:S01]  /*8d60*/  @!P3 IMAD.MOV R2, RZ, RZ, -R2 ;  /* 0x000000ffff02b224 */ /* 0x000fe200078e0a02 */
[C---:B------:R-:W-:Y:S01]  /*8d70*/  ISETP.GT.U32.AND P3, PT, R4.reuse, R5, PT ;  /* 0x000000050400720c */ /* 0x040fe20003f64070 */
[----:B------:R-:W-:Y:S01]  /*8d80*/  @!P0 IMAD.MOV R7, RZ, RZ, -R7 ;  /* 0x000000ffff078224 */ /* 0x000fe200078e0a07 */
[C---:B------:R-:W-:Y:S01]  /*8d90*/  ISETP.GT.U32.AND P1, PT, R4.reuse, R8, PT ;  /* 0x000000080400720c */ /* 0x040fe20003f24070 */
[----:B------:R-:W-:Y:S01]  /*8da0*/  VIADD R3, R29, 0x5a ;  /* 0x0000005a1d037836 */ /* 0x000fe20000000000 */
[----:B------:R-:W-:Y:S01]  /*8db0*/  ISETP.GT.U32.AND P0, PT, R4, R12, PT ;  /* 0x0000000c0400720c */ /* 0x000fe20003f04070 */
[----:B------:R-:W-:Y:S01]  /*8dc0*/  IMAD.HI.U32 R15, R0, R11, RZ ;  /* 0x0000000b000f7227 */ /* 0x000fe200078e00ff */
[----:B------:R0:W-:Y:S03]  /*8dd0*/  STL [R1+0x170], R7 ;  /* 0x0001700701007387 */ /* 0x0001e60000100800 */
[--C-:B------:R-:W-:Y:S01]  /*8de0*/  @!P2 IMAD.IADD R17, R17, 0x1, -R4.reuse ;  /* 0x000000011111a824 */ /* 0x100fe200078e0a04 */
[----:B------:R1:W-:Y:S01]  /*8df0*/  STL [R1+0x16c], R2 ;  /* 0x00016c0201007387 */ /* 0x0003e20000100800 */
[----:B------:R-:W-:Y:S01]  /*8e00*/  IMAD.MOV R15, RZ, RZ, -R15 ;  /* 0x000000ffff0f7224 */ /* 0x000fe200078e0a0f */
[----:B------:R-:W-:Y:S01]  /*8e10*/  ISETP.GE.AND P2, PT, R13, RZ, PT ;  /* 0x000000ff0d00720c */ /* 0x000fe20003f46270 */
[--C-:B------:R-:W-:Y:S01]  /*8e20*/  @!P3 IMAD.IADD R5, R5, 0x1, -R4.reuse ;  /* 0x000000010505b824 */ /* 0x100fe200078e0a04 */
[----:B------:R-:W-:Y:S01]  /*8e30*/  ISETP.GE.AND P3, PT, R9, RZ, PT ;  /* 0x000000ff0900720c */ /* 0x000fe20003f66270 */
[----:B------:R-:W-:-:S02]  /*8e40*/  @!P1 IMAD.IADD R8, R8, 0x1, -R4 ;  /* 0x0000000108089824 */ /* 0x000fc400078e0a04 */
[----:B------:R-:W-:Y:S01]  /*8e50*/  VIADD R10, R29, 0x59 ;  /* 0x000000591d0a7836 */ /* 0x000fe20000000000 */
[C---:B------:R-:W-:Y:S01]  /*8e60*/  ISETP.GT.U32.AND P1, PT, R4.reuse, R5, PT ;  /* 0x000000050400720c */ /* 0x040fe20003f24070 */
[----:B0-----:R-:W-:Y:S01]  /*8e70*/  IMAD.MOV.U32 R7, RZ, RZ, R17 ;  /* 0x000000ffff077224 */ /* 0x001fe200078e0011 */
[----:B-1----:R-:W-:Y:S01]  /*8e80*/  IABS R2, R3 ;  /* 0x0000000300027213 */ /* 0x002fe20000000000 */
[C---:B------:R-:W-:Y:S01]  /*8e90*/  IMAD R9, R4.reuse, R15, R11 ;  /* 0x0000000f04097224 */ /* 0x040fe200078e020b */
[----:B------:R-:W-:Y:S01]  /*8ea0*/  IABS R13, R10 ;  /* 0x0000000a000d7213 */ /* 0x000fe20000000000 */
[----:B------:R-:W-:Y:S01]  /*8eb0*/  @!P6 IMAD.MOV R7, RZ, RZ, -R7 ;  /* 0x000000ffff07e224 */ /* 0x000fe200078e0a07 */
[----:B------:R-:W-:Y:S01]  /*8ec0*/  ISETP.GT.U32.AND P6, PT, R4, R8, PT ;  /* 0x000000080400720c */ /* 0x000fe20003fc4070 */
[----:B------:R-:W-:-:S03]  /*8ed0*/  IMAD.HI.U32 R16, R0, R2, RZ ;  /* 0x0000000200107227 */ /* 0x000fc600078e00ff */
[----:B------:R0:W-:Y:S01]  /*8ee0*/  STL [R1+0x134], R7 ;  /* 0x0001340701007387 */ /* 0x0001e20000100800 */
[----:B------:R-:W-:Y:S02]  /*8ef0*/  IMAD.MOV R16, RZ, RZ, -R16 ;  /* 0x000000ffff107224 */ /* 0x000fe400078e0a10 */
[----:B------:R-:W-:Y:S01]  /*8f00*/  @!P4 IMAD.MOV R14, RZ, RZ, -R14 ;  /* 0x000000ffff0ec224 */ /* 0x000fe200078e0a0e */
[C---:B------:R-:W-:Y:S01]  /*8f10*/  ISETP.GT.U32.AND P4, PT, R4.reuse, R9, PT ;  /* 0x000000090400720c */ /* 0x040fe20003f84070 */
[----:B------:R-:W-:Y:S02]  /*8f20*/  IMAD R2, R4, R16, R2 ;  /* 0x0000001004027224 */ /* 0x000fe400078e0202 */
[--C-:B------:R-:W-:Y:S01]  /*8f30*/  @!P1 IMAD.IADD R5, R5, 0x1, -R4.reuse ;  /* 0x0000000105059824 */ /* 0x100fe200078e0a04 */
[----:B------:R1:W-:Y:S01]  /*8f40*/  STL [R1+0x138], R14 ;  /* 0x0001380e01007387 */ /* 0x0003e20000100800 */
[----:B------:R-:W-:Y:S01]  /*8f50*/  @!P0 IMAD.IADD R12, R12, 0x1, -R4 ;  /* 0x000000010c0c8824 */ /* 0x000fe200078e0a04 */
[----:B------:R-:W-:Y:S01]  /*8f60*/  ISETP.GT.U32.AND P1, PT, R4, R2, PT ;  /* 0x000000020400720c */ /* 0x000fe20003f24070 */
[----:B------:R-:W-:Y:S01]  /*8f70*/  IMAD.MOV.U32 R11, RZ, RZ, R13 ;  /* 0x000000ffff0b7224 */ /* 0x000fe200078e000d */
[----:B------:R-:W-:Y:S01]  /*8f80*/  ISETP.GE.AND P0, PT, R18, RZ, PT ;  /* 0x000000ff1200720c */ /* 0x000fe20003f06270 */
[----:B0-----:R-:W-:-:S02]  /*8f90*/  IMAD.MOV.U32 R7, RZ, RZ, R12 ;  /* 0x000000ffff077224 */ /* 0x001fc400078e000c */
[----:B------:R-:W-:-:S04]  /*8fa0*/  IMAD.HI.U32 R12, R0, R11, RZ ;  /* 0x0000000b000c7227 */ /* 0x000fc800078e00ff */
[----:B------:R-:W-:Y:S01]  /*8fb0*/  @!P5 IMAD.MOV R7, RZ, RZ, -R7 ;  /* 0x000000ffff07d224 */ /* 0x000fe200078e0a07 */
[----:B------:R-:W-:Y:S01]  /*8fc0*/  ISETP.GE.AND P5, PT, R3, RZ, PT ;  /* 0x000000ff0300720c */ /* 0x000fe20003fa6270 */
[----:B------:R-:W-:Y:S02]  /*8fd0*/  VIADD R13, R29, 0x58 ;  /* 0x000000581d0d7836 */ /* 0x000fe40000000000 */
[----:B------:R-:W-:Y:S01]  /*8fe0*/  IMAD.MOV R3, RZ, RZ, -R12 ;  /* 0x000000ffff037224 */ /* 0x000fe200078e0a0c */
[----:B------:R0:W-:Y:S01]  /*8ff0*/  STL [R1+0x154], R7 ;  /* 0x0001540701007387 */ /* 0x0001e20000100800 */
[--C-:B------:R-:W-:Y:S01]  /*9000*/  @!P6 IMAD.IADD R8, R8, 0x1, -R4.reuse ;  /* 0x000000010808e824 */ /* 0x100fe200078e0a04 */
[----:B------:R-:W-:Y:S01]  /*9010*/  IABS R16, R13 ;  /* 0x0000000d00107213 */ /* 0x000fe20000000000 */
[--C-:B------:R-:W-:Y:S01]  /*9020*/  @!P4 IMAD.IADD R9, R9, 0x1, -R4.reuse ;  /* 0x000000010909c824 */ /* 0x100fe200078e0a04 */
[----:B------:R-:W-:Y:S01]  /*9030*/  ISETP.GE.AND P6, PT, R10, RZ, PT ;  /* 0x000000ff0a00720c */ /* 0x000fe20003fc6270 */
[----:B------:R-:W-:-:S02]  /*9040*/  @!P1 IMAD.IADD R2, R2, 0x1, -R4 ;  /* 0x0000000102029824 */ /* 0x000fc400078e0a04 */
[C---:B------:R-:W-:Y:S01]  /*9050*/  IMAD R3, R4.reuse, R3, R11 ;  /* 0x0000000304037224 */ /* 0x040fe200078e020b */
[C---:B------:R-:W-:Y:S01]  /*9060*/  ISETP.GT.U32.AND P4, PT, R4.reuse, R9, PT ;  /* 0x000000090400720c */ /* 0x040fe20003f84070 */
[----:B-1----:R-:W-:Y:S01]  /*9070*/  IMAD.MOV.U32 R14, RZ, RZ, R5 ;  /* 0x000000ffff0e7224 */ /* 0x002fe200078e0005 */
[----:B------:R-:W-:Y:S01]  /*9080*/  ISETP.GT.U32.AND P1, PT, R4, R2, PT ;  /* 0x000000020400720c */ /* 0x000fe20003f24070 */
[----:B0-----:R-:W-:Y:S02]  /*9090*/  IMAD.MOV.U32 R7, RZ, RZ, R8 ;  /* 0x000000ffff077224 */ /* 0x001fe400078e0008 */
[----:B------:R-:W-:-:S04]  /*90a0*/  IMAD.HI.U32 R5, R0, R16, RZ ;  /* 0x0000001000057227 */ /* 0x000fc800078e00ff */
[----:B------:R-:W-:Y:S01]  /*90b0*/  @!P2 IMAD.MOV R14, RZ, RZ, -R14 ;  /* 0x000000ffff0ea224 */ /* 0x000fe200078e0a0e */
[C---:B------:R-:W-:Y:S01]  /*90c0*/  ISETP.GT.U32.AND P2, PT, R4.reuse, R3, PT ;  /* 0x000000030400720c */ /* 0x040fe20003f44070 */
[----:B------:R-:W-:Y:S01]  /*90d0*/  @!P0 IMAD.MOV R7, RZ, RZ, -R7 ;  /* 0x000000ffff078224 */ /* 0x000fe200078e0a07 */
[----:B------:R-:W-:Y:S01]  /*90e0*/  ISETP.GE.AND P0, PT, R13, RZ, PT ;  /* 0x000000ff0d00720c */ /* 0x000fe20003f06270 */
[----:B------:R-:W-:Y:S01]  /*90f0*/  IMAD.MOV R13, RZ, RZ, -R5 ;  /* 0x000000ffff0d7224 */ /* 0x000fe200078e0a05 */
[----:B------:R-:W-:Y:S01]  /*9100*/  STL [R1+0x158], R14 ;  /* 0x0001580e01007387 */ /* 0x000fe20000100800 */
[----:B------:R-:W-:Y:S02]  /*9110*/  @!P4 IMAD.IADD R9, R9, 0x1, -R4 ;  /* 0x000000010909c824 */ /* 0x000fe400078e0a04 */
[----:B------:R-:W-:Y:S01]  /*9120*/  IMAD R16, R4, R13, R16 ;  /* 0x0000000d04107224 */ /* 0x000fe200078e0210 */
[----:B------:R0:W-:Y:S01]  /*9130*/  STL [R1+0x164], R7 ;  /* 0x0001640701007387 */ /* 0x0001e20000100800 */
[----:B------:R-:W-:-:S02]  /*9140*/  @!P1 IMAD.IADD R2, R2, 0x1, -R4 ;  /* 0x0000000102029824 */ /* 0x000fc400078e0a04 */
[----:B------:R-:W-:Y:S01]  /*9150*/  VIADD R12, R29, 0x57 ;  /* 0x000000571d0c7836 */ /* 0x000fe20000000000 */
[C---:B------:R-:W-:Y:S01]  /*9160*/  ISETP.GT.U32.AND P1, PT, R4.reuse, R16, PT ;  /* 0x000000100400720c */ /* 0x040fe20003f24070 */
[----:B------:R-:W-:Y:S02]  /*9170*/  @!P2 IMAD.IADD R3, R3, 0x1, -R4 ;  /* 0x000000010303a824 */ /* 0x000fe400078e0a04 */
[C---:B------:R-:W-:Y:S01]  /*9180*/  VIADD R10, R29.reuse, 0x56 ;  /* 0x000000561d0a7836 */ /* 0x040fe20000000000 */
[----:B------:R-:W-:Y:S01]  /*9190*/  IABS R11, R12 ;  /* 0x0000000c000b7213 */ /* 0x000fe20000000000 */
[----:B------:R-:W-:Y:S01]  /*91a0*/  VIADD R15, R29, 0x52 ;  /* 0x000000521d0f7836 */ /* 0x000fe20000000000 */
[----:B------:R-:W-:Y:S01]  /*91b0*/  ISETP.GT.U32.AND P2, PT, R4, R3, PT ;  /* 0x000000030400720c */ /* 0x000fe20003f44070 */
[----:B0-----:R-:W-:Y:S01]  /*91c0*/  IMAD.MOV.U32 R7, RZ, RZ, R9 ;  /* 0x000000ffff077224 */ /* 0x001fe200078e0009 */
[----:B------:R-:W-:Y:S01]  /*91d0*/  IABS R8, R10 ;  /* 0x0000000a00087213 */ /* 0x000fe20000000000 */
[----:B------:R-:W-:Y:S01]  /*91e0*/  IMAD.HI.U32 R5, R0, R11, RZ ;  /* 0x0000000b00057227 */ /* 0x000fe200078e00ff */
[----:B------:R-:W-:-:S02]  /*91f0*/  ISETP.GE.AND P4, PT, R12, RZ, PT ;  /* 0x000000ff0c00720c */ /* 0x000fc40003f86270 */
[----:B------:R-:W-:Y:S01]  /*9200*/  IABS R12, R15 ;  /* 0x0000000f000c7213 */ /* 0x000fe20000000000 */
[----:B------:R-:W-:Y:S01]  /*9210*/  @!P3 IMAD.MOV R7, RZ, RZ, -R7 ;  /* 0x000000ffff07b224 */ /* 0x000fe200078e0a07 */
[----:B------:R-:W-:Y:S01]  /*9220*/  ISETP.GE.AND P3, PT, R10, RZ, PT ;  /* 0x000000ff0a00720c */ /* 0x000fe20003f66270 */
[----:B------:R-:W-:Y:S02]  /*9230*/  @!P1 IMAD.IADD R16, R16, 0x1, -R4 ;  /* 0x0000000110109824 */ /* 0x000fe400078e0a04 */
[----:B------:R-:W-:Y:S01]  /*9240*/  IMAD.MOV R5, RZ, RZ, -R5 ;  /* 0x000000ffff057224 */ /* 0x000fe200078e0a05 */
[----:B------:R0:W-:Y:S01]  /*9250*/  STL [R1+0x168], R7 ;  /* 0x0001680701007387 */ /* 0x0001e20000100800 */
[----:B------:R-:W-:Y:S01]  /*9260*/  IMAD.HI.U32 R9, R0, R8, RZ ;  /* 0x0000000800097227 */ /* 0x000fe200078e00ff */
[----:B------:R-:W-:-:S03]  /*9270*/  ISETP.GT.U32.AND P1, PT, R4, R16, PT ;  /* 0x000000100400720c */ /* 0x000fc60003f24070 */
[C---:B------:R-:W-:Y:S02]  /*9280*/  IMAD R10, R4.reuse, R5, R11 ;  /* 0x00000005040a7224 */ /* 0x040fe400078e020b */
[----:B------:R-:W-:Y:S02]  /*9290*/  IMAD.MOV R11, RZ, RZ, -R9 ;  /* 0x000000ffff0b7224 */ /* 0x000fe400078e0a09 */
[----:B------:R-:W-:Y:S01]  /*92a0*/  @!P2 IMAD.IADD R3, R3, 0x1, -R4 ;  /* 0x000000010303a824 */ /* 0x000fe200078e0a04 */
[----:B------:R-:W-:Y:S01]  /*92b0*/  ISETP.GT.U32.AND P2, PT, R4, R10, PT ;  /* 0x0000000a0400720c */ /* 0x000fe20003f44070 */
[----:B0-----:R-:W-:Y:S02]  /*92c0*/  IMAD.MOV.U32 R7, RZ, RZ, R2 ;  /* 0x000000ffff077224 */ /* 0x001fe400078e0002 */
[----:B------:R-:W-:Y:S02]  /*92d0*/  VIADD R2, R29, 0x55 ;  /* 0x000000551d027836 */ /* 0x000fe40000000000 */
[----:B------:R-:W-:-:S02]  /*92e0*/  @!P5 IMAD.MOV R7, RZ, RZ, -R7 ;  /* 0x000000ffff07d224 */ /* 0x000fc400078e0a07 */
[----:B------:R-:W-:Y:S01]  /*92f0*/  IMAD R8, R4, R11, R8 ;  /* 0x0000000b04087224 */ /* 0x000fe200078e0208 */
[----:B------:R-:W-:Y:S01]  /*9300*/  IABS R9, R2 ;  /* 0x0000000200097213 */ /* 0x000fe20000000000 */
[----:B------:R-:W-:Y:S01]  /*9310*/  VIADD R5, R29, 0x54 ;  /* 0x000000541d057836 */ /* 0x000fe20000000000 */
[----:B------:R0:W-:Y:S01]  /*9320*/  STL [R1+0x298], R7 ;  /* 0x0002980701007387 */ /* 0x0001e20000100800 */
[----:B------:R-:W-:Y:S01]  /*9330*/  @!P1 IMAD.IADD R16, R16, 0x1, -R4 ;  /* 0x0000000110109824 */ /* 0x000fe200078e0a04 */
[----:B------:R-:W-:Y:S01]  /*9340*/  ISETP.GE.AND P5, PT, R2, RZ, PT ;  /* 0x000000ff0200720c */ /* 0x000fe20003fa6270 */
[----:B------:R-:W-:Y:S01]  /*9350*/  IMAD.HI.U32 R11, R0, R9, RZ ;  /* 0x00000009000b7227 */ /* 0x000fe200078e00ff */
[----:B------:R-:W-:Y:S02]  /*9360*/  IABS R14, R5 ;  /* 0x00000005000e7213 */ /* 0x000fe40000000000 */
[----:B------:R-:W-:Y:S01]  /*9370*/  ISETP.GE.AND P1, PT, R5, RZ, PT ;  /* 0x000000ff0500720c */ /* 0x000fe20003f26270 */
[----:B------:R-:W-:-:S02]  /*9380*/  IMAD.MOV R11, RZ, RZ, -R11 ;  /* 0x000000ffff0b7224 */ /* 0x000fc400078e0a0b */
[----:B------:R-:W-:Y:S02]  /*9390*/  @!P2 IMAD.IADD R10, R10, 0x1, -R4 ;  /* 0x000000010a0aa824 */ /* 0x000fe400078e0a04 */
[----:B0-----:R-:W-:Y:S02]  /*93a0*/  IMAD.MOV.U32 R7, RZ, RZ, R3 ;  /* 0x000000ffff077224 */ /* 0x001fe400078e0003 */
[C---:B------:R-:W-:Y:S02]  /*93b0*/  IMAD R5, R4.reuse, R11, R9 ;  /* 0x0000000b04057224 */ /* 0x040fe400078e0209 */
[----:B------:R-:W-:Y:S01]  /*93c0*/  @!P6 IMAD.MOV R7, RZ, RZ, -R7 ;  /* 0x000000ffff07e224 */ /* 0x000fe200078e0a07 */
[C---:B------:R-:W-:Y:S01]  /*93d0*/  ISETP.GT.U32.AND P6, PT, R4.reuse, R8, PT ;  /* 0x000000080400720c */ /* 0x040fe20003fc4070 */
[----:B------:R-:W-:Y:S01]  /*93e0*/  VIADD R2, R29, 0x53 ;  /* 0x000000531d027836 */ /* 0x000fe20000000000 */
[----:B------:R-:W-:Y:S01]  /*93f0*/  ISETP.GT.U32.AND P2, PT, R4, R5, PT ;  /* 0x000000050400720c */ /* 0x000fe20003f44070 */
[----:B------:R-:W-:Y:S01]  /*9400*/  IMAD.HI.U32 R3, R0, R14, RZ ;  /* 0x0000000e00037227 */ /* 0x000fe200078e00ff */
[----:B------:R0:W-:Y:S02]  /*9410*/  STL [R1+0x294], R7 ;  /* 0x0002940701007387 */ /* 0x0001e40000100800 */
[----:B------:R-:W-:Y:S01]  /*9420*/  IABS R13, R2 ;  /* 0x00000002000d7213 */ /* 0x000fe20000000000 */
[----:B------:R-:W-:-:S02]  /*9430*/  IMAD.MOV R3, RZ, RZ, -R3 ;  /* 0x000000ffff037224 */ /* 0x000fc400078e0a03 */
[----:B------:R-:W-:Y:S02]  /*9440*/  VIADD R11, R29, 0x50 ;  /* 0x000000501d0b7836 */ /* 0x000fe40000000000 */
[----:B------:R-:W-:-:S03]  /*9450*/  IMAD.HI.U32 R9, R0, R13, RZ ;  /* 0x0000000d00097227 */ /* 0x000fc600078e00ff */
[----:B------:R-:W-:Y:S01]  /*9460*/  IABS R17, R11 ;  /* 0x0000000b00117213 */ /* 0x000fe20000000000 */
[----:B------:R-:W-:Y:S01]  /*9470*/  @!P6 IMAD.IADD R8, R8, 0x1, -R4 ;  /* 0x000000010808e824 */ /* 0x000fe200078e0a04 */
[C---:B------:R-:W-:Y:S01]  /*9480*/  ISETP.GT.U32.AND P6, PT, R4.reuse, R10, PT ;  /* 0x0000000a0400720c */ /* 0x040fe20003fc4070 */
[----:B0-----:R-:W-:Y:S02]  /*9490*/  IMAD.MOV.U32 R7, RZ, RZ, R16 ;  /* 0x000000ffff077224 */ /* 0x001fe400078e0010 */
[----:B------:R-:W-:Y:S01]  /*94a0*/  @!P2 IMAD.IADD R5, R5, 0x1, -R4 ;  /* 0x000000010505a824 */ /* 0x000fe200078e0a04 */
[C---:B------:R-:W-:Y:S01]  /*94b0*/  ISETP.GT.U32.AND P2, PT, R4.reuse, R8, PT ;  /* 0x000000080400720c */ /* 0x040fe20003f44070 */
[C---:B------:R-:W-:Y:S02]  /*94c0*/  IMAD R14, R4.reuse, R3, R14 ;  /* 0x00000003040e7224 */ /* 0x040fe400078e020e */
[----:B------:R-:W-:Y:S01]  /*94d0*/  @!P0 IMAD.MOV R7, RZ, RZ, -R7 ;  /* 0x000000ffff078224 */ /* 0x000fe200078e0a07 */
[----:B------:R-:W-:Y:S01]  /*94e0*/  ISETP.GT.U32.AND P0, PT, R4, R5, PT ;  /* 0x000000050400720c */ /* 0x000fe20003f04070 */
[----:B------:R-:W-:-:S02]  /*94f0*/  IMAD.MOV R9, RZ, RZ, -R9 ;  /* 0x000000ffff097224 */ /* 0x000fc400078e0a09 */
[----:B------:R-:W-:Y:S01]  /*9500*/  IMAD.HI.U32 R16, R0, R12, RZ ;  /* 0x0000000c00107227 */ /* 0x000fe200078e00ff */
[----:B------:R0:W-:Y:S03]  /*9510*/  STL [R1+0x160], R7 ;  /* 0x0001600701007387 */ /* 0x0001e60000100800 */
[----:B------:R-:W-:Y:S01]  /*9520*/  @!P6 IMAD.IADD R10, R10, 0x1, -R4 ;  /* 0x000000010a0ae824 */ /* 0x000fe200078e0a04 */
[C---:B------:R-:W-:Y:S01]  /*9530*/  ISETP.GT.U32.AND P6, PT, R4.reuse, R14, PT ;  /* 0x0000000e0400720c */ /* 0x040fe20003fc4070 */
[----:B------:R-:W-:Y:S02]  /*9540*/  IMAD R13, R4, R9, R13 ;  /* 0x00000009040d7224 */ /* 0x000fe400078e020d */
[----:B------:R-:W-:Y:S02]  /*9550*/  IMAD.MOV R16, RZ, RZ, -R16 ;  /* 0x000000ffff107224 */ /* 0x000fe400078e0a10 */
[----:B------:R-:W-:Y:S01]  /*9560*/  @!P2 IMAD.IADD R8, R8, 0x1, -R4 ;  /* 0x000000010808a824 */ /* 0x000fe200078e0a04 */
[----:B------:R-:W-:Y:S01]  /*9570*/  ISETP.GE.AND P2, PT, R2, RZ, PT ;  /* 0x000000ff0200720c */ /* 0x000fe20003f46270 */
[----:B0-----:R-:W-:-:S02]  /*9580*/  IMAD.MOV.U32 R7, RZ, RZ, R10 ;  /* 0x000000ffff077224 */ /* 0x001fc400078e000a */
[C---:B------:R-:W-:Y:S02]  /*9590*/  IMAD R12, R4.reuse, R16, R12 ;  /* 0x00000010040c7224 */ /* 0x040fe400078e020c */
[----:B------:R-:W-:Y:S01]  /*95a0*/  @!P4 IMAD.MOV R7, RZ, RZ, -R7 ;  /* 0x000000ffff07c224 */ /* 0x000fe200078e0a07 */
[C---:B------:R-:W-:Y:S01]  /*95b0*/  ISETP.GT.U32.AND P4, PT, R4.reuse, R13, PT ;  /* 0x0000000d0400720c */ /* 0x040fe20003f84070 */
[--C-:B------:R-:W-:Y:S01]  /*95c0*/  @!P0 IMAD.IADD R5, R5, 0x1, -R4.reuse ;  /* 0x0000000105058824 */ /* 0x100fe200078e0a04 */
[----:B------:R-:W-:Y:S01]  /*95d0*/  ISETP.GT.U32.AND P0, PT, R4, R12, PT ;  /* 0x0000000c0400720c */ /* 0x000fe20003f04070 */
[----:B------:R-:W-:Y:S01]  /*95e0*/  @!P6 IMAD.IADD R14, R14, 0x1, -R4 ;  /* 0x000000010e0ee824 */ /* 0x000fe200078e0a04 */
[----:B------:R0:W-:Y:S01]  /*95f0*/  STL [R1+0x15c], R7 ;  /* 0x00015c0701007387 */ /* 0x0001e20000100800 */
[----:B------:R-:W-:Y:S01]  /*9600*/  IMAD.MOV.U32 R10, RZ, RZ, R17 ;  /* 0x000000ffff0a7224 */ /* 0x000fe200078e0011 */
[----:B------:R-:W-:Y:S01]  /*9610*/  ISETP.GE.AND P6, PT, R15, RZ, PT ;  /* 0x000000ff0f00720c */ /* 0x000fe20003fc6270 */
[----:B------:R-:W-:-:S02]  /*9620*/  VIADD R3, R29, 0x51 ;  /* 0x000000511d037836 */ /* 0x000fc40000000000 */
[----:B------:R-:W-:-:S03]  /*9630*/  IMAD.HI.U32 R17, R0, R10, RZ ;  /* 0x0000000a00117227 */ /* 0x000fc600078e00ff */
[----:B------:R-:W-:Y:S01]  /*9640*/  IABS R9, R3 ;  /* 0x0000000300097213 */ /* 0x000fe20000000000 */
[----:B------:R-:W-:Y:S02]  /*9650*/  @!P4 IMAD.IADD R13, R13, 0x1, -R4 ;  /* 0x000000010d0dc824 */ /* 0x000fe400078e0a04 */
[----:B0-----:R-:W-:Y:S02]  /*9660*/  IMAD.MOV.U32 R7, RZ, RZ, R8 ;  /* 0x000000ffff077224 */ /* 0x001fe400078e0008 */
[----:B------:R-:W-:Y:S01]  /*9670*/  IMAD.MOV R2, RZ, RZ, -R17 ;  /* 0x000000ffff027224 */ /* 0x000fe200078e0a11 */
[C---:B------:R-:W-:Y:S01]  /*9680*/  ISETP.GT.U32.AND P4, PT, R4.reuse, R13, PT ;  /* 0x0000000d0400720c */ /* 0x040fe20003f84070 */
[----:B------:R-:W-:Y:S01]  /*9690*/  @!P3 IMAD.MOV R7, RZ, RZ, -R7 ;  /* 0x000000ffff07b224 */ /* 0x000fe200078e0a07 */
[----:B------:R-:W-:Y:S01]  /*96a0*/  ISETP.GT.U32.AND P3, PT, R4, R14, PT ;  /* 0x0000000e0400720c */ /* 0x000fe20003f64070 */
[----:B------:R-:W-:Y:S01]  /*96b0*/  @!P0 IMAD.IADD R12, R12, 0x1, -R4 ;  /* 0x000000010c0c8824 */ /* 0x000fe200078e0a04 */
[----:B------:R-:W-:Y:S01]  /*96c0*/  IABS R17, R6 ;  /* 0x0000000600117213 */ /* 0x000fe20000000000 */
[----:B------:R-:W-:Y:S01]  /*96d0*/  IMAD R10, R4, R2, R10 ;  /* 0x00000002040a7224 */ /* 0x000fe200078e020a */
[----:B------:R-:W-:Y:S01]  /*96e0*/  STL [R1+0x14c], R7 ;  /* 0x00014c0701007387 */ /* 0x000fe20000100800 */
[----:B------:R-:W-:Y:S01]  /*96f0*/  IMAD.HI.U32 R16, R0, R9, RZ ;  /* 0x0000000900107227 */ /* 0x000fe200078e00ff */
[----:B------:R-:W-:-:S02]  /*9700*/  ISETP.GT.U32.AND P0, PT, R4, R12, PT ;  /* 0x0000000c0400720c */ /* 0x000fc40003f04070 */
[----:B------:R0:W-:Y:S01]  /*9710*/  STL [R1+0x1af8], R6 ;  /* 0x001af80601007387 */ /* 0x0001e20000100800 */
[----:B------:R-:W-:Y:S02]  /*9720*/  VIADD R15, R29, 0x4f ;  /* 0x0000004f1d0f7836 */ /* 0x000fe40000000000 */
[----:B------:R-:W-:Y:S02]  /*9730*/  IMAD.MOV R16, RZ, RZ, -R16 ;  /* 0x000000ffff107224 */ /* 0x000fe400078e0a10 */
[--C-:B------:R-:W-:Y:S01]  /*9740*/  @!P3 IMAD.IADD R14, R14, 0x1, -R4.reuse ;  /* 0x000000010e0eb824 */ /* 0x100fe200078e0a04 */
[C---:B------:R-:W-:Y:S01]  /*9750*/  ISETP.GT.U32.AND P3, PT, R4.reuse, R10, PT ;  /* 0x0000000a0400720c */ /* 0x040fe20003f64070 */
[C---:B------:R-:W-:Y:S01]  /*9760*/  IMAD R9, R4.reuse, R16, R9 ;  /* 0x0000001004097224 */ /* 0x040fe200078e0209 */
[----:B------:R-:W-:Y:S01]  /*9770*/  IABS R8, R15 ;  /* 0x0000000f00087213 */ /* 0x000fe20000000000 */
[--C-:B------:R-:W-:Y:S01]  /*9780*/  @!P4 IMAD.IADD R13, R13, 0x1, -R4.reuse ;  /* 0x000000010d0dc824 */ /* 0x100fe200078e0a04 */
[----:B------:R-:W-:Y:S01]  /*9790*/  ISETP.GE.AND P4, PT, R3, RZ, PT ;  /* 0x000000ff0300720c */ /* 0x000fe20003f86270 */
[----:B------:R-:W-:Y:S01]  /*97a0*/  @!P5 IMAD.MOV R5, RZ, RZ, -R5 ;  /* 0x000000ffff05d224 */ /* 0x000fe200078e0a05 */
[----:B------:R-:W1:Y:S01]  /*97b0*/  I2F.RP R3, R17 ;  /* 0x0000001100037306 */ /* 0x000e620000209400 */
[----:B------:R-:W-:Y:S01]  /*97c0*/  VIADD R2, R29, 0x4e ;  /* 0x0000004e1d027836 */ /* 0x000fe20000000000 */
[----:B------:R-:W-:Y:S01]  /*97d0*/  ISETP.GT.U32.AND P5, PT, R4, R9, PT ;  /* 0x000000090400720c */ /* 0x000fe20003fa4070 */
[----:B------:R-:W-:Y:S01]  /*97e0*/  IMAD.HI.U32 R16, R0, R8, RZ ;  /* 0x0000000800107227 */ /* 0x000fe200078e00ff */
[----:B------:R2:W-:Y:S03]  /*97f0*/  STL [R1+0x150], R5 ;  /* 0x0001500501007387 */ /* 0x0005e60000100800 */
[----:B------:R-:W-:Y:S01]  /*9800*/  @!P0 IMAD.IADD R12, R12, 0x1, -R4 ;  /* 0x000000010c0c8824 */ /* 0x000fe200078e0a04 */
[----:B------:R-:W-:Y:S01]  /*9810*/  ISETP.GE.AND P0, PT, R11, RZ, PT ;  /* 0x000000ff0b00720c */ /* 0x000fe20003f06270 */
[----:B0-----:R-:W-:-:S02]  /*9820*/  IMAD.MOV.U32 R6, RZ, RZ, R14 ;  /* 0x000000ffff067224 */ /* 0x001fc400078e000e */
[----:B------:R-:W-:Y:S02]  /*9830*/  @!P3 IMAD.IADD R10, R10, 0x1, -R4 ;  /* 0x000000010a0ab824 */ /* 0x000fe400078e0a04 */
[----:B------:R-:W-:Y:S01]  /*9840*/  IMAD.MOV R11, RZ, RZ, -R16 ;  /* 0x000000ffff0b7224 */ /* 0x000fe200078e0a10 */
[----:B--2---:R-:W-:Y:S01]  /*9850*/  IABS R5, R2 ;  /* 0x0000000200057213 */ /* 0x004fe20000000000 */
[----:B------:R-:W-:Y:S01]  /*9860*/  @!P1 IMAD.MOV R6, RZ, RZ, -R6 ;  /* 0x000000ffff069224 */ /* 0x000fe200078e0a06 */
[C---:B------:R-:W-:Y:S01]  /*9870*/  ISETP.GT.U32.AND P1, PT, R4.reuse, R10, PT ;  /* 0x0000000a0400720c */ /* 0x040fe20003f24070 */
[----:B------:R-:W-:Y:S01]  /*9880*/  IMAD R8, R4, R11, R8 ;  /* 0x0000000b04087224 */ /* 0x000fe200078e0208 */
[----:B-1----:R-:W0:Y:S01]  /*9890*/  MUFU.RCP R3, R3 ;  /* 0x0000000300037308 */ /* 0x002e220000001000 */
[----:B------:R-:W-:Y:S01]  /*98a0*/  IMAD.HI.U32 R11, R0, R5, RZ ;  /* 0x00000005000b7227 */ /* 0x000fe200078e00ff */
[----:B------:R1:W-:Y:S03]  /*98b0*/  STL [R1+0x144], R6 ;  /* 0x0001440601007387 */ /* 0x0003e60000100800 */
[----:B------:R-:W-:Y:S01]  /*98c0*/  @!P5 IMAD.IADD R9, R9, 0x1, -R4 ;  /* 0x000000010909d824 */ /* 0x000fe200078e0a04 */
[----:B------:R-:W-:Y:S01]  /*98d0*/  ISETP.GE.AND P5, PT, R15, RZ, PT ;  /* 0x000000ff0f00720c */ /* 0x000fe20003fa6270 */
[----:B------:R-:W-:-:S02]  /*98e0*/  IMAD.MOV R11, RZ, RZ, -R11 ;  /* 0x000000ffff0b7224 */ /* 0x000fc400078e0a0b */
[----:B------:R-:W-:Y:S01]  /*98f0*/  IMAD.MOV.U32 R7, RZ, RZ, R13 ;  /* 0x000000ffff077224 */ /* 0x000fe200078e000d */
[C---:B------:R-:W-:Y:S01]  /*9900*/  ISETP.GT.U32.AND P3, PT, R4.reuse, R9, PT ;  /* 0x000000090400720c */ /* 0x040fe20003f64070 */
[----:B------:R-:W-:Y:S02]  /*9910*/  IMAD R5, R4, R11, R5 ;  /* 0x0000000b04057224 */ /* 0x000fe400078e0205 */
[----:B------:R-:W-:Y:S02]  /*9920*/  @!P1 IMAD.IADD R10, R10, 0x1, -R4 ;  /* 0x000000010a0a9824 */ /* 0x000fe400078e0a04 */
[----:B-1----:R-:W-:Y:S01]  /*9930*/  IMAD.MOV.U32 R6, RZ, RZ, R12 ;  /* 0x000000ffff067224 */ /* 0x002fe200078e000c */
[----:B------:R-:W-:Y:S01]  /*9940*/  ISETP.GT.U32.AND P1, PT, R4, R5, PT ;  /* 0x000000050400720c */ /* 0x000fe20003f24070 */
[----:B------:R-:W-:Y:S01]  /*9950*/  @!P2 IMAD.MOV R7, RZ, RZ, -R7 ;  /* 0x000000ffff07a224 */ /* 0x000fe200078e0a07 */
[----:B------:R-:W-:Y:S01]  /*9960*/  ISETP.GE.AND P2, PT, R2, RZ, PT ;  /* 0x000000ff0200720c */ /* 0x000fe20003f46270 */
[----:B------:R-:W-:Y:S01]  /*9970*/  @!P6 IMAD.MOV R6, RZ, RZ, -R6 ;  /* 0x000000ffff06e224 */ /* 0x000fe200078e0a06 */
[----:B------:R-:W-:Y:S01]  /*9980*/  ISETP.GT.U32.AND P6, PT, R4, R8, PT ;  /* 0x000000080400720c */ /* 0x000fe20003fc4070 */
[----:B0-----:R-:W-:Y:S01]  /*9990*/  VIADD R3, R3, 0xffffffe ;  /* 0x0ffffffe03037836 */ /* 0x001fe20000000000 */
[----:B------:R0:W-:Y:S01]  /*99a0*/  STL [R1+0x148], R7 ;  /* 0x0001480701007387 */ /* 0x0001e20000100800 */
[----:B------:R-:W-:-:S02]  /*99b0*/  @!P3 IMAD.IADD R9, R9, 0x1, -R4 ;  /* 0x000000010909b824 */ /* 0x000fc400078e0a04 */
[C---:B------:R-:W-:Y:S01]  /*99c0*/  VIADD R18, R29.reuse, 0x4b ;  /* 0x0000004b1d127836 */ /* 0x040fe20000000000 */
[----:B------:R1:W-:Y:S01]  /*99d0*/  STL [R1+0x234], R6 ;  /* 0x0002340601007387 */ /* 0x0003e20000100800 */
[----:B------:R-:W2:Y:S01]  /*99e0*/  F2I.FTZ.U32.TRUNC.NTZ R3, R3 ;  /* 0x0000000300037305 */ /* 0x000ea2000021f000 */
[----:B------:R-:W-:Y:S02]  /*99f0*/  VIADD R2, R29, 0x4a ;  /* 0x0000004a1d027836 */ /* 0x000fe40000000000 */
[--C-:B------:R-:W-:Y:S02]  /*9a00*/  @!P1 IMAD.IADD R5, R5, 0x1, -R4.reuse ;  /* 0x0000000105059824 */ /* 0x100fe400078e0a04 */
[----:B0-----:R-:W-:Y:S01]  /*9a10*/  IMAD.MOV.U32 R7, RZ, RZ, R9 ;  /* 0x000000ffff077224 */ /* 0x001fe200078e0009 */
[----:B------:R-:W-:Y:S01]  /*9a20*/  IABS R14, R2 ;  /* 0x00000002000e7213 */ /* 0x000fe20000000000 */
[----:B------:R-:W-:Y:S01]  /*9a30*/  @!P6 IMAD.IADD R8, R8, 0x1, -R4 ;  /* 0x000000010808e824 */ /* 0x000fe200078e0a04 */
[----:B------:R-:W-:Y:S01]  /*9a40*/  ISETP.GE.AND P6, PT, R27, RZ, PT ;  /* 0x000000ff1b00720c */ /* 0x000fe20003fc6270 */
[----:B------:R-:W-:Y:S01]  /*9a50*/  @!P4 IMAD.MOV R7, RZ, RZ, -R7 ;  /* 0x000000ffff07c224 */ /* 0x000fe200078e0a07 */
[C---:B------:R-:W-:Y:S01]  /*9a60*/  ISETP.GT.U32.AND P4, PT, R4.reuse, R5, PT ;  /* 0x000000050400720c */ /* 0x040fe20003f84070 */
[----:B-1----:R-:W-:Y:S01]  /*9a70*/  IMAD.MOV.U32 R6, RZ, RZ, R10 ;  /* 0x000000ffff067224 */ /* 0x002fe200078e000a */
[----:B------:R-:W-:Y:S01]  /*9a80*/  ISETP.GT.U32.AND P1, PT, R4, R8, PT ;  /* 0x000000080400720c */ /* 0x000fe20003f24070 */
[----:B------:R-:W-:Y:S01]  /*9a90*/  VIADD R13, R29, 0x4d ;  /* 0x0000004d1d0d7836 */ /* 0x000fe20000000000 */
[----:B------:R-:W-:Y:S01]  /*9aa0*/  STL [R1+0x22c], R7 ;  /* 0x00022c0701007387 */ /* 0x000fe20000100800 */
[----:B------:R-:W-:Y:S01]  /*9ab0*/  @!P0 IMAD.MOV R6, RZ, RZ, -R6 ;  /* 0x000000ffff068224 */ /* 0x000fe200078e0a06 */
[----:B------:R-:W-:Y:S01]  /*9ac0*/  ISETP.GE.AND P0, PT, R18, RZ, PT ;  /* 0x000000ff1200720c */ /* 0x000fe20003f06270 */
[----:B--2---:R-:W-:Y:S01]  /*9ad0*/  IMAD.MOV R12, RZ, RZ, -R3 ;  /* 0x000000ffff0c7224 */ /* 0x004fe200078e0a03 */
[----:B------:R-:W-:-:S02]  /*9ae0*/  IABS R18, R18 ;  /* 0x0000001200127213 */ /* 0x000fc40000000000 */
[----:B------:R-:W-:Y:S01]  /*9af0*/  STL [R1+0x224], R6 ;  /* 0x0002240601007387 */ /* 0x000fe20000100800 */
[----:B------:R-:W-:Y:S01]  /*9b00*/  IMAD R12, R12, R17, RZ ;  /* 0x000000110c0c7224 */ /* 0x000fe200078e02ff */
[----:B------:R-:W-:Y:S01]  /*9b10*/  ISETP.GE.AND P3, PT, R13, RZ, PT ;  /* 0x000000ff0d00720c */ /* 0x000fe20003f66270 */
[--C-:B------:R-:W-:Y:S01]  /*9b20*/  @!P4 IMAD.IADD R5, R5, 0x1, -R4.reuse ;  /* 0x000000010505c824 */ /* 0x100fe200078e0a04 */
[----:B------:R-:W-:Y:S01]  /*9b30*/  ISETP.GE.AND P4, PT, R2, RZ, PT ;  /* 0x000000ff0200720c */ /* 0x000fe20003f86270 */
[----:B------:R0:W-:Y:S01]  /*9b40*/  STL [R1+0x1b00], R17 ;  /* 0x001b001101007387 */ /* 0x0001e20000100800 */
[----:B------:R-:W-:Y:S01]  /*9b50*/  IMAD.MOV.U32 R2, RZ, RZ, RZ ;  /* 0x000000ffff027224 */ /* 0x000fe200078e00ff */
[----:B------:R-:W-:Y:S01]  /*9b60*/  IABS R13, R13 ;  /* 0x0000000d000d7213 */ /* 0x000fe20000000000 */
[----:B------:R-:W-:Y:S01]  /*9b70*/  @!P1 IMAD.IADD R8, R8, 0x1, -R4 ;  /* 0x0000000108089824 */ /* 0x000fe200078e0a04 */
[----:B------:R-:W-:Y:S01]  /*9b80*/  IABS R27, R27 ;  /* 0x0000001b001b7213 */ /* 0x000fe20000000000 */
[----:B------:R-:W-:-:S04]  /*9b90*/  IMAD.HI.U32 R2, R3, R12, R2 ;  /* 0x0000000c03027227 */ /* 0x000fc800078e0002 */
[----:B------:R-:W-:Y:S01]  /*9ba0*/  IMAD.HI.U32 R10, R0, R18, RZ ;  /* 0x00000012000a7227 */ /* 0x000fe200078e00ff */
[----:B------:R-:W-:Y:S03]  /*9bb0*/  STL [R1+0x24], R2 ;  /* 0x0000240201007387 */ /* 0x000fe60000100800 */
[----:B0-----:R-:W-:Y:S02]  /*9bc0*/  IMAD.MOV.U32 R17, RZ, RZ, R29 ;  /* 0x000000ffff117224 */ /* 0x001fe400078e001d */
[----:B------:R-:W-:Y:S02]  /*9bd0*/  @!P5 IMAD.MOV R8, RZ, RZ, -R8 ;  /* 0x000000ffff08d224 */ /* 0x000fe400078e0a08 */
[C---:B------:R-:W-:Y:S02]  /*9be0*/  VIADD R15, R17.reuse, 0x48 ;  /* 0x00000048110f7836 */ /* 0x040fe40000000000 */
[----:B------:R-:W-:-:S02]  /*9bf0*/  VIADD R7, R17, 0x47 ;  /* 0x0000004711077836 */ /* 0x000fc40000000000 */
[----:B------:R-:W-:Y:S01]  /*9c00*/  @!P2 IMAD.MOV R5, RZ, RZ, -R5 ;  /* 0x000000ffff05a224 */ /* 0x000fe200078e0a05 */
[----:B------:R-:W-:Y:S01]  /*9c10*/  STL [R1+0xc], R15 ;  /* 0x00000c0f01007387 */ /* 0x000fe20000100800 */
[----:B------:R-:W-:Y:S01]  /*9c20*/  IMAD.MOV R10, RZ, RZ, -R10 ;  /* 0x000000ffff0a7224 */ /* 0x000fe200078e0a0a */
[----:B------:R-:W-:Y:S01]  /*9c30*/  IABS R16, R15 ;  /* 0x0000000f00107213 */ /* 0x000fe20000000000 */
[----:B------:R-:W-:Y:S01]  /*9c40*/  VIADD R6, R17, 0x46 ;  /* 0x0000004611067836 */ /* 0x000fe20000000000 */
[----:B------:R-:W-:Y:S01]  /*9c50*/  STL [R1+0x8], R7 ;  /* 0x0000080701007387 */ /* 0x000fe20000100800 */
[----:B------:R-:W-:Y:S02]  /*9c60*/  IMAD R18, R4, R10, R18 ;  /* 0x0000000a04127224 */ /* 0x000fe400078e0212 */
[----:B------:R-:W-:Y:S01]  /*9c70*/  IMAD.HI.U32 R9, R0, R13, RZ ;  /* 0x0000000d00097227 */ /* 0x000fe200078e00ff */
[----:B------:R-:W-:Y:S01]  /*9c80*/  STL [R1+0x13c], R8 ;  /* 0x00013c0801007387 */ /* 0x000fe20000100800 */
[----:B------:R-:W-:-:S02]  /*9c90*/  IABS R10, R6 ;  /* 0x00000006000a7213 */ /* 0x000fc40000000000 */
[----:B------:R-:W-:Y:S01]  /*9ca0*/  IMAD.HI.U32 R11, R0, R27, RZ ;  /* 0x0000001b000b7227 */ /* 0x000fe200078e00ff */
[----:B------:R-:W-:Y:S03]  /*9cb0*/  STL [R1+0x1dc], R5 ;  /* 0x0001dc0501007387 */ /* 0x000fe60000100800 */
[----:B------:R-:W-:Y:S01]  /*9cc0*/  IMAD.MOV R9, RZ, RZ, -R9 ;  /* 0x000000ffff097224 */ /* 0x000fe200078e0a09 */
[----:B------:R0:W-:Y:S01]  /*9cd0*/  STL [R1+0x1afc], R6 ;  /* 0x001afc0601007387 */ /* 0x0001e20000100800 */
[----:B------:R-:W-:Y:S02]  /*9ce0*/  IMAD.MOV R11, RZ, RZ, -R11 ;  /* 0x000000ffff0b7224 */ /* 0x000fe400078e0a0b */
[C---:B------:R-:W-:Y:S02]  /*9cf0*/  IMAD R13, R4.reuse, R9, R13 ;  /* 0x00000009040d7224 */ /* 0x040fe400078e020d */
[C---:B------:R-:W-:Y:S01]  /*9d00*/  IMAD R27, R4.reuse, R11, R27 ;  /* 0x0000000b041b7224 */ /* 0x040fe200078e021b */
[----:B------:R-:W-:Y:S01]  /*9d10*/  IABS R11, R7 ;  /* 0x00000007000b7213 */ /* 0x000fe20000000000 */
[----:B------:R-:W-:Y:S01]  /*9d20*/  VIADD R26, R17, 0x49 ;  /* 0x00000049111a7836 */ /* 0x000fe20000000000 */
[----:B------:R-:W-:Y:S01]  /*9d30*/  ISETP.GT.U32.AND P1, PT, R4, R13, PT ;  /* 0x0000000d0400720c */ /* 0x000fe20003f24070 */
[----:B------:R-:W-:Y:S01]  /*9d40*/  IMAD.HI.U32 R9, R0, R14, RZ ;  /* 0x0000000e00097227 */ /* 0x000fe200078e00ff */
[----:B0-----:R-:W2:Y:S01]  /*9d50*/  LDL.LU R6, [R1+0x24] ;  /* 0x0000240001067983 */ /* 0x001ea20000300800 */
[----:B------:R-:W-:-:S02]  /*9d60*/  ISETP.GT.U32.AND P5, PT, R4, R27, PT ;  /* 0x0000001b0400720c */ /* 0x000fc40003fa4070 */
[----:B------:R-:W-:Y:S01]  /*9d70*/  ISETP.GE.AND P2, PT, R26, RZ, PT ;  /* 0x000000ff1a00720c */ /* 0x000fe20003f46270 */
[C---:B------:R-:W-:Y:S01]  /*9d80*/  VIADD R7, R17.reuse, 0x45 ;  /* 0x0000004511077836 */ /* 0x040fe20000000000 */
[----:B------:R-:W-:Y:S01]  /*9d90*/  IABS R26, R26 ;  /* 0x0000001a001a7213 */ /* 0x000fe20000000000 */
[----:B------:R-:W-:Y:S02]  /*9da0*/  VIADD R29, R17, 0x44 ;  /* 0x00000044111d7836 */ /* 0x000fe40000000000 */
[----:B------:R-:W-:-:S04]  /*9db0*/  IMAD.HI.U32 R5, R0, R16, RZ ;  /* 0x0000001000057227 */ /* 0x000fc800078e00ff */
[----:B------:R-:W-:-:S04]  /*9dc0*/  IMAD.HI.U32 R8, R0, R26, RZ ;  /* 0x0000001a00087227 */ /* 0x000fc800078e00ff */
[--C-:B------:R-:W-:Y:S02]  /*9dd0*/  @!P1 IMAD.IADD R13, R13, 0x1, -R4.reuse ;  /* 0x000000010d0d9824 */ /* 0x100fe400078e0a04 */
[----:B------:R-:W-:Y:S02]  /*9de0*/  @!P5 IMAD.IADD R27, R27, 0x1, -R4 ;  /* 0x000000011b1bd824 */ /* 0x000fe400078e0a04 */
[----:B------:R-:W-:Y:S01]  /*9df0*/  IMAD.MOV R8, RZ, RZ, -R8 ;  /* 0x000000ffff087224 */ /* 0x000fe200078e0a08 */
[----:B------:R-:W-:Y:S01]  /*9e00*/  ISETP.GT.U32.AND P1, PT, R4, R13, PT ;  /* 0x0000000d0400720c */ /* 0x000fe20003f24070 */
[----:B------:R-:W-:Y:S02]  /*9e10*/  VIADD R12, R17, 0x43 ;  /* 0x00000043110c7836 */ /* 0x000fe40000000000 */
[----:B------:R-:W-:Y:S01]  /*9e20*/  IMAD.HI.U32 R3, R0, R11, RZ ;  /* 0x0000000b00037227 */ /* 0x000fe200078e00ff */
[----:B------:R-:W-:-:S03]  /*9e30*/  ISETP.GT.U32.AND P5, PT, R4, R27, PT ;  /* 0x0000001b0400720c */ /* 0x000fc60003fa4070 */
[C---:B------:R-:W-:Y:S01]  /*9e40*/  IMAD R26, R4.reuse, R8, R26 ;  /* 0x00000008041a7224 */ /* 0x040fe200078e021a */
[----:B------:R-:W-:Y:S01]  /*9e50*/  IABS R8, R7 ;  /* 0x0000000700087213 */ /* 0x000fe20000000000 */
[----:B------:R-:W-:Y:S01]  /*9e60*/  IMAD.MOV R9, RZ, RZ, -R9 ;  /* 0x000000ffff097224 */ /* 0x000fe200078e0a09 */
[----:B------:R-:W-:Y:S01]  /*9e70*/  IABS R15, R29 ;  /* 0x0000001d000f7213 */ /* 0x000fe20000000000 */
[----:B------:R-:W-:Y:S01]  /*9e80*/  IMAD.MOV R5, RZ, RZ, -R5 ;  /* 0x000000ffff057224 */ /* 0x000fe200078e0a05 */
[----:B------:R-:W-:Y:S01]  /*9e90*/  IABS R20, R12 ;  /* 0x0000000c00147213 */ /* 0x000fe20000000000 */
[----:B------:R-:W-:Y:S02]  /*9ea0*/  IMAD.MOV R3, RZ, RZ, -R3 ;  /* 0x000000ffff037224 */ /* 0x000fe400078e0a03 */
[C---:B------:R-:W-:Y:S02]  /*9eb0*/  IMAD R14, R4.reuse, R9, R14 ;  /* 0x00000009040e7224 */ /* 0x040fe400078e020e */
[----:B------:R-:W-:-:S02]  /*9ec0*/  IMAD R16, R4, R5, R16 ;  /* 0x0000000504107224 */ /* 0x000fc400078e0210 */
[----:B------:R-:W-:-:S04]  /*9ed0*/  IMAD.HI.U32 R9, R0, R8, RZ ;  /* 0x0000000800097227 */ /* 0x000fc800078e00ff */
[----:B------:R-:W-:Y:S02]  /*9ee0*/  IMAD R11, R4, R3, R11 ;  /* 0x00000003040b7224 */ /* 0x000fe400078e020b */
[----:B------:R-:W-:-:S04]  /*9ef0*/  IMAD.HI.U32 R5, R0, R15, RZ ;  /* 0x0000000f00057227 */ /* 0x000fc800078e00ff */
[----:B------:R-:W-:-:S04]  /*9f00*/  IMAD.HI.U32 R3, R0, R20, RZ ;  /* 0x0000001400037227 */ /* 0x000fc800078e00ff */
[----:B------:R-:W-:Y:S02]  /*9f10*/  IMAD.MOV R9, RZ, RZ, -R9 ;  /* 0x000000ffff097224 */ /* 0x000fe400078e0a09 */
[C---:B------:R-:W-:Y:S02]  /*9f20*/  VIADD R24, R17.reuse, 0x41 ;  /* 0x0000004111187836 */ /* 0x040fe40000000000 */
[----:B------:R-:W-:Y:S02]  /*9f30*/  IMAD.MOV R5, RZ, RZ, -R5 ;  /* 0x000000ffff057224 */ /* 0x000fe400078e0a05 */
[C---:B------:R-:W-:Y:S02]  /*9f40*/  VIADD R23, R17.reuse, 0x40 ;  /* 0x0000004011177836 */ /* 0x040fe40000000000 */
[----:B------:R-:W-:Y:S02]  /*9f50*/  IMAD.MOV R3, RZ, RZ, -R3 ;  /* 0x000000ffff037224 */ /* 0x000fe400078e0a03 */
[----:B------:R-:W-:-:S02]  /*9f60*/  VIADD R22, R17, 0x3f ;  /* 0x0000003f11167836 */ /* 0x000fc40000000000 */
[--C-:B------:R-:W-:Y:S02]  /*9f70*/  @!P1 IMAD.IADD R13, R13, 0x1, -R4.reuse ;  /* 0x000000010d0d9824 */ /* 0x100fe400078e0a04 */
[----:B------:R-:W-:Y:S02]  /*9f80*/  @!P5 IMAD.IADD R27, R27, 0x1, -R4 ;  /* 0x000000011b1bd824 */ /* 0x000fe400078e0a04 */
[C---:B------:R-:W-:Y:S01]  /*9f90*/  IMAD R8, R4.reuse, R9, R8 ;  /* 0x0000000904087224 */ /* 0x040fe200078e0208 */
[----:B------:R-:W-:Y:S01]  /*9fa0*/  IABS R9, R24 ;  /* 0x0000001800097213 */ /* 0x000fe20000000000 */
[C---:B------:R-:W-:Y:S01]  /*9fb0*/  IMAD R15, R4.reuse, R5, R15 ;  /* 0x00000005040f7224 */ /* 0x040fe200078e020f */
[----:B------:R-:W-:Y:S01]  /*9fc0*/  IABS R5, R23 ;  /* 0x0000001700057213 */ /* 0x000fe20000000000 */
[----:B------:R-:W-:Y:S01]  /*9fd0*/  IMAD R20, R4, R3, R20 ;  /* 0x0000000304147224 */ /* 0x000fe200078e0214 */
[----:B------:R-:W-:Y:S01]  /*9fe0*/  IABS R3, R22 ;  /* 0x0000001600037213 */ /* 0x000fe20000000000 */
[----:B--2---:R0:W-:Y:S04]  /*9ff0*/  STL [R1+0x1b08], R6 ;  /* 0x001b080601007387 */ /* 0x0041e80000100800 */
[----:B------:R1:W-:Y:S01]  /*a000*/  STL [R1+0x1b0c], R13 ;  /* 0x001b0c0d01007387 */ /* 0x0003e20000100800 */
[----:B0-----:R-:W-:-:S03]  /*a010*/  IABS R6, R28 ;  /* 0x0000001c00067213 */ /* 0x001fc60000000000 */
[----:B------:R0:W-:Y:S01]  /*a020*/  STL [R1+0x1b10], R27 ;  /* 0x001b101b01007387 */ /* 0x0001e20000100800 */
[----:B------:R-:W-:-:S03]  /*a030*/  IMAD.HI.U32 R28, R0, R5, RZ ;  /* 0x00000005001c7227 */ /* 0x000fc600078e00ff */
[----:B------:R-:W-:Y:S01]  /*a040*/  STL [R1+0x1b04], R7 ;  /* 0x001b040701007387 */ /* 0x000fe20000100800 */
[----:B-1----:R-:W-:-:S03]  /*a050*/  IMAD.HI.U32 R13, R0, R9, RZ ;  /* 0x00000009000d7227 */ /* 0x002fc600078e00ff */
[----:B------:R1:W-:Y:S01]  /*a060*/  STL [R1+0x1c], R6 ;  /* 0x00001c0601007387 */ /* 0x0003e20000100800 */
[----:B0-----:R-:W-:Y:S02]  /*a070*/  IMAD.MOV R27, RZ, RZ, -R13 ;  /* 0x000000ffff1b7224 */ /* 0x001fe400078e0a0d */
[----:B------:R-:W-:Y:S02]  /*a080*/  IMAD.MOV R13, RZ, RZ, -R28 ;  /* 0x000000ffff0d7224 */ /* 0x000fe400078e0a1c */
[----:B------:R-:W2:Y:S01]  /*a090*/  LDL.LU R28, [R1+0x1c] ;  /* 0x00001c00011c7983 */ /* 0x000ea20000300800 */
[----:B-1----:R-:W-:-:S04]  /*a0a0*/  IMAD.HI.U32 R6, R0, R3, RZ ;  /* 0x0000000300067227 */ /* 0x002fc800078e00ff */
[----:B------:R-:W-:Y:S02]  /*a0b0*/  IMAD.MOV R6, RZ, RZ, -R6 ;  /* 0x000000ffff067224 */ /* 0x000fe400078e0a06 */
[C---:B------:R-:W-:Y:S02]  /*a0c0*/  IMAD R9, R4.reuse, R27, R9 ;  /* 0x0000001b04097224 */ /* 0x040fe400078e0209 */
[----:B------:R-:W2:Y:S01]  /*a0d0*/  LDL.LU R27, [R1+0x1b10] ;  /* 0x001b1000011b7983 */ /* 0x000ea20000300800 */
[C---:B------:R-:W-:Y:S02]  /*a0e0*/  IMAD R5, R4.reuse, R13, R5 ;  /* 0x0000000d04057224 */ /* 0x040fe400078e0205 */
[----:B------:R-:W-:Y:S01]  /*a0f0*/  IMAD R3, R4, R6, R3 ;  /* 0x0000000604037224 */ /* 0x000fe200078e0203 */
[----:B------:R-:W2:Y:S04]  /*a100*/  LDL.LU R13, [R1+0x1b0c] ;  /* 0x001b0c00010d7983 */ /* 0x000ea80000300800 */
[----:B------:R-:W3:Y:S01]  /*a110*/  LDL.LU R6, [R1+0x1b08] ;  /* 0x001b080001067983 */ /* 0x000ee20000300800 */
[----:B------:R-:W-:-:S02]  /*a120*/  VIADD R25, R17, 0x42 ;  /* 0x0000004211197836 */ /* 0x000fc40000000000 */
[----:B------:R-:W-:-:S03]  /*a130*/  IMAD.HI.U32 R2, R0, R10, RZ ;  /* 0x0000000a00027227 */ /* 0x000fc600078e00ff */
[----:B------:R-:W-:Y:S01]  /*a140*/  IABS R19, R25 ;  /* 0x0000001900137213 */ /* 0x000fe20000000000 */
[----:B------:R-:W-:-:S04]  /*a150*/  IMAD.MOV R2, RZ, RZ, -R2 ;  /* 0x000000ffff027224 */ /* 0x000fc800078e0a02 */
[----:B------:R-:W-:Y:S02]  /*a160*/  IMAD R10, R4, R2, R10 ;  /* 0x00000002040a7224 */ /* 0x000fe400078e020a */
[----:B------:R-:W-:-:S04]  /*a170*/  IMAD.HI.U32 R2, R0, R19, RZ ;  /* 0x0000001300027227 */ /* 0x000fc800078e00ff */
[----:B------:R-:W-:Y:S02]  /*a180*/  IMAD.MOV R2, RZ, RZ, -R2 ;  /* 0x000000ffff027224 */ /* 0x000fe400078e0a02 */
[----:B------:R-:W-:Y:S02]  /*a190*/  VIADD R21, R17, 0x3e ;  /* 0x0000003e11157836 */ /* 0x000fe40000000000 */
[----:B------:R-:W-:-:S03]  /*a1a0*/  IMAD R19, R4, R2, R19 ;  /* 0x0000000204137224 */ /* 0x000fc600078e0213 */
[----:B------:R-:W-:-:S05]  /*a1b0*/  IABS R2, R21 ;  /* 0x0000001500027213 */ /* 0x000fca0000000000 */
[----:B------:R-:W-:-:S04]  /*a1c0*/  IMAD.HI.U32 R7, R0, R2, RZ ;  /* 0x0000000200077227 */ /* 0x000fc800078e00ff */
[----:B------:R-:W-:-:S04]  /*a1d0*/  IMAD.MOV R7, RZ, RZ, -R7 ;  /* 0x000000ffff077224 */ /* 0x000fc800078e0a07 */
[C---:B------:R-:W-:Y:S01]  /*a1e0*/  IMAD R2, R4.reuse, R7, R2 ;  /* 0x0000000704027224 */ /* 0x040fe200078e0202 */
[C---:B------:R-:W-:Y:S02]  /*a1f0*/  ISETP.GT.U32.AND P1, PT, R4.reuse, R18, PT ;  /* 0x000000120400720c */ /* 0x040fe40003f24070 */
[----:B------:R-:W-:-:S11]  /*a200*/  ISETP.GT.U32.AND P5, PT, R4, R14, PT ;  /* 0x0000000e0400720c */ /* 0x000fd60003fa4070 */
[--C-:B------:R-:W-:Y:S02]  /*a210*/  @!P1 IMAD.IADD R18, R18, 0x1, -R4.reuse ;  /* 0x0000000112129824 */ /* 0x100fe400078e0a04 */
[----:B------:R-:W-:-:S03]  /*a220*/  @!P5 IMAD.IADD R14, R14, 0x1, -R4 ;  /* 0x000000010e0ed824 */ /* 0x000fc600078e0a04 */
[C---:B------:R-:W-:Y:S02]  /*a230*/  ISETP.GT.U32.AND P1, PT, R4.reuse, R18, PT ;  /* 0x000000120400720c */ /* 0x040fe40003f24070 */
[----:B------:R-:W-:Y:S01]  /*a240*/  ISETP.GT.U32.AND P5, PT, R4, R14, PT ;  /* 0x0000000e0400720c */ /* 0x000fe20003fa4070 */
[----:B--2---:R-:W-:Y:S02]  /*a250*/  IMAD.MOV.U32 R7, RZ, RZ, R13 ;  /* 0x000000ffff077224 */ /* 0x004fe400078e000d */
[----:B---3--:R-:W-:-:S04]  /*a260*/  IMAD.HI.U32 R6, R6, R28, RZ ;  /* 0x0000001c06067227 */ /* 0x008fc800078e00ff */
[----:B------:R-:W-:Y:S02]  /*a270*/  IMAD.MOV R13, RZ, RZ, -R6 ;  /* 0x000000ffff0d7224 */ /* 0x000fe400078e0a06 */
[----:B------:R-:W-:Y:S02]  /*a280*/  IMAD.MOV.U32 R6, RZ, RZ, R27 ;  /* 0x000000ffff067224 */ /* 0x000fe400078e001b */
[----:B------:R-:W-:Y:S01]  /*a290*/  @!P3 IMAD.MOV R7, RZ, RZ, -R7 ;  /* 0x000000ffff07b224 */ /* 0x000fe200078e0a07 */
[----:B------:R-:W2:Y:S01]  /*a2a0*/  LDL R27, [R1+0x17ac] ;  /* 0x0017ac00011b7983 */ /* 0x000ea20000100800 */
[----:B------:R-:W-:-:S05]  /*a2b0*/  @!P6 IMAD.MOV R6, RZ, RZ, -R6 ;  /* 0x000000ffff06e224 */ /* 0x000fca00078e0a06 */
[----:B------:R0:W-:Y:S04]  /*a2c0*/  STL [R1+0x10c], R6 ;  /* 0x00010c0601007387 */ /* 0x0001e80000100800 */
[----:B------:R1:W-:Y:S04]  /*a2d0*/  STL [R1+0x110], R7 ;  /* 0x0001100701007387 */ /* 0x0003e80000100800 */
[----:B0-----:R-:W3:Y:S01]  /*a2e0*/  LDL.LU R6, [R1+0x8] ;  /* 0x0000080001067983 */ /* 0x001ee20000300800 */
[--C-:B------:R-:W-:Y:S01]  /*a2f0*/  @!P1 IMAD.IADD R18, R18, 0x1, -R4.reuse ;  /* 0x0000000112129824 */ /* 0x100fe200078e0a04 */
[----:B------:R-:W-:Y:S01]  /*a300*/  ISETP.GT.U32.AND P1, PT, R4, R26, PT ;  /* 0x0000001a0400720c */ /* 0x000fe20003f24070 */
[----:B------:R-:W-:Y:S01]  /*a310*/  @!P5 IMAD.IADD R14, R14, 0x1, -R4 ;  /* 0x000000010e0ed824 */ /* 0x000fe200078e0a04 */
[----:B------:R-:W-:-:S11]  /*a320*/  ISETP.GT.U32.AND P5, PT, R4, R16, PT ;  /* 0x000000100400720c */ /* 0x000fd60003fa4070 */
[--C-:B------:R-:W-:Y:S02]  /*a330*/  @!P1 IMAD.IADD R26, R26, 0x1, -R4.reuse ;  /* 0x000000011a1a9824 */ /* 0x100fe400078e0a04 */
[----:B------:R-:W-:-:S03]  /*a340*/  @!P5 IMAD.IADD R16, R16, 0x1, -R4 ;  /* 0x000000011010d824 */ /* 0x000fc600078e0a04 */
[C---:B------:R-:W-:Y:S02]  /*a350*/  ISETP.GT.U32.AND P1, PT, R4.reuse, R26, PT ;  /* 0x0000001a0400720c */ /* 0x040fe40003f24070 */
[----:B------:R-:W-:-:S11]  /*a360*/  ISETP.GT.U32.AND P5, PT, R4, R10, PT ;  /* 0x0000000a0400720c */ /* 0x000fd60003fa4070 */
[--C-:B------:R-:W-:Y:S01]  /*a370*/  @!P1 IMAD.IADD R26, R26, 0x1, -R4.reuse ;  /* 0x000000011a1a9824 */ /* 0x100fe200078e0a04 */
[----:B------:R-:W-:Y:S01]  /*a380*/  ISETP.GT.U32.AND P1, PT, R4, R11, PT ;  /* 0x0000000b0400720c */ /* 0x000fe20003f24070 */
[----:B------:R-:W-:Y:S01]  /*a390*/  @!P5 IMAD.IADD R10, R10, 0x1, -R4 ;  /* 0x000000010a0ad824 */ /* 0x000fe200078e0a04 */
[----:B------:R-:W-:-:S11]  /*a3a0*/  ISETP.GT.U32.AND P5, PT, R4, R15, PT ;  /* 0x0000000f0400720c */ /* 0x000fd60003fa4070 */
[--C-:B------:R-:W-:Y:S02]  /*a3b0*/  @!P1 IMAD.IADD R11, R11, 0x1, -R4.reuse ;  /* 0x000000010b0b9824 */ /* 0x100fe400078e0a04 */
[----:B------:R-:W-:-:S03]  /*a3c0*/  @!P5 IMAD.IADD R15, R15, 0x1, -R4 ;  /* 0x000000010f0fd824 */ /* 0x000fc600078e0a04 */
[----:B------:R-:W-:Y:S01]  /*a3d0*/  ISETP.GT.U32.AND P5, PT, R4, R11, PT ;  /* 0x0000000b0400720c */ /* 0x000fe20003fa4070 */
[----:B-1----:R-:W-:Y:S02]  /*a3e0*/  IMAD.MOV.U32 R7, RZ, RZ, R18 ;  /* 0x000000ffff077224 */ /* 0x002fe400078e0012 */
[----:B------:R-:W-:Y:S02]  /*a3f0*/  IMAD.MOV.U32 R18, RZ, RZ, R17 ;  /* 0x000000ffff127224 */ /* 0x000fe400078e0011 */
[----:B------:R-:W-:-:S08]  /*a400*/  IMAD.MOV.U32 R17, RZ, RZ, R14 ;  /* 0x000000ffff117224 */ /* 0x000fd000078e000e */
[----:B------:R-:W-:Y:S01]  /*a410*/  @!P5 IMAD.IADD R11, R11, 0x1, -R4 ;  /* 0x000000010b0bd824 */ /* 0x000fe200078e0a04 */
[----:B------:R-:W-:Y:S01]  /*a420*/  ISETP.GT.U32.AND P5, PT, R4, R9, PT ;  /* 0x000000090400720c */ /* 0x000fe20003fa4070 */
[----:B------:R-:W-:Y:S01]  /*a430*/  @!P0 IMAD.MOV R7, RZ, RZ, -R7 ;  /* 0x000000ffff078224 */ /* 0x000fe200078e0a07 */
[----:B------:R-:W2:Y:S01]  /*a440*/  LDL.LU R14, [R1+0xc] ;  /* 0x00000c00010e7983 */ /* 0x000ea20000300800 */
[----:B------:R-:W-:-:S03]  /*a450*/  @!P4 IMAD.MOV R17, RZ, RZ, -R17 ;  /* 0x000000ffff11c224 */ /* 0x000fc600078e0a11 */
[----:B------:R0:W-:Y:S07]  /*a460*/  STL [R1+0x108], R7 ;  /* 0x0001080701007387 */ /* 0x0001ee0000100800 */
[----:B------:R-:W-:Y:S01]  /*a470*/  @!P5 IMAD.IADD R9, R9, 0x1, -R4 ;  /* 0x000000010909d824 */ /* 0x000fe200078e0a04 */
[----:B0-----:R-:W2:Y:S04]  /*a480*/  LDL.LU R7, [R1+0x1b04] ;  /* 0x001b040001077983 */ /* 0x001ea80000300800 */
[----:B------:R0:W-:Y:S04]  /*a490*/  STL [R1+0x104], R17 ;  /* 0x0001041101007387 */ /* 0x0001e80000100800 */
[----:B0-----:R-:W2:Y:S01]  /*a4a0*/  LDL.LU R17, [R1+0x1b00] ;  /* 0x001b000001117983 */ /* 0x001ea20000300800 */
[----:B---3--:R-:W-:-:S03]  /*a4b0*/  ISETP.GE.AND P5, PT, R6, RZ, PT ;  /* 0x000000ff0600720c */ /* 0x008fc60003fa6270 */
[----:B------:R-:W3:Y:S01]  /*a4c0*/  LDL.LU R6, [R1+0x1afc] ;  /* 0x001afc0001067983 */ /* 0x000ee20000300800 */
[----:B------:R-:W-:-:S13]  /*a4d0*/  ISETP.GT.U32.AND P6, PT, R4, R10, PT ;  /* 0x0000000a0400720c */ /* 0x000fda0003fc4070 */
[----:B------:R-:W-:Y:S01]  /*a4e0*/  @!P6 IMAD.IADD R10, R10, 0x1, -R4 ;  /* 0x000000010a0ae824 */ /* 0x000fe200078e0a04 */
[----:B------:R-:W-:-:S13]  /*a4f0*/  ISETP.GT.U32.AND P6, PT, R4, R5, PT ;  /* 0x000000050400720c */ /* 0x000fda0003fc4070 */
[----:B------:R-:W-:Y:S01]  /*a500*/  @!P6 IMAD.IADD R5, R5, 0x1, -R4 ;  /* 0x000000010505e824 */ /* 0x000fe200078e0a04 */
[C---:B------:R-:W-:Y:S02]  /*a510*/  ISETP.GT.U32.AND P1, PT, R4.reuse, R8, PT ;  /* 0x000000080400720c */ /* 0x040fe40003f24070 */
[----:B------:R-:W-:-:S11]  /*a520*/  ISETP.GT.U32.AND P3, PT, R4, R16, PT ;  /* 0x000000100400720c */ /* 0x000fd60003f64070 */
[--C-:B------:R-:W-:Y:S01]  /*a530*/  @!P1 IMAD.IADD R8, R8, 0x1, -R4.reuse ;  /* 0x0000000108089824 */ /* 0x100fe200078e0a04 */
[C---:B------:R-:W-:Y:S02]  /*a540*/  ISETP.GT.U32.AND P1, PT, R4.reuse, R20, PT ;  /* 0x000000140400720c */ /* 0x040fe40003f24070 */
[----:B------:R-:W-:Y:S01]  /*a550*/  ISETP.GT.U32.AND P4, PT, R4, R15, PT ;  /* 0x0000000f0400720c */ /* 0x000fe20003f84070 */
[----:B------:R-:W-:Y:S01]  /*a560*/  @!P3 IMAD.IADD R16, R16, 0x1, -R4 ;  /* 0x000000011010b824 */ /* 0x000fe200078e0a04 */
[----:B------:R-:W-:-:S09]  /*a570*/  ISETP.GT.U32.AND P0, PT, R4, R8, PT ;  /* 0x000000080400720c */ /* 0x000fd20003f04070 */
[----:B------:R-:W-:Y:S01]  /*a580*/  @!P1 IMAD.IADD R20, R20, 0x1, -R4 ;  /* 0x0000000114149824 */ /* 0x000fe200078e0a04 */
[----:B------:R-:W-:-:S04]  /*a590*/  ISETP.GT.U32.AND P3, PT, R4, R19, PT ;  /* 0x000000130400720c */ /* 0x000fc80003f64070 */
[C---:B------:R-:W-:Y:S01]  /*a5a0*/  ISETP.GT.U32.AND P1, PT, R4.reuse, R20, PT ;  /* 0x000000140400720c */ /* 0x040fe20003f24070 */
[----:B------:R-:W-:Y:S01]  /*a5b0*/  @!P4 IMAD.IADD R15, R15, 0x1, -R4 ;  /* 0x000000010f0fc824 */ /* 0x000fe200078e0a04 */
[----:B------:R-:W-:Y:S02]  /*a5c0*/  ISETP.GT.U32.AND P4, PT, R4, R2, PT ;  /* 0x000000020400720c */ /* 0x000fe40003f84070 */
[----:B---3--:R-:W-:Y:S02]  /*a5d0*/  ISETP.GE.AND P6, PT, R6, RZ, PT ;  /* 0x000000ff0600720c */ /* 0x008fe40003fc6270 */
[----:B------:R-:W3:Y:S01]  /*a5e0*/  LDL.LU R6, [R1+0x1af8] ;  /* 0x001af80001067983 */ /* 0x000ee20000300800 */
[----:B--2---:R-:W-:Y:S01]  /*a5f0*/  IMAD R28, R17, R13, R28 ;  /* 0x0000000d111c7224 */ /* 0x004fe200078e021c */
[----:B------:R-:W-:-:S05]  /*a600*/  IABS R13, R18 ;  /* 0x00000012000d7213 */ /* 0x000fca0000000000 */
[--C-:B------:R-:W-:Y:S01]  /*a610*/  @!P1 IMAD.IADD R20, R20, 0x1, -R4.reuse ;  /* 0x0000000114149824 */ /* 0x100fe200078e0a04 */
[----:B------:R-:W-:Y:S01]  /*a620*/  ISETP.GE.AND P1, PT, R14, RZ, PT ;  /* 0x000000ff0e00720c */ /* 0x000fe20003f26270 */
[--C-:B------:R-:W-:Y:S01]  /*a630*/  @!P0 IMAD.IADD R8, R8, 0x1, -R4.reuse ;  /* 0x0000000108088824 */ /* 0x100fe200078e0a04 */
[----:B------:R-:W-:Y:S01]  /*a640*/  ISETP.GT.U32.AND P0, PT, R4, R3, PT ;  /* 0x000000030400720c */ /* 0x000fe20003f04070 */
[----:B------:R-:W-:Y:S01]  /*a650*/  @!P3 IMAD.IADD R19, R19, 0x1, -R4 ;  /* 0x000000011313b824 */ /* 0x000fe200078e0a04 */
[----:B------:R-:W-:Y:S01]  /*a660*/  ISETP.GT.U32.AND P3, PT, R17, R28, PT ;  /* 0x0000001c1100720c */ /* 0x000fe20003f64070 */
[----:B------:R-:W-:-:S04]  /*a670*/  IMAD.HI.U32 R14, R0, R13, RZ ;  /* 0x0000000d000e7227 */ /* 0x000fc800078e00ff */
[----:B------:R-:W-:Y:S01]  /*a680*/  @!P4 IMAD.IADD R2, R2, 0x1, -R4 ;  /* 0x000000010202c824 */ /* 0x000fe200078e0a04 */
[----:B------:R-:W-:Y:S01]  /*a690*/  ISETP.GE.AND P4, PT, R29, RZ, PT ;  /* 0x000000ff1d00720c */ /* 0x000fe20003f86270 */
[----:B------:R-:W-:Y:S02]  /*a6a0*/  IMAD.MOV R14, RZ, RZ, -R14 ;  /* 0x000000ffff0e7224 */ /* 0x000fe400078e0a0e */
[----:B------:R-:W-:Y:S01]  /*a6b0*/  @!P2 IMAD.MOV R26, RZ, RZ, -R26 ;  /* 0x000000ffff1aa224 */ /* 0x000fe200078e0a1a */
[C---:B------:R-:W-:Y:S01]  /*a6c0*/  ISETP.GT.U32.AND P2, PT, R4.reuse, R19, PT ;  /* 0x000000130400720c */ /* 0x040fe20003f44070 */
[C---:B------:R-:W-:Y:S02]  /*a6d0*/  IMAD R13, R4.reuse, R14, R13 ;  /* 0x0000000e040d7224 */ /* 0x040fe400078e020d */
[----:B------:R-:W-:Y:S02]  /*a6e0*/  IMAD.MOV.U32 R14, RZ, RZ, R11 ;  /* 0x000000ffff0e7224 */ /* 0x000fe400078e000b */
[----:B------:R-:W-:Y:S01]  /*a6f0*/  @!P1 IMAD.MOV R16, RZ, RZ, -R16 ;  /* 0x000000ffff109224 */ /* 0x000fe200078e0a10 */
[----:B------:R-:W-:Y:S01]  /*a700*/  ISETP.GT.U32.AND P1, PT, R4, R9, PT ;  /* 0x000000090400720c */ /* 0x000fe20003f24070 */
[----:B------:R-:W-:-:S02]  /*a710*/  IMAD.MOV.U32 R11, RZ, RZ, R10 ;  /* 0x000000ffff0b7224 */ /* 0x000fc400078e000a */
[----:B------:R-:W-:Y:S02]  /*a720*/  IMAD.MOV.U32 R10, RZ, RZ, R15 ;  /* 0x000000ffff0a7224 */ /* 0x000fe400078e000f */
[----:B------:R-:W-:Y:S01]  /*a730*/  @!P0 IMAD.IADD R3, R3, 0x1, -R4 ;  /* 0x0000000103038824 */ /* 0x000fe200078e0a04 */
[----:B------:R-:W-:Y:S01]  /*a740*/  ISETP.GE.AND P0, PT, R7, RZ, PT ;  /* 0x000000ff0700720c */ /* 0x000fe20003f06270 */
[----:B------:R-:W-:Y:S01]  /*a750*/  @!P3 IMAD.IADD R28, R28, 0x1, -R17 ;  /* 0x000000011c1cb824 */ /* 0x000fe200078e0a11 */
[C---:B------:R-:W-:Y:S01]  /*a760*/  ISETP.GT.U32.AND P3, PT, R4.reuse, R5, PT ;  /* 0x000000050400720c */ /* 0x040fe20003f64070 */
[----:B------:R-:W-:Y:S01]  /*a770*/  @!P4 IMAD.MOV R10, RZ, RZ, -R10 ;  /* 0x000000ffff0ac224 */ /* 0x000fe200078e0a0a */
[----:B------:R-:W-:Y:S01]  /*a780*/  ISETP.GT.U32.AND P4, PT, R4, R13, PT ;  /* 0x0000000d0400720c */ /* 0x000fe20003f84070 */
[----:B------:R-:W-:Y:S01]  /*a790*/  @!P2 IMAD.IADD R19, R19, 0x1, -R4 ;  /* 0x000000011313a824 */ /* 0x000fe200078e0a04 */
[----:B------:R-:W-:Y:S01]  /*a7a0*/  ISETP.GE.AND P2, PT, R12, RZ, PT ;  /* 0x000000ff0c00720c */ /* 0x000fe20003f46270 */
[----:B------:R-:W-:Y:S01]  /*a7b0*/  @!P5 IMAD.MOV R14, RZ, RZ, -R14 ;  /* 0x000000ffff0ed224 */ /* 0x000fe200078e0a0e */
[----:B------:R-:W2:Y:S01]  /*a7c0*/  LDL.LU R7, [R1+0x1af4] ;  /* 0x001af40001077983 */ /* 0x000ea20000300800 */
[----:B------:R-:W-:-:S02]  /*a7d0*/  @!P6 IMAD.MOV R11, RZ, RZ, -R11 ;  /* 0x000000ffff0be224 */ /* 0x000fc400078e0a0b */
[----:B------:R-:W-:Y:S01]  /*a7e0*/  @!P1 IMAD.IADD R9, R9, 0x1, -R4 ;  /* 0x0000000109099824 */ /* 0x000fe200078e0a04 */
[----:B------:R-:W-:Y:S01]  /*a7f0*/  ISETP.GE.AND P1, PT, R25, RZ, PT ;  /* 0x000000ff1900720c */ /* 0x000fe20003f26270 */
[----:B------:R-:W-:Y:S01]  /*a800*/  STL [R1+0x100], R26 ;  /* 0x0001001a01007387 */ /* 0x000fe20000100800 */
[----:B------:R-:W-:Y:S02]  /*a810*/  @!P0 IMAD.MOV R8, RZ, RZ, -R8 ;  /* 0x000000ffff088224 */ /* 0x000fe400078e0a08 */
[--C-:B------:R-:W-:Y:S01]  /*a820*/  @!P3 IMAD.IADD R5, R5, 0x1, -R4.reuse ;  /* 0x000000010505b824 */ /* 0x100fe200078e0a04 */
[----:B------:R-:W-:Y:S01]  /*a830*/  STL [R1+0xfc], R16 ;  /* 0x0000fc1001007387 */ /* 0x000fe20000100800 */
[----:B------:R-:W-:Y:S01]  /*a840*/  ISETP.GE.AND P3, PT, R24, RZ, PT ;  /* 0x000000ff1800720c */ /* 0x000fe20003f66270 */
[----:B------:R-:W-:Y:S02]  /*a850*/  @!P4 IMAD.IADD R13, R13, 0x1, -R4 ;  /* 0x000000010d0dc824 */ /* 0x000fe400078e0a04 */
[----:B------:R-:W-:Y:S01]  /*a860*/  STL [R1+0xf8], R14 ;  /* 0x0000f80e01007387 */ /* 0x000fe20000100800 */
[----:B------:R-:W-:-:S03]  /*a870*/  ISETP.GT.U32.AND P6, PT, R17, R28, PT ;  /* 0x0000001c1100720c */ /* 0x000fc60003fc4070 */
[----:B------:R0:W-:Y:S04]  /*a880*/  STL [R1+0xf4], R11 ;  /* 0x0000f40b01007387 */ /* 0x0001e80000100800 */
[----:B------:R1:W-:Y:S01]  /*a890*/  STL [R1+0xf0], R8 ;  /* 0x0000f00801007387 */ /* 0x0003e20000100800 */
[----:B0-----:R-:W-:-:S03]  /*a8a0*/  IMAD.MOV.U32 R11, RZ, RZ, R20 ;  /* 0x000000ffff0b7224 */ /* 0x001fc600078e0014 */
[----:B------:R0:W-:Y:S01]  /*a8b0*/  STL [R1+0xec], R10 ;  /* 0x0000ec0a01007387 */ /* 0x0001e20000100800 */
[----:B------:R-:W-:Y:S01]  /*a8c0*/  @!P2 IMAD.MOV R11, RZ, RZ, -R11 ;  /* 0x000000ffff0ba224 */ /* 0x000fe200078e0a0b */
[C---:B------:R-:W-:Y:S01]  /*a8d0*/  ISETP.GT.U32.AND P2, PT, R4.reuse, R13, PT ;  /* 0x0000000d0400720c */ /* 0x040fe20003f44070 */
[----:B-1----:R-:W-:Y:S02]  /*a8e0*/  IMAD.MOV.U32 R8, RZ, RZ, R9 ;  /* 0x000000ffff087224 */ /* 0x002fe400078e0009 */
[----:B0-----:R-:W-:Y:S01]  /*a8f0*/  IMAD.MOV.U32 R10, RZ, RZ, R19 ;  /* 0x000000ffff0a7224 */ /* 0x001fe200078e0013 */
[C---:B------:R-:W-:Y:S01]  /*a900*/  ISETP.GT.U32.AND P5, PT, R4.reuse, R3, PT ;  /* 0x000000030400720c */ /* 0x040fe20003fa4070 */
[----:B------:R-:W-:Y:S02]  /*a910*/  IMAD.MOV.U32 R29, RZ, RZ, R18 ;  /* 0x000000ffff1d7224 */ /* 0x000fe400078e0012 */
[----:B------:R-:W-:Y:S01]  /*a920*/  @!P1 IMAD.MOV R10, RZ, RZ, -R10 ;  /* 0x000000ffff0a9224 */ /* 0x000fe200078e0a0a */
[----:B------:R-:W-:Y:S01]  /*a930*/  ISETP.GE.AND P1, PT, R27, RZ, PT ;  /* 0x000000ff1b00720c */ /* 0x000fe20003f26270 */
[----:B------:R-:W-:Y:S01]  /*a940*/  @!P3 IMAD.MOV R8, RZ, RZ, -R8 ;  /* 0x000000ffff08b224 */ /* 0x000fe200078e0a08 */
[----:B------:R-:W-:Y:S01]  /*a950*/  ISETP.GT.U32.AND P0, PT, R4, R2, PT ;  /* 0x000000020400720c */ /* 0x000fe20003f04070 */
[----:B------:R-:W-:Y:S01]  /*a960*/  @!P6 IMAD.IADD R28, R28, 0x1, -R17 ;  /* 0x000000011c1ce824 */ /* 0x000fe200078e0a11 */
[----:B------:R-:W-:Y:S01]  /*a970*/  STL [R1+0xe8], R11 ;  /* 0x0000e80b01007387 */ /* 0x000fe20000100800 */
[----:B------:R-:W-:-:S02]  /*a980*/  VIADD R17, R29, 0x3d ;  /* 0x0000003d1d117836 */ /* 0x000fc40000000000 */
[C---:B------:R-:W-:Y:S01]  /*a990*/  VIADD R16, R29.reuse, 0x3c ;  /* 0x0000003c1d107836 */ /* 0x040fe20000000000 */
[----:B------:R-:W-:Y:S01]  /*a9a0*/  STL [R1+0xe4], R10 ;  /* 0x0000e40a01007387 */ /* 0x000fe20000100800 */
[----:B------:R-:W-:Y:S01]  /*a9b0*/  VIADD R15, R29, 0x3b ;  /* 0x0000003b1d0f7836 */ /* 0x000fe20000000000 */
[----:B------:R-:W-:Y:S01]  /*a9c0*/  ISETP.GE.AND P6, PT, R17, RZ, PT ;  /* 0x000000ff1100720c */ /* 0x000fe20003fc6270 */
[----:B------:R-:W-:Y:S01]  /*a9d0*/  @!P2 IMAD.IADD R13, R13, 0x1, -R4 ;  /* 0x000000010d0da824 */ /* 0x000fe200078e0a04 */
[----:B------:R0:W-:Y:S01]  /*a9e0*/  STL [R1+0xe0], R8 ;  /* 0x0000e00801007387 */ /* 0x0001e20000100800 */
[----:B------:R-:W-:Y:S02]  /*a9f0*/  ISETP.GE.AND P2, PT, R16, RZ, PT ;  /* 0x000000ff1000720c */ /* 0x000fe40003f46270 */
[----:B------:R-:W-:Y:S02]  /*aa00*/  IABS R17, R17 ;  /* 0x0000001100117213 */ /* 0x000fe40000000000 */
[----:B------:R-:W-:Y:S01]  /*aa10*/  IABS R16, R16 ;  /* 0x0000001000107213 */ /* 0x000fe20000000000 */
[----:B0-----:R-:W-:-:S02]  /*aa20*/  IMAD.MOV.U32 R8, RZ, RZ, R28 ;  /* 0x000000ffff087224 */ /* 0x001fc400078e001c */
[----:B------:R-:W-:Y:S02]  /*aa30*/  @!P5 IMAD.IADD R3, R3, 0x1, -R4 ;  /* 0x000000010303d824 */ /* 0x000fe400078e0a04 */
[----:B------:R-:W-:Y:S01]  /*aa40*/  @!P1 IMAD.MOV R8, RZ, RZ, -R8 ;  /* 0x000000ffff089224 */ /* 0x000fe200078e0a08 */
[----:B------:R-:W-:Y:S01]  /*aa50*/  ISETP.GE.AND P1, PT, R15, RZ, PT ;  /* 0x000000ff0f00720c */ /* 0x000fe20003f26270 */
[C---:B------:R-:W-:Y:S01]  /*aa60*/  IMAD.HI.U32 R20, R0.reuse, R17, RZ ;  /* 0x0000001100147227 */ /* 0x040fe200078e00ff */
[----:B------:R-:W-:Y:S02]  /*aa70*/  ISETP.GE.AND P5, PT, R23, RZ, PT ;  /* 0x000000ff1700720c */ /* 0x000fe40003fa6270 */
[----:B------:R-:W-:Y:S01]  /*aa80*/  IABS R15, R15 ;  /* 0x0000000f000f7213 */ /* 0x000fe20000000000 */
[----:B------:R-:W-:-:S04]  /*aa90*/  IMAD.HI.U32 R19, R0, R16, RZ ;  /* 0x0000001000137227 */ /* 0x000fc800078e00ff */
[----:B------:R-:W-:Y:S01]  /*aaa0*/  @!P0 IMAD.IADD R2, R2, 0x1, -R4 ;  /* 0x0000000102028824 */ /* 0x000fe200078e0a04 */
[----:B------:R-:W-:Y:S01]  /*aab0*/  ISETP.GE.AND P0, PT, R22, RZ, PT ;  /* 0x000000ff1600720c */ /* 0x000fe20003f06270 */
[----:B------:R-:W-:-:S04]  /*aac0*/  IMAD.HI.U32 R18, R0, R15, RZ ;  /* 0x0000000f00127227 */ /* 0x000fc800078e00ff */
[----:B------:R-:W-:Y:S02]  /*aad0*/  IMAD.MOV R20, RZ, RZ, -R20 ;  /* 0x000000ffff147224 */ /* 0x000fe400078e0a14 */
[----:B------:R-:W-:Y:S02]  /*aae0*/  IMAD.MOV R19, RZ, RZ, -R19 ;  /* 0x000000ffff137224 */ /* 0x000fe400078e0a13 */
[----:B------:R-:W-:Y:S02]  /*aaf0*/  IMAD.MOV R18, RZ, RZ, -R18 ;  /* 0x000000ffff127224 */ /* 0x000fe400078e0a12 */
[C---:B------:R-:W-:Y:S02]  /*ab00*/  IMAD R17, R4.reuse, R20, R17 ;  /* 0x0000001404117224 */ /* 0x040fe400078e0211 */
[----:B------:R-:W-:Y:S01]  /*ab10*/  IMAD R16, R4, R19, R16 ;  /* 0x0000001304107224 */ /* 0x000fe200078e0210 */
[----:B------:R-:W-:Y:S01]  /*ab20*/  ISETP.GE.AND P4, PT, R21, RZ, PT ;  /* 0x000000ff1500720c */ /* 0x000fe20003f86270 */
[----:B------:R-:W-:-:S02]  /*ab30*/  VIADD R21, R29, 0x3a ;  /* 0x0000003a1d157836 */ /* 0x000fc40000000000 */
[C---:B------:R-:W-:Y:S02]  /*ab40*/  IMAD R15, R4.reuse, R18, R15 ;  /* 0x00000012040f7224 */ /* 0x040fe400078e020f */
[----:B------:R-:W-:Y:S01]  /*ab50*/  @!P5 IMAD.MOV R5, RZ, RZ, -R5 ;  /* 0x000000ffff05d224 */ /* 0x000fe200078e0a05 */
[C---:B------:R-:W-:Y:S01]  /*ab60*/  ISETP.GT.U32.AND P5, PT, R4.reuse, R16, PT ;  /* 0x000000100400720c */ /* 0x040fe20003fa4070 */
[----:B------:R-:W-:Y:S01]  /*ab70*/  @!P0 IMAD.MOV R3, RZ, RZ, -R3 ;  /* 0x000000ffff038224 */ /* 0x000fe200078e0a03 */
[----:B------:R-:W-:Y:S01]  /*ab80*/  IABS R14, R21 ;  /* 0x00000015000e7213 */ /* 0x000fe20000000000 */
[----:B------:R-:W-:Y:S01]  /*ab90*/  VIADD R9, R29, 0x39 ;  /* 0x000000391d097836 */ /* 0x000fe20000000000 */
[----:B------:R-:W-:-:S03]  /*aba0*/  ISETP.GT.U32.AND P0, PT, R4, R15, PT ;  /* 0x0000000f0400720c */ /* 0x000fc60003f04070 */
[----:B------:R-:W-:Y:S01]  /*abb0*/  IMAD.HI.U32 R11, R0, R14, RZ ;  /* 0x0000000e000b7227 */ /* 0x000fe200078e00ff */
[----:B------:R-:W-:-:S03]  /*abc0*/  IABS R12, R9 ;  /* 0x00000009000c7213 */ /* 0x000fc60000000000 */
[----:B------:R-:W-:Y:S02]  /*abd0*/  IMAD.MOV R11, RZ, RZ, -R11 ;  /* 0x000000ffff0b7224 */ /* 0x000fe400078e0a0b */
[----:B------:R-:W-:Y:S02]  /*abe0*/  VIADD R18, R29, 0x37 ;  /* 0x000000371d127836 */ /* 0x000fe40000000000 */
[----:B------:R-:W-:Y:S02]  /*abf0*/  @!P5 IMAD.IADD R16, R16, 0x1, -R4 ;  /* 0x000000011010d824 */ /* 0x000fe400078e0a04 */
[----:B------:R-:W-:-:S04]  /*ac00*/  IMAD.HI.U32 R10, R0, R12, RZ ;  /* 0x0000000c000a7227 */ /* 0x000fc800078e00ff */
[C---:B------:R-:W-:Y:S01]  /*ac10*/  IMAD R14, R4.reuse, R11, R14 ;  /* 0x0000000b040e7224 */ /* 0x040fe200078e020e */
[----:B------:R-:W-:Y:S01]  /*ac20*/  IABS R11, R18 ;  /* 0x00000012000b7213 */ /* 0x000fe20000000000 */
[----:B------:R-:W-:Y:S01]  /*ac30*/  @!P0 IMAD.IADD R15, R15, 0x1, -R4 ;  /* 0x000000010f0f8824 */ /* 0x000fe200078e0a04 */
[----:B------:R-:W-:Y:S01]  /*ac40*/  ISETP.GT.U32.AND P0, PT, R4, R16, PT ;  /* 0x000000100400720c */ /* 0x000fe20003f04070 */
[----:B------:R-:W-:-:S04]  /*ac50*/  IMAD.MOV R10, RZ, RZ, -R10 ;  /* 0x000000ffff0a7224 */ /* 0x000fc800078e0a0a */
[----:B------:R-:W-:Y:S02]  /*ac60*/  IMAD R12, R4, R10, R12 ;  /* 0x0000000a040c7224 */ /* 0x000fe400078e020c */
[----:B------:R-:W-:Y:S02]  /*ac70*/  IMAD.MOV.U32 R10, RZ, RZ, R13 ;  /* 0x000000ffff0a7224 */ /* 0x000fe400078e000d */
[----:B------:R-:W-:-:S04]  /*ac80*/  VIADD R19, R29, 0x36 ;  /* 0x000000361d137836 */ /* 0x000fc80000000000 */
[----:B------:R-:W-:Y:S02]  /*ac90*/  @!P0 IMAD.IADD R16, R16, 0x1, -R4 ;  /* 0x0000000110108824 */ /* 0x000fe400078e0a04 */
[----:B------:R-:W-:Y:S01]  /*aca0*/  VIADD R20, R29, 0x35 ;  /* 0x000000351d147836 */ /* 0x000fe20000000000 */
[----:B---3--:R-:W-:-:S13]  /*acb0*/  ISETP.NE.AND P3, PT, R6, RZ, PT ;  /* 0x000000ff0600720c */ /* 0x008fda0003f65270 */
[----:B------:R-:W-:Y:S02]  /*acc0*/  @!P3 LOP3.LUT R8, RZ, R6, RZ, 0x33, !PT ;  /* 0x00000006ff08b212 */ /* 0x000fe400078e33ff */
[----:B------:R-:W-:Y:S01]  /*acd0*/  ISETP.GT.U32.AND P3, PT, R4, R17, PT ;  /* 0x000000110400720c */ /* 0x000fe20003f64070 */
[----:B------:R-:W-:-:S05]  /*ace0*/  VIADD R6, R29, 0x38 ;  /* 0x000000381d067836 */ /* 0x000fca0000000000 */
[----:B------:R-:W-:-:S07]  /*acf0*/  IABS R22, R6 ;  /* 0x0000000600167213 */ /* 0x000fce0000000000 */
[----:B------:R-:W-:Y:S01]  /*ad00*/  @!P3 IMAD.IADD R17, R17, 0x1, -R4 ;  /* 0x000000011111b824 */ /* 0x000fe200078e0a04 */
[----:B------:R-:W-:Y:S01]  /*ad10*/  ISETP.GE.AND P3, PT, R29, RZ, PT ;  /* 0x000000ff1d00720c */ /* 0x000fe20003f66270 */
[----:B------:R-:W-:Y:S01]  /*ad20*/  IMAD.HI.U32 R23, R0, R22, RZ ;  /* 0x0000001600177227 */ /* 0x000fe200078e00ff */
[----:B------:R0:W-:Y:S02]  /*ad30*/  STL [R1+0x1a48], R8 ;  /* 0x001a480801007387 */ /* 0x0001e40000100800 */
[----:B------:R-:W-:Y:S01]  /*ad40*/  ISETP.GT.U32.AND P5, PT, R4, R17, PT ;  /* 0x000000110400720c */ /* 0x000fe20003fa4070 */
[----:B------:R-:W-:Y:S02]  /*ad50*/  IMAD.MOV R23, RZ, RZ, -R23 ;  /* 0x000000ffff177224 */ /* 0x000fe400078e0a17 */
[----:B0-----:R-:W-:Y:S02]  /*ad60*/  IMAD.MOV.U32 R8, RZ, RZ, R2 ;  /* 0x000000ffff087224 */ /* 0x001fe400078e0002 */
[----:B------:R-:W-:-:S04]  /*ad70*/  IMAD.HI.U32 R2, R0, R11, RZ ;  /* 0x0000000b00027227 */ /* 0x000fc800078e00ff */
[----:B------:R-:W-:Y:S01]  /*ad80*/  @!P4 IMAD.MOV R8, RZ, RZ, -R8 ;  /* 0x000000ffff08c224 */ /* 0x000fe200078e0a08 */
[C---:B------:R-:W-:Y:S01]  /*ad90*/  ISETP.GT.U32.AND P4, PT, R4.reuse, R15, PT ;  /* 0x0000000f0400720c */ /* 0x040fe20003f84070 */
[----:B------:R-:W-:Y:S02]  /*ada0*/  IMAD.MOV R13, RZ, RZ, -R2 ;  /* 0x000000ffff0d7224 */ /* 0x000fe400078e0a02 */
[----:B------:R-:W-:Y:S01]  /*adb0*/  @!P3 IMAD.MOV R10, RZ, RZ, -R10 ;  /* 0x000000ffff0ab224 */ /* 0x000fe200078e0a0a */
[C---:B------:R-:W-:Y:S01]  /*adc0*/  ISETP.GT.U32.AND P3, PT, R4.reuse, R14, PT ;  /* 0x0000000e0400720c */ /* 0x040fe20003f64070 */
[----:B------:R-:W-:Y:S02]  /*add0*/  IMAD R2, R4, R23, R22 ;  /* 0x0000001704027224 */ /* 0x000fe400078e0216 */
[----:B------:R-:W-:-:S03]  /*ade0*/  @!P5 IMAD.IADD R17, R17, 0x1, -R4 ;  /* 0x000000011111d824 */ /* 0x000fc600078e0a04 */
[C---:B------:R-:W-:Y:S01]  /*adf0*/  ISETP.GT.U32.AND P0, PT, R4.reuse, R2, PT ;  /* 0x000000020400720c */ /* 0x040fe20003f04070 */
[C---:B------:R-:W-:Y:S01]  /*ae00*/  IMAD R11, R4.reuse, R13, R11 ;  /* 0x0000000d040b7224 */ /* 0x040fe200078e020b */
[C---:B------:R-:W-:Y:S01]  /*ae10*/  ISETP.GT.U32.AND P5, PT, R4.reuse, R12, PT ;  /* 0x0000000c0400720c */ /* 0x040fe20003fa4070 */
[----:B------:R0:W-:Y:S01]  /*ae20*/  STL [R1+0xdc], R5 ;  /* 0x0000dc0501007387 */ /* 0x0001e20000100800 */
[--C-:B------:R-:W-:Y:S02]  /*ae30*/  @!P4 IMAD.IADD R15, R15, 0x1, -R4.reuse ;  /* 0x000000010f0fc824 */ /* 0x100fe400078e0a04 */
[----:B------:R-:W-:Y:S01]  /*ae40*/  ISETP.GT.U32.AND P4, PT, R4, R11, PT ;  /* 0x0000000b0400720c */ /* 0x000fe20003f84070 */
[----:B------:R-:W-:Y:S01]  /*ae50*/  STL [R1+0xd8], R3 ;  /* 0x0000d80301007387 */ /* 0x000fe20000100800 */
[----:B------:R-:W-:Y:S02]  /*ae60*/  IMAD.MOV.U32 R24, RZ, RZ, R17 ;  /* 0x000000ffff187224 */ /* 0x000fe400078e0011 */
[----:B------:R-:W-:Y:S01]  /*ae70*/  @!P3 IMAD.IADD R14, R14, 0x1, -R4 ;  /* 0x000000010e0eb824 */ /* 0x000fe200078e0a04 */
[----:B------:R1:W-:Y:S01]  /*ae80*/  STL [R1+0xd4], R8 ;  /* 0x0000d40801007387 */ /* 0x0003e20000100800 */
[----:B0-----:R-:W-:Y:S01]  /*ae90*/  IABS R5, R19 ;  /* 0x0000001300057213 */ /* 0x001fe20000000000 */
[----:B------:R-:W-:-:S02]  /*aea0*/  @!P6 IMAD.MOV R24, RZ, RZ, -R24 ;  /* 0x000000ffff18e224 */ /* 0x000fc400078e0a18 */
[----:B------:R-:W-:Y:S02]  /*aeb0*/  @!P0 IMAD.IADD R2, R2, 0x1, -R4 ;  /* 0x0000000102028824 */ /* 0x000fe400078e0a04 */
[----:B------:R-:W-:-:S04]  /*aec0*/  IMAD.HI.U32 R22, R0, R5, RZ ;  /* 0x0000000500167227 */ /* 0x000fc800078e00ff */
[----:B-1----:R-:W-:Y:S01]  /*aed0*/  IMAD.MOV.U32 R8, RZ, RZ, R16 ;  /* 0x000000ffff087224 */ /* 0x002fe200078e0010 */
[----:B------:R-:W-:Y:S01]  /*aee0*/  ISETP.GT.U32.AND P0, PT, R4, R14, PT ;  /* 0x0000000e0400720c */ /* 0x000fe20003f04070 */
[----:B------:R-:W-:Y:S02]  /*aef0*/  IMAD.MOV R22, RZ, RZ, -R22 ;  /* 0x000000ffff167224 */ /* 0x000fe400078e0a16 */
[----:B------:R-:W-:Y:S01]  /*af00*/  @!P2 IMAD.MOV R8, RZ, RZ, -R8 ;  /* 0x000000ffff08a224 */ /* 0x000fe200078e0a08 */
[----:B------:R-:W-:Y:S01]  /*af10*/  STL [R1+0x1ac0], R10 ;  /* 0x001ac00a01007387 */ /* 0x000fe20000100800 */
[----:B------:R-:W-:Y:S01]  /*af20*/  @!P5 IMAD.IADD R12, R12, 0x1, -R4 ;  /* 0x000000010c0cd824 */ /* 0x000fe200078e0a04 */
[----:B------:R-:W-:Y:S02]  /*af30*/  IABS R3, R20 ;  /* 0x0000001400037213 */ /* 0x000fe40000000000 */
[----:B------:R-:W-:Y:S01]  /*af40*/  STL [R1+0xd0], R24 ;  /* 0x0000d01801007387 */ /* 0x000fe20000100800 */
[----:B------:R-:W-:-:S02]  /*af50*/  IMAD R5, R4, R22, R5 ;  /* 0x0000001604057224 */ /* 0x000fc400078e0205 */
[----:B------:R-:W-:Y:S01]  /*af60*/  VIADD R13, R29, 0x34 ;  /* 0x000000341d0d7836 */ /* 0x000fe20000000000 */
[----:B------:R0:W-:Y:S01]  /*af70*/  STL [R1+0xcc], R8 ;  /* 0x0000cc0801007387 */ /* 0x0001e20000100800 */
[----:B------:R-:W-:Y:S01]  /*af80*/  @!P4 IMAD.IADD R11, R11, 0x1, -R4 ;  /* 0x000000010b0bc824 */ /* 0x000fe200078e0a04 */
[----:B------:R-:W-:Y:S01]  /*af90*/  ISETP.GE.AND P3, PT, R21, RZ, PT ;  /* 0x000000ff1500720c */ /* 0x000fe20003f66270 */
[----:B------:R-:W-:Y:S01]  /*afa0*/  IMAD.HI.U32 R23, R0, R3, RZ ;  /* 0x0000000300177227 */ /* 0x000fe200078e00ff */
[----:B------:R-:W-:-:S03]  /*afb0*/  ISETP.GT.U32.AND P4, PT, R4, R12, PT ;  /* 0x0000000c0400720c */ /* 0x000fc60003f84070 */
[----:B0-----:R-:W-:Y:S01]  /*afc0*/  IMAD.MOV.U32 R8, RZ, RZ, R15 ;  /* 0x000000ffff087224 */ /* 0x001fe200078e000f */
[C---:B------:R-:W-:Y:S02]  /*afd0*/  ISETP.GT.U32.AND P2, PT, R4.reuse, R2, PT ;  /* 0x000000020400720c */ /* 0x040fe40003f44070 */
[----:B------:R-:W-:Y:S01]  /*afe0*/  IABS R16, R13 ;  /* 0x0000000d00107213 */ /* 0x000fe20000000000 */
[----:B------:R-:W-:Y:S01]  /*aff0*/  @!P1 IMAD.MOV R8, RZ, RZ, -R8 ;  /* 0x000000ffff089224 */ /* 0x000fe200078e0a08 */
[----:B------:R-:W-:Y:S01]  /*b000*/  ISETP.GT.U32.AND P1, PT, R4, R5, PT ;  /* 0x000000050400720c */ /* 0x000fe20003f24070 */
[----:B------:R-:W-:Y:S02]  /*b010*/  IMAD.MOV R23, RZ, RZ, -R23 ;  /* 0x000000ffff177224 */ /* 0x000fe400078e0a17 */
[----:B------:R-:W-:Y:S01]  /*b020*/  @!P0 IMAD.IADD R14, R14, 0x1, -R4 ;  /* 0x000000010e0e8824 */ /* 0x000fe200078e0a04 */
[----:B------:R-:W-:Y:S01]  /*b030*/  ISETP.GE.AND P0, PT, R6, RZ, PT ;  /* 0x000000ff0600720c */ /* 0x000fe20003f06270 */
[----:B------:R-:W-:Y:S01]  /*b040*/  IMAD.MOV.U32 R6, RZ, RZ, R16 ;  /* 0x000000ffff067224 */ /* 0x000fe200078e0010 */
[----:B------:R-:W-:Y:S01]  /*b050*/  ISETP.GE.AND P5, PT, R9, RZ, PT ;  /* 0x000000ff0900720c */ /* 0x000fe20003fa6270 */
[C---:B------:R-:W-:Y:S01]  /*b060*/  IMAD R3, R4.reuse, R23, R3 ;  /* 0x0000001704037224 */ /* 0x040fe200078e0203 */
[----:B------:R-:W-:Y:S01]  /*b070*/  ISETP.GT.U32.AND P6, PT, R4, R11, PT ;  /* 0x0000000b0400720c */ /* 0x000fe20003fc4070 */
[----:B------:R-:W-:-:S02]  /*b080*/  IMAD.MOV.U32 R10, RZ, RZ, R14 ;  /* 0x000000ffff0a7224 */ /* 0x000fc400078e000e */
[----:B------:R-:W-:Y:S01]  /*b090*/  IMAD.HI.U32 R16, R0, R6, RZ ;  /* 0x0000000600107227 */ /* 0x000fe200078e00ff */
[----:B------:R0:W-:Y:S03]  /*b0a0*/  STL [R1+0xc8], R8 ;  /* 0x0000c80801007387 */ /* 0x0001e60000100800 */
[----:B------:R-:W-:Y:S01]  /*b0b0*/  @!P4 IMAD.IADD R12, R12, 0x1, -R4 ;  /* 0x000000010c0cc824 */ /* 0x000fe200078e0a04 */
[----:B------:R-:W-:Y:S01]  /*b0c0*/  ISETP.GT.U32.AND P4, PT, R4, R3, PT ;  /* 0x000000030400720c */ /* 0x000fe20003f84070 */
[----:B------:R-:W-:Y:S02]  /*b0d0*/  @!P3 IMAD.MOV R10, RZ, RZ, -R10 ;  /* 0x000000ffff0ab224 */ /* 0x000fe400078e0a0a */
[----:B------:R-:W-:Y:S02]  /*b0e0*/  VIADD R9, R29, 0x33 ;  /* 0x000000331d097836 */ /* 0x000fe40000000000 */
[----:B------:R-:W-:-:S02]  /*b0f0*/  @!P2 IMAD.IADD R2, R2, 0x1, -R4 ;  /* 0x000000010202a824 */ /* 0x000fc400078e0a04 */
[----:B------:R-:W-:Y:S02]  /*b100*/  @!P1 IMAD.IADD R5, R5, 0x1, -R4 ;  /* 0x0000000105059824 */ /* 0x000fe400078e0a04 */
[----:B------:R-:W-:Y:S01]  /*b110*/  IMAD.MOV R16, RZ, RZ, -R16 ;  /* 0x000000ffff107224 */ /* 0x000fe200078e0a10 */
[----:B------:R-:W-:Y:S01]  /*b120*/  ISETP.GE.AND P2, PT, R18, RZ, PT ;  /* 0x000000ff1200720c */ /* 0x000fe20003f46270 */
[----:B0-----:R-:W-:Y:S01]  /*b130*/  IMAD.MOV.U32 R8, RZ, RZ, R12 ;  /* 0x000000ffff087224 */ /* 0x001fe200078e000c */
[----:B------:R0:W-:Y:S01]  /*b140*/  STL [R1+0xc4], R10 ;  /* 0x0000c40a01007387 */ /* 0x0001e20000100800 */
[----:B------:R-:W-:Y:S01]  /*b150*/  IABS R15, R9 ;  /* 0x00000009000f7213 */ /* 0x000fe20000000000 */
[C---:B------:R-:W-:Y:S01]  /*b160*/  IMAD R6, R4.reuse, R16, R6 ;  /* 0x0000001004067224 */ /* 0x040fe200078e0206 */
[----:B------:R-:W-:Y:S01]  /*b170*/  ISETP.GT.U32.AND P3, PT, R4, R5, PT ;  /* 0x000000050400720c */ /* 0x000fe20003f64070 */
[----:B------:R-:W-:Y:S02]  /*b180*/  @!P5 IMAD.MOV R8, RZ, RZ, -R8 ;  /* 0x000000ffff08d224 */ /* 0x000fe400078e0a08 */
[----:B------:R-:W-:-:S02]  /*b190*/  @!P6 IMAD.IADD R11, R11, 0x1, -R4 ;  /* 0x000000010b0be824 */ /* 0x000fc400078e0a04 */
[----:B0-----:R-:W-:Y:S02]  /*b1a0*/  IMAD.MOV.U32 R10, RZ, RZ, R2 ;  /* 0x000000ffff0a7224 */ /* 0x001fe400078e0002 */
[----:B------:R-:W-:Y:S01]  /*b1b0*/  IMAD.HI.U32 R17, R0, R15, RZ ;  /* 0x0000000f00117227 */ /* 0x000fe200078e00ff */
[----:B------:R0:W-:Y:S03]  /*b1c0*/  STL [R1+0xc0], R8 ;  /* 0x0000c00801007387 */ /* 0x0001e60000100800 */
[----:B------:R-:W-:Y:S01]  /*b1d0*/  @!P0 IMAD.MOV R10, RZ, RZ, -R10 ;  /* 0x000000ffff0a8224 */ /* 0x000fe200078e0a0a */
[----:B------:R-:W-:Y:S01]  /*b1e0*/  ISETP.GT.U32.AND P0, PT, R4, R6, PT ;  /* 0x000000060400720c */ /* 0x000fe20003f04070 */
[----:B------:R-:W-:Y:S01]  /*b1f0*/  @!P4 IMAD.IADD R3, R3, 0x1, -R4 ;  /* 0x000000010303c824 */ /* 0x000fe200078e0a04 */
[----:B------:R-:W-:Y:S01]  /*b200*/  ISETP.GE.AND P6, PT, R19, RZ, PT ;  /* 0x000000ff1300720c */ /* 0x000fe20003fc6270 */
[----:B------:R-:W-:-:S02]  /*b210*/  IMAD.MOV R14, RZ, RZ, -R17 ;  /* 0x000000ffff0e7224 */ /* 0x000fc400078e0a11 */
[----:B0-----:R-:W-:Y:S01]  /*b220*/  IMAD.MOV.U32 R8, RZ, RZ, R11 ;  /* 0x000000ffff087224 */ /* 0x001fe200078e000b */
[C---:B------:R-:W-:Y:S01]  /*b230*/  ISETP.GT.U32.AND P5, PT, R4.reuse, R3, PT ;  /* 0x000000030400720c */ /* 0x040fe20003fa4070 */
[C---:B------:R-:W-:Y:S02]  /*b240*/  IMAD R2, R4.reuse, R14, R15 ;  /* 0x0000000e04027224 */ /* 0x040fe400078e020f */
[----:B------:R-:W-:Y:S02]  /*b250*/  @!P2 IMAD.MOV R8, RZ, RZ, -R8 ;  /* 0x000000ffff08a224 */ /* 0x000fe400078e0a08 */
[--C-:B------:R-:W-:Y:S01]  /*b260*/  @!P3 IMAD.IADD R5, R5, 0x1, -R4.reuse ;  /* 0x000000010505b824 */ /* 0x100fe200078e0a04 */
[----:B------:R-:W-:Y:S01]  /*b270*/  STL [R1+0xbc], R10 ;  /* 0x0000bc0a01007387 */ /* 0x000fe20000100800 */
[----:B------:R-:W-:Y:S01]  /*b280*/  VIADD R12, R29, 0x32 ;  /* 0x000000321d0c7836 */ /* 0x000fe20000000000 */
[----:B------:R-:W-:Y:S01]  /*b290*/  ISETP.GT.U32.AND P2, PT, R4, R2, PT ;  /* 0x000000020400720c */ /* 0x000fe20003f44070 */
[----:B------:R-:W-:Y:S01]  /*b2a0*/  @!P0 IMAD.IADD R6, R6, 0x1, -R4 ;  /* 0x0000000106068824 */ /* 0x000fe200078e0a04 */
[----:B------:R0:W-:Y:S01]  /*b2b0*/  STL [R1+0xb8], R8 ;  /* 0x0000b80801007387 */ /* 0x0001e20000100800 */
[----:B------:R-:W-:Y:S01]  /*b2c0*/  ISETP.GE.AND P4, PT, R13, RZ, PT ;  /* 0x000000ff0d00720c */ /* 0x000fe20003f86270 */
[----:B------:R-:W-:Y:S01]  /*b2d0*/  VIADD R11, R29, 0x31 ;  /* 0x000000311d0b7836 */ /* 0x000fe20000000000 */
[----:B------:R-:W-:Y:S01]  /*b2e0*/  IABS R13, R12 ;  /* 0x0000000c000d7213 */ /* 0x000fe20000000000 */
[----:B0-----:R-:W-:Y:S01]  /*b2f0*/  IMAD.MOV.U32 R8, RZ, RZ, R5 ;  /* 0x000000ffff087224 */ /* 0x001fe200078e0005 */
[----:B------:R-:W-:-:S03]  /*b300*/  ISETP.GE.AND P3, PT, R9, RZ, PT ;  /* 0x000000ff0900720c */ /* 0x000fc60003f66270 */
[----:B------:R-:W-:Y:S01]  /*b310*/  @!P6 IMAD.MOV R8, RZ, RZ, -R8 ;  /* 0x000000ffff08e224 */ /* 0x000fe200078e0a08 */
[----:B------:R-:W-:Y:S01]  /*b320*/  ISETP.GT.U32.AND P6, PT, R4, R6, PT ;  /* 0x000000060400720c */ /* 0x000fe20003fc4070 */
[--C-:B------:R-:W-:Y:S01]  /*b330*/  @!P5 IMAD.IADD R3, R3, 0x1, -R4.reuse ;  /* 0x000000010303d824 */ /* 0x100fe200078e0a04 */
[----:B------:R-:W-:Y:S02]  /*b340*/  IABS R9, R11 ;  /* 0x0000000b00097213 */ /* 0x000fe40000000000 */
[----:B------:R-:W-:Y:S01]  /*b350*/  ISETP.GE.AND P0, PT, R11, RZ, PT ;  /* 0x000000ff0b00720c */ /* 0x000fe20003f06270 */
[----:B------:R-:W-:Y:S01]  /*b360*/  IMAD.HI.U32 R11, R0, R13, RZ ;  /* 0x0000000d000b7227 */ /* 0x000fe200078e00ff */
[----:B------:R0:W-:Y:S03]  /*b370*/  STL [R1+0xb4], R8 ;  /* 0x0000b40801007387 */ /* 0x0001e60000100800 */
[----:B------:R-:W-:-:S02]  /*b380*/  @!P2 IMAD.IADD R2, R2, 0x1, -R4 ;  /* 0x000000010202a824 */ /* 0x000fc400078e0a04 */
[----:B------:R-:W-:Y:S01]  /*b390*/  IMAD.HI.U32 R5, R0, R9, RZ ;  /* 0x0000000900057227 */ /* 0x000fe200078e00ff */
[----:B------:R-:W-:-:S03]  /*b3a0*/  ISETP.GE.AND P1, PT, R20, RZ, PT ;  /* 0x000000ff1400720c */ /* 0x000fc60003f26270 */
[----:B0-----:R-:W-:Y:S02]  /*b3b0*/  IMAD.MOV.U32 R8, RZ, RZ, R3 ;  /* 0x000000ffff087224 */ /* 0x001fe400078e0003 */
[----:B------:R-:W-:Y:S01]  /*b3c0*/  IMAD.MOV R3, RZ, RZ, -R11 ;  /* 0x000000ffff037224 */ /* 0x000fe200078e0a0b */
[C---:B------:R-:W-:Y:S01]  /*b3d0*/  ISETP.GT.U32.AND P2, PT, R4.reuse, R2, PT ;  /* 0x000000020400720c */ /* 0x040fe20003f44070 */
[----:B------:R-:W-:Y:S02]  /*b3e0*/  IMAD.MOV R5, RZ, RZ, -R5 ;  /* 0x000000ffff057224 */ /* 0x000fe400078e0a05 */
[----:B------:R-:W-:Y:S02]  /*b3f0*/  IMAD R13, R4, R3, R13 ;  /* 0x00000003040d7224 */ /* 0x000fe400078e020d */
[----:B------:R-:W-:Y:S02]  /*b400*/  @!P6 IMAD.IADD R6, R6, 0x1, -R4 ;  /* 0x000000010606e824 */ /* 0x000fe400078e0a04 */
[C---:B------:R-:W-:Y:S01]  /*b410*/  IMAD R5, R4.reuse, R5, R9 ;  /* 0x0000000504057224 */ /* 0x040fe200078e0209 */
[----:B------:R-:W-:Y:S01]  /*b420*/  ISETP.GT.U32.AND P6, PT, R4, R13, PT ;  /* 0x0000000d0400720c */ /* 0x000fe20003fc4070 */
[----:B------:R-:W-:-:S02]  /*b430*/  IMAD.MOV.U32 R10, RZ, RZ, R6 ;  /* 0x000000ffff0a7224 */ /* 0x000fc400078e0006 */
[----:B------:R-:W-:Y:S02]  /*b440*/  VIADD R15, R29, 0x30 ;  /* 0x000000301d0f7836 */ /* 0x000fe40000000000 */
[----:B------:R-:W-:Y:S01]  /*b450*/  @!P4 IMAD.MOV R10, RZ, RZ, -R10 ;  /* 0x000000ffff0ac224 */ /* 0x000fe200078e0a0a */
[----:B------:R-:W-:Y:S01]  /*b460*/  ISETP.GT.U32.AND P4, PT, R4, R5, PT ;  /* 0x000000050400720c */ /* 0x000fe20003f84070 */
[----:B------:R-:W-:Y:S01]  /*b470*/  @!P1 IMAD.MOV R8, RZ, RZ, -R8 ;  /* 0x000000ffff089224 */ /* 0x000fe200078e0a08 */
[----:B------:R-:W-:Y:S01]  /*b480*/  ISETP.GE.AND P1, PT, R15, RZ, PT ;  /* 0x000000ff0f00720c */ /* 0x000fe20003f26270 */
[--C-:B------:R-:W-:Y:S01]  /*b490*/  @!P2 IMAD.IADD R2, R2, 0x1, -R4.reuse ;  /* 0x000000010202a824 */ /* 0x100fe200078e0a04 */
[----:B------:R-:W-:Y:S01]  /*b4a0*/  IABS R15, R15 ;  /* 0x0000000f000f7213 */ /* 0x000fe20000000000 */
[----:B------:R-:W-:Y:S01]  /*b4b0*/  VIADD R14, R29, 0x2e ;  /* 0x0000002e1d0e7836 */ /* 0x000fe20000000000 */
[----:B------:R0:W-:Y:S01]  /*b4c0*/  STL [R1+0xb0], R8 ;  /* 0x0000b00801007387 */ /* 0x0001e20000100800 */
[----:B------:R-:W-:-:S02]  /*b4d0*/  @!P6 IMAD.IADD R13, R13, 0x1, -R4 ;  /* 0x000000010d0de824 */ /* 0x000fc400078e0a04 */
[----:B------:R-:W-:-:S04]  /*b4e0*/  IMAD.HI.U32 R9, R0, R15, RZ ;  /* 0x0000000f00097227 */ /* 0x000fc800078e00ff */
[----:B0-----:R-:W-:Y:S01]  /*b4f0*/  IMAD.MOV.U32 R8, RZ, RZ, R2 ;  /* 0x000000ffff087224 */ /* 0x001fe200078e0002 */
[----:B------:R-:W-:Y:S01]  /*b500*/  ISETP.GT.U32.AND P6, PT, R4, R13, PT ;  /* 0x0000000d0400720c */ /* 0x000fe20003fc4070 */
[----:B------:R-:W-:Y:S02]  /*b510*/  VIADD R11, R29, 0x2f ;  /* 0x0000002f1d0b7836 */ /* 0x000fe40000000000 */
[----:B------:R-:W-:Y:S01]  /*b520*/  @!P3 IMAD.MOV R8, RZ, RZ, -R8 ;  /* 0x000000ffff08b224 */ /* 0x000fe200078e0a08 */
[----:B------:R-:W-:Y:S01]  /*b530*/  ISETP.GE.AND P3, PT, R14, RZ, PT ;  /* 0x000000ff0e00720c */ /* 0x000fe20003f66270 */
[----:B------:R-:W-:Y:S01]  /*b540*/  @!P4 IMAD.IADD R5, R5, 0x1, -R4 ;  /* 0x000000010505c824 */ /* 0x000fe200078e0a04 */
[----:B------:R-:W-:Y:S01]  /*b550*/  IABS R14, R14 ;  /* 0x0000000e000e7213 */ /* 0x000fe20000000000 */
[----:B------:R-:W-:Y:S01]  /*b560*/  IMAD.MOV R6, RZ, RZ, -R9 ;  /* 0x000000ffff067224 */ /* 0x000fe200078e0a09 */
[----:B------:R-:W-:Y:S01]  /*b570*/  ISETP.GE.AND P2, PT, R11, RZ, PT ;  /* 0x000000ff0b00720c */ /* 0x000fe20003f46270 */
[----:B------:R-:W-:Y:S01]  /*b580*/  VIADD R3, R29, 0x2d ;  /* 0x0000002d1d037836 */ /* 0x000fe20000000000 */
[----:B------:R-:W-:Y:S01]  /*b590*/  IABS R11, R11 ;  /* 0x0000000b000b7213 */ /* 0x000fe20000000000 */
[C---:B------:R-:W-:Y:S01]  /*b5a0*/  IMAD R15, R4.reuse, R6, R15 ;  /* 0x00000006040f7224 */ /* 0x040fe200078e020f */
[----:B------:R-:W-:Y:S01]  /*b5b0*/  ISETP.GT.U32.AND P4, PT, R4, R5, PT ;  /* 0x000000050400720c */ /* 0x000fe20003f84070 */
[----:B------:R-:W-:Y:S01]  /*b5c0*/  IMAD.HI.U32 R6, R0, R14, RZ ;  /* 0x0000000e00067227 */ /* 0x000fe200078e00ff */
[----:B------:R-:W-:-:S02]  /*b5d0*/  ISETP.GE.AND P5, PT, R12, RZ, PT ;  /* 0x000000ff0c00720c */ /* 0x000fc40003fa6270 */
[----:B------:R-:W-:Y:S01]  /*b5e0*/  IABS R12, R3 ;  /* 0x00000003000c7213 */ /* 0x000fe20000000000 */
[----:B------:R-:W-:-:S04]  /*b5f0*/  IMAD.HI.U32 R2, R0, R11, RZ ;  /* 0x0000000b00027227 */ /* 0x000fc800078e00ff */
[----:B------:R-:W-:Y:S02]  /*b600*/  IMAD.MOV R6, RZ, RZ, -R6 ;  /* 0x000000ffff067224 */ /* 0x000fe400078e0a06 */
[----:B------:R-:W-:Y:S01]  /*b610*/  @!P6 IMAD.IADD R13, R13, 0x1, -R4 ;  /* 0x000000010d0de824 */ /* 0x000fe200078e0a04 */
[C---:B------:R-:W-:Y:S01]  /*b620*/  ISETP.GT.U32.AND P6, PT, R4.reuse, R15, PT ;  /* 0x0000000f0400720c */ /* 0x040fe20003fc4070 */
[----:B------:R-:W-:Y:S02]  /*b630*/  IMAD.MOV R2, RZ, RZ, -R2 ;  /* 0x000000ffff027224 */ /* 0x000fe400078e0a02 */
[----:B------:R-:W-:Y:S01]  /*b640*/  IMAD R14, R4, R6, R14 ;  /* 0x00000006040e7224 */ /* 0x000fe200078e020e */
[----:B------:R-:W-:Y:S01]  /*b650*/  STL [R1+0xac], R10 ;  /* 0x0000ac0a01007387 */ /* 0x000fe20000100800 */
[----:B------:R-:W-:-:S03]  /*b660*/  IMAD.HI.U32 R9, R0, R12, RZ ;  /* 0x0000000c00097227 */ /* 0x000fc600078e00ff */
[----:B------:R0:W-:Y:S01]  /*b670*/  STL [R1+0xa8], R8 ;  /* 0x0000a80801007387 */ /* 0x0001e20000100800 */
[C---:B------:R-:W-:Y:S02]  /*b680*/  IMAD R11, R4.reuse, R2, R11 ;  /* 0x00000002040b7224 */ /* 0x040fe400078e020b */
[----:B------:R-:W-:Y:S01]  /*b690*/  @!P4 IMAD.IADD R5, R5, 0x1, -R4 ;  /* 0x000000010505c824 */ /* 0x000fe200078e0a04 */
[C---:B------:R-:W-:Y:S01]  /*b6a0*/  ISETP.GT.U32.AND P4, PT, R4.reuse, R14, PT ;  /* 0x0000000e0400720c */ /* 0x040fe20003f84070 */
[----:B------:R-:W-:Y:S02]  /*b6b0*/  IMAD.MOV R9, RZ, RZ, -R9 ;  /* 0x000000ffff097224 */ /* 0x000fe400078e0a09 */
[----:B0-----:R-:W-:Y:S02]  /*b6c0*/  IMAD.MOV.U32 R8, RZ, RZ, R13 ;  /* 0x000000ffff087224 */ /* 0x001fe400078e000d */
[C---:B------:R-:W-:Y:S02]  /*b6d0*/  IMAD R12, R4.reuse, R9, R12 ;  /* 0x00000009040c7224 */ /* 0x040fe400078e020c */
[----:B------:R-:W-:Y:S01]  /*b6e0*/  @!P5 IMAD.MOV R8, RZ, RZ, -R8 ;  /* 0x000000ffff08d224 */ /* 0x000fe200078e0a08 */
[C---:B------:R-:W-:Y:S01]  /*b6f0*/  ISETP.GT.U32.AND P5, PT, R4.reuse, R11, PT ;  /* 0x0000000b0400720c */ /* 0x040fe20003fa4070 */
[----:B------:R-:W-:Y:S01]  /*b700*/  @!P6 IMAD.IADD R15, R15, 0x1, -R4 ;  /* 0x000000010f0fe824 */ /* 0x000fe200078e0a04 */
[----:B------:R-:W-:Y:S01]  /*b710*/  ISETP.GT.U32.AND P6, PT, R4, R12, PT ;  /* 0x0000000c0400720c */ /* 0x000fe20003fc4070 */
[----:B------:R-:W-:-:S02]  /*b720*/  VIADD R20, R29, 0x2c ;  /* 0x0000002c1d147836 */ /* 0x000fc40000000000 */
[----:B------:R-:W-:Y:S01]  /*b730*/  VIADD R16, R29, 0x2b ;  /* 0x0000002b1d107836 */ /* 0x000fe20000000000 */
[----:B------:R0:W-:Y:S01]  /*b740*/  STL [R1+0xa4], R8 ;  /* 0x0000a40801007387 */ /* 0x0001e20000100800 */
[--C-:B------:R-:W-:Y:S01]  /*b750*/  @!P4 IMAD.IADD R14, R14, 0x1, -R4.reuse ;  /* 0x000000010e0ec824 */ /* 0x100fe200078e0a04 */
[----:B------:R-:W-:Y:S02]  /*b760*/  IABS R2, R20 ;  /* 0x0000001400027213 */ /* 0x000fe40000000000 */
[----:B------:R-:W-:Y:S01]  /*b770*/  IABS R13, R16 ;  /* 0x00000010000d7213 */ /* 0x000fe20000000000 */
[----:B0-----:R-:W-:Y:S02]  /*b780*/  IMAD.MOV.U32 R8, RZ, RZ, R5 ;  /* 0x000000ffff087224 */ /* 0x001fe400078e0005 */
[----:B------:R-:W-:Y:S01]  /*b790*/  @!P5 IMAD.IADD R11, R11, 0x1, -R4 ;  /* 0x000000010b0bd824 */ /* 0x000fe200078e0a04 */
[C---:B------:R-:W-:Y:S01]  /*b7a0*/  ISETP.GT.U32.AND P5, PT, R4.reuse, R15, PT ;  /* 0x0000000f0400720c */ /* 0x040fe20003fa4070 */
[----:B------:R-:W-:Y:S01]  /*b7b0*/  @!P0 IMAD.MOV R8, RZ, RZ, -R8 ;  /* 0x000000ffff088224 */ /* 0x000fe200078e0a08 */
[----:B------:R-:W-:Y:S01]  /*b7c0*/  ISETP.GT.U32.AND P0, PT, R4, R14, PT ;  /* 0x0000000e0400720c */ /* 0x000fe20003f04070 */
[----:B------:R-:W-:-:S04]  /*b7d0*/  IMAD.HI.U32 R6, R0, R2, RZ ;  /* 0x0000000200067227 */ /* 0x000fc800078e00ff */
[----:B------:R-:W-:-:S04]  /*b7e0*/  IMAD.HI.U32 R5, R0, R13, RZ ;  /* 0x0000000d00057227 */ /* 0x000fc800078e00ff */
[----:B------:R-:W-:Y:S02]  /*b7f0*/  @!P6 IMAD.IADD R12, R12, 0x1, -R4 ;  /* 0x000000010c0ce824 */ /* 0x000fe400078e0a04 */
[----:B------:R-:W-:Y:S02]  /*b800*/  IMAD.MOV R6, RZ, RZ, -R6 ;  /* 0x000000ffff067224 */ /* 0x000fe400078e0a06 */
[----:B------:R-:W-:Y:S01]  /*b810*/  IMAD.MOV R5, RZ, RZ, -R5 ;  /* 0x000000ffff057224 */ /* 0x000fe200078e0a05 */
[C---:B------:R-:W-:Y:S01]  /*b820*/  ISETP.GT.U32.AND P4, PT, R4.reuse, R11, PT ;  /* 0x0000000b0400720c */ /* 0x040fe20003f84070 */
[C---:B------:R-:W-:Y:S01]  /*b830*/  IMAD R2, R4.reuse, R6, R2 ;  /* 0x0000000604027224 */ /* 0x040fe200078e0202 */
[C---:B------:R-:W-:Y:S01]  /*b840*/  ISETP.GT.U32.AND P6, PT, R4.reuse, R12, PT ;  /* 0x0000000c0400720c */ /* 0x040fe20003fc4070 */
[C---:B------:R-:W-:Y:S02]  /*b850*/  IMAD R13, R4.reuse, R5, R13 ;  /* 0x00000005040d7224 */ /* 0x040fe400078e020d */
[--C-:B------:R-:W-:Y:S01]  /*b860*/  @!P5 IMAD.IADD R15, R15, 0x1, -R4.reuse ;  /* 0x000000010f0fd824 */ /* 0x100fe200078e0a04 */
[----:B------:R-:W-:Y:S01]  /*b870*/  ISETP.GT.U32.AND P5, PT, R4, R2, PT ;  /* 0x000000020400720c */ /* 0x000fe20003fa4070 */
[----:B------:R-:W-:Y:S01]  /*b880*/  @!P0 IMAD.IADD R14, R14, 0x1, -R4 ;  /* 0x000000010e0e8824 */ /* 0x000fe200078e0a04 */
[----:B------:R-:W-:Y:S01]  /*b890*/  ISETP.GT.U32.AND P0, PT, R4, R13, PT ;  /* 0x0000000d0400720c */ /* 0x000fe20003f04070 */
[----:B------:R-:W-:-:S02]  /*b8a0*/  VIADD R6, R29, 0x29 ;  /* 0x000000291d067836 */ /* 0x000fc40000000000 */
[----:B------:R-:W-:Y:S02]  /*b8b0*/  VIADD R5, R29, 0x28 ;  /* 0x000000281d057836 */ /* 0x000fe40000000000 */
[--C-:B------:R-:W-:Y:S01]  /*b8c0*/  @!P4 IMAD.IADD R11, R11, 0x1, -R4.reuse ;  /* 0x000000010b0bc824 */ /* 0x100fe200078e0a04 */
[----:B------:R-:W-:Y:S01]  /*b8d0*/  IABS R18, R6 ;  /* 0x0000000600127213 */ /* 0x000fe20000000000 */
[----:B------:R-:W-:Y:S01]  /*b8e0*/  @!P6 IMAD.IADD R12, R12, 0x1, -R4 ;  /* 0x000000010c0ce824 */ /* 0x000fe200078e0a04 */
[----:B------:R-:W-:Y:S01]  /*b8f0*/  ISETP.GE.AND P6, PT, R20, RZ, PT ;  /* 0x000000ff1400720c */ /* 0x000fe20003fc6270 */
[----:B------:R0:W-:Y:S01]  /*b900*/  STL [R1+0xa0], R8 ;  /* 0x0000a00801007387 */ /* 0x0001e20000100800 */
[----:B------:R-:W-:Y:S01]  /*b910*/  IABS R20, R5 ;  /* 0x0000000500147213 */ /* 0x000fe20000000000 */
[----:B------:R-:W-:Y:S01]  /*b920*/  IMAD.MOV.U32 R10, RZ, RZ, R15 ;  /* 0x000000ffff0a7224 */ /* 0x000fe200078e000f */
[----:B------:R-:W-:Y:S01]  /*b930*/  ISETP.GE.AND P4, PT, R3, RZ, PT ;  /* 0x000000ff0300720c */ /* 0x000fe20003f86270 */
[----:B------:R-:W-:-:S04]  /*b940*/  IMAD.HI.U32 R3, R0, R18, RZ ;  /* 0x0000001200037227 */ /* 0x000fc800078e00ff */
[--C-:B------:R-:W-:Y:S02]  /*b950*/  @!P5 IMAD.IADD R2, R2, 0x1, -R4.reuse ;  /* 0x000000010202d824 */ /* 0x100fe400078e0a04 */
[----:B0-----:R-:W-:Y:S01]  /*b960*/  IMAD.MOV.U32 R8, RZ, RZ, R11 ;  /* 0x000000ffff087224 */ /* 0x001fe200078e000b */
[----:B------:R-:W-:Y:S01]  /*b970*/  ISETP.GE.AND P5, PT, R16, RZ, PT ;  /* 0x000000ff1000720c */ /* 0x000fe20003fa6270 */
[----:B------:R-:W-:Y:S02]  /*b980*/  @!P0 IMAD.IADD R13, R13, 0x1, -R4 ;  /* 0x000000010d0d8824 */ /* 0x000fe400078e0a04 */
[----:B------:R-:W-:Y:S02]  /*b990*/  VIADD R9, R29, 0x2a ;  /* 0x0000002a1d097836 */ /* 0x000fe40000000000 */
[----:B------:R-:W-:Y:S02]  /*b9a0*/  @!P1 IMAD.MOV R10, RZ, RZ, -R10 ;  /* 0x000000ffff0a9224 */ /* 0x000fe400078e0a0a */
[----:B------:R-:W-:-:S02]  /*b9b0*/  IMAD.MOV.U32 R16, RZ, RZ, R20 ;  /* 0x000000ffff107224 */ /* 0x000fc400078e0014 */
[----:B------:R-:W-:Y:S01]  /*b9c0*/  @!P2 IMAD.MOV R8, RZ, RZ, -R8 ;  /* 0x000000ffff08a224 */ /* 0x000fe200078e0a08 */
[----:B------:R-:W-:Y:S01]  /*b9d0*/  ISETP.GT.U32.AND P1, PT, R4, R13, PT ;  /* 0x0000000d0400720c */ /* 0x000fe20003f24070 */
[----:B------:R-:W-:Y:S01]  /*b9e0*/  IMAD.MOV R3, RZ, RZ, -R3 ;  /* 0x000000ffff037224 */ /* 0x000fe200078e0a03 */
[----:B------:R-:W-:Y:S01]  /*b9f0*/  IABS R19, R9 ;  /* 0x0000000900137213 */ /* 0x000fe20000000000 */
[----:B------:R-:W-:Y:S01]  /*ba00*/  IMAD.HI.U32 R15, R0, R16, RZ ;  /* 0x00000010000f7227 */ /* 0x000fe200078e00ff */
[----:B------:R-:W-:Y:S03]  /*ba10*/  STL [R1+0x9c], R10 ;  /* 0x00009c0a01007387 */ /* 0x000fe60000100800 */
[----:B------:R-:W-:Y:S01]  /*ba20*/  IMAD R18, R4, R3, R18 ;  /* 0x0000000304127224 */ /* 0x000fe200078e0212 */
[----:B------:R0:W-:Y:S01]  /*ba30*/  STL [R1+0x98], R8 ;  /* 0x0000980801007387 */ /* 0x0001e20000100800 */
[----:B------:R-:W-:-:S02]  /*ba40*/  IMAD.MOV R11, RZ, RZ, -R15 ;  /* 0x000000ffff0b7224 */ /* 0x000fc400078e0a0f */
        /* <DEDUP_REMOVED lines=9> */
[----:B------:R-:W-:-:S02]  /*bae0*/  IMAD R19, R4, R17, R19 ;  /* 0x0000001104137224 */ /* 0x000fc400078e0213 */
[----:B------:R-:W-:-:S03]  /*baf0*/  IMAD.MOV.U32 R10, RZ, RZ, R14 ;  /* 0x000000ffff0a7224 */ /* 0x000fc600078e000e */
[----:B------:R-:W-:Y:S01]  /*bb00*/  ISETP.GT.U32.AND P2, PT, R4, R19, PT ;  /* 0x000000130400720c */ /* 0x000fe20003f44070 */
[--C-:B------:R-:W-:Y:S01]  /*bb10*/  @!P0 IMAD.IADD R2, R2, 0x1, -R4.reuse ;  /* 0x0000000102028824 */ /* 0x100fe200078e0a04 */
[----:B------:R-:W-:Y:S01]  /*bb20*/  ISETP.GE.AND P0, PT, R6, RZ, PT ;  /* 0x000000ff0600720c */ /* 0x000fe20003f06270 */
[----:B------:R-:W-:Y:S02]  /*bb30*/  @!P4 IMAD.IADD R18, R18, 0x1, -R4 ;  /* 0x000000011212c824 */ /* 0x000fe400078e0a04 */
[C---:B------:R-:W-:Y:S02]  /*bb40*/  VIADD R6, R29.reuse, 0x26 ;  /* 0x000000261d067836 */ /* 0x040fe40000000000 */
[----:B------:R-:W-:Y:S01]  /*bb50*/  @!P3 IMAD.MOV R10, RZ, RZ, -R10 ;  /* 0x000000ffff0ab224 */ /* 0x000fe200078e0a0a */
[----:B------:R-:W-:Y:S01]  /*bb60*/  ISETP.GT.U32.AND P4, PT, R4, R18, PT ;  /* 0x000000120400720c */ /* 0x000fe20003f84070 */
[--C-:B------:R-:W-:Y:S01]  /*bb70*/  @!P1 IMAD.IADD R16, R16, 0x1, -R4.reuse ;  /* 0x0000000110109824 */ /* 0x100fe200078e0a04 */
[----:B------:R-:W-:Y:S01]  /*bb80*/  IABS R11, R6 ;  /* 0x00000006000b7213 */ /* 0x000fe20000000000 */
[----:B------:R-:W-:Y:S01]  /*bb90*/  VIADD R3, R29, 0x27 ;  /* 0x000000271d037836 */ /* 0x000fe20000000000 */
[----:B------:R-:W-:Y:S01]  /*bba0*/  STL [R1+0x94], R10 ;  /* 0x0000940a01007387 */ /* 0x000fe20000100800 */
[----:B------:R-:W-:Y:S01]  /*bbb0*/  @!P2 IMAD.IADD R19, R19, 0x1, -R4 ;  /* 0x000000011313a824 */ /* 0x000fe200078e0a04 */
[----:B------:R-:W-:-:S02]  /*bbc0*/  ISETP.GT.U32.AND P1, PT, R4, R16, PT ;  /* 0x000000100400720c */ /* 0x000fc40003f24070 */
[----:B------:R0:W-:Y:S01]  /*bbd0*/  STL [R1+0x8c], R8 ;  /* 0x00008c0801007387 */ /* 0x0001e20000100800 */
[----:B------:R-:W-:Y:S01]  /*bbe0*/  IABS R12, R3 ;  /* 0x00000003000c7213 */ /* 0x000fe20000000000 */
[----:B------:R-:W-:Y:S01]  /*bbf0*/  IMAD.HI.U32 R14, R0, R11, RZ ;  /* 0x0000000b000e7227 */ /* 0x000fe200078e00ff */
[----:B------:R-:W-:-:S03]  /*bc00*/  ISETP.GE.AND P2, PT, R5, RZ, PT ;  /* 0x000000ff0500720c */ /* 0x000fc60003f46270 */
[----:B0-----:R-:W-:Y:S02]  /*bc10*/  IMAD.MOV.U32 R8, RZ, RZ, R2 ;  /* 0x000000ffff087224 */ /* 0x001fe400078e0002 */
[----:B------:R-:W-:Y:S02]  /*bc20*/  IMAD.MOV R14, RZ, RZ, -R14 ;  /* 0x000000ffff0e7224 */ /* 0x000fe400078e0a0e */
[----:B------:R-:W-:Y:S01]  /*bc30*/  @!P6 IMAD.MOV R8, RZ, RZ, -R8 ;  /* 0x000000ffff08e224 */ /* 0x000fe200078e0a08 */
[----:B------:R-:W-:Y:S01]  /*bc40*/  ISETP.GT.U32.AND P6, PT, R4, R19, PT ;  /* 0x000000130400720c */ /* 0x000fe20003fc4070 */
[----:B------:R-:W-:-:S04]  /*bc50*/  IMAD.HI.U32 R5, R0, R12, RZ ;  /* 0x0000000c00057227 */ /* 0x000fc800078e00ff */
[--C-:B------:R-:W-:Y:S01]  /*bc60*/  @!P4 IMAD.IADD R18, R18, 0x1, -R4.reuse ;  /* 0x000000011212c824 */ /* 0x100fe200078e0a04 */
[----:B------:R-:W-:Y:S01]  /*bc70*/  ISETP.GE.AND P4, PT, R3, RZ, PT ;  /* 0x000000ff0300720c */ /* 0x000fe20003f86270 */
[----:B------:R-:W-:Y:S02]  /*bc80*/  IMAD R3, R4, R14, R11 ;  /* 0x0000000e04037224 */ /* 0x000fe400078e020b */
[----:B------:R-:W-:Y:S02]  /*bc90*/  IMAD.MOV R5, RZ, RZ, -R5 ;  /* 0x000000ffff057224 */ /* 0x000fe400078e0a05 */
[----:B------:R-:W-:Y:S01]  /*bca0*/  @!P1 IMAD.IADD R16, R16, 0x1, -R4 ;  /* 0x0000000110109824 */ /* 0x000fe200078e0a04 */
[C---:B------:R-:W-:Y:S01]  /*bcb0*/  ISETP.GT.U32.AND P1, PT, R4.reuse, R3, PT ;  /* 0x000000030400720c */ /* 0x040fe20003f24070 */
[----:B------:R-:W-:Y:S02]  /*bcc0*/  IMAD R12, R4, R5, R12 ;  /* 0x00000005040c7224 */ /* 0x000fe400078e020c */
[----:B------:R-:W-:-:S03]  /*bcd0*/  @!P6 IMAD.IADD R19, R19, 0x1, -R4 ;  /* 0x000000011313e824 */ /* 0x000fc600078e0a04 */
[C---:B------:R-:W-:Y:S01]  /*bce0*/  ISETP.GT.U32.AND P6, PT, R4.reuse, R12, PT ;  /* 0x0000000c0400720c */ /* 0x040fe20003fc4070 */
[----:B------:R-:W-:Y:S01]  /*bcf0*/  VIADD R11, R29, 0x23 ;  /* 0x000000231d0b7836 */ /* 0x000fe20000000000 */
[----:B------:R-:W-:Y:S01]  /*bd00*/  ISETP.GE.AND P3, PT, R9, RZ, PT ;  /* 0x000000ff0900720c */ /* 0x000fe20003f66270 */
[----:B------:R-:W-:Y:S02]  /*bd10*/  VIADD R9, R29, 0x25 ;  /* 0x000000251d097836 */ /* 0x000fe40000000000 */
[----:B------:R-:W-:Y:S01]  /*bd20*/  IMAD.MOV.U32 R10, RZ, RZ, R13 ;  /* 0x000000ffff0a7224 */ /* 0x000fe200078e000d */
[----:B------:R-:W-:Y:S01]  /*bd30*/  IABS R15, R11 ;  /* 0x0000000b000f7213 */ /* 0x000fe20000000000 */
[----:B------:R-:W-:Y:S01]  /*bd40*/  @!P1 IMAD.IADD R3, R3, 0x1, -R4 ;  /* 0x0000000103039824 */ /* 0x000fe200078e0a04 */
[----:B------:R-:W-:Y:S01]  /*bd50*/  IABS R17, R9 ;  /* 0x0000000900117213 */ /* 0x000fe20000000000 */
[----:B------:R-:W-:Y:S02]  /*bd60*/  VIADD R2, R29, 0x24 ;  /* 0x000000241d027836 */ /* 0x000fe40000000000 */
[----:B------:R-:W-:Y:S01]  /*bd70*/  @!P5 IMAD.MOV R10, RZ, RZ, -R10 ;  /* 0x000000ffff0ad224 */ /* 0x000fe200078e0a0a */
[----:B------:R-:W-:Y:S01]  /*bd80*/  ISETP.GT.U32.AND P5, PT, R4, R3, PT ;  /* 0x000000030400720c */ /* 0x000fe20003fa4070 */
[----:B------:R-:W-:Y:S01]  /*bd90*/  @!P6 IMAD.IADD R12, R12, 0x1, -R4 ;  /* 0x000000010c0ce824 */ /* 0x000fe200078e0a04 */
[----:B------:R0:W-:Y:S01]  /*bda0*/  STL [R1+0x88], R8 ;  /* 0x0000880801007387 */ /* 0x0001e20000100800 */
[----:B------:R-:W-:Y:S01]  /*bdb0*/  IMAD.HI.U32 R13, R0, R15, RZ ;  /* 0x0000000f000d7227 */ /* 0x000fe200078e00ff */
[----:B------:R-:W-:-:S02]  /*bdc0*/  IABS R5, R2 ;  /* 0x0000000200057213 */ /* 0x000fc40000000000 */
[----:B------:R-:W-:Y:S01]  /*bdd0*/  ISETP.GT.U32.AND P1, PT, R4, R12, PT ;  /* 0x0000000c0400720c */ /* 0x000fe20003f24070 */
[----:B------:R-:W-:-:S04]  /*bde0*/  IMAD.HI.U32 R20, R0, R17, RZ ;  /* 0x0000001100147227 */ /* 0x000fc800078e00ff */
[----:B0-----:R-:W-:Y:S02]  /*bdf0*/  IMAD.MOV.U32 R8, RZ, RZ, R19 ;  /* 0x000000ffff087224 */ /* 0x001fe400078e0013 */
[----:B------:R-:W-:Y:S02]  /*be00*/  IMAD.MOV R13, RZ, RZ, -R13 ;  /* 0x000000ffff0d7224 */ /* 0x000fe400078e0a0d */
[----:B------:R-:W-:Y:S01]  /*be10*/  @!P3 IMAD.MOV R8, RZ, RZ, -R8 ;  /* 0x000000ffff08b224 */ /* 0x000fe200078e0a08 */
[----:B------:R0:W-:Y:S01]  /*be20*/  STL [R1+0x84], R10 ;  /* 0x0000840a01007387 */ /* 0x0001e20000100800 */
[----:B------:R-:W-:-:S04]  /*be30*/  IMAD.HI.U32 R14, R0, R5, RZ ;  /* 0x00000005000e7227 */ /* 0x000fc800078e00ff */
[----:B------:R-:W-:Y:S02]  /*be40*/  IMAD.MOV R20, RZ, RZ, -R20 ;  /* 0x000000ffff147224 */ /* 0x000fe400078e0a14 */
[C---:B------:R-:W-:Y:S01]  /*be50*/  IMAD R15, R4.reuse, R13, R15 ;  /* 0x0000000d040f7224 */ /* 0x040fe200078e020f */
[----:B------:R1:W-:Y:S01]  /*be60*/  STL [R1+0x80], R8 ;  /* 0x0000800801007387 */ /* 0x0003e20000100800 */
[----:B0-----:R-:W-:Y:S02]  /*be70*/  IMAD.MOV.U32 R10, RZ, RZ, R18 ;  /* 0x000000ffff0a7224 */ /* 0x001fe400078e0012 */
[----:B------:R-:W-:Y:S02]  /*be80*/  IMAD.MOV R14, RZ, RZ, -R14 ;  /* 0x000000ffff0e7224 */ /* 0x000fe400078e0a0e */
[----:B------:R-:W-:Y:S02]  /*be90*/  IMAD R17, R4, R20, R17 ;  /* 0x0000001404117224 */ /* 0x000fe400078e0211 */
[----:B------:R-:W-:-:S02]  /*bea0*/  @!P5 IMAD.IADD R3, R3, 0x1, -R4 ;  /* 0x000000010303d824 */ /* 0x000fc400078e0a04 */
[----:B-1----:R-:W-:Y:S01]  /*beb0*/  IMAD.MOV.U32 R8, RZ, RZ, R16 ;  /* 0x000000ffff087224 */ /* 0x002fe200078e0010 */
[C---:B------:R-:W-:Y:S01]  /*bec0*/  ISETP.GT.U32.AND P5, PT, R4.reuse, R15, PT ;  /* 0x0000000f0400720c */ /* 0x040fe20003fa4070 */
[----:B------:R-:W-:Y:S02]  /*bed0*/  @!P0 IMAD.MOV R10, RZ, RZ, -R10 ;  /* 0x000000ffff0a8224 */ /* 0x000fe400078e0a0a */
[----:B------:R-:W-:Y:S01]  /*bee0*/  @!P2 IMAD.MOV R8, RZ, RZ, -R8 ;  /* 0x000000ffff08a224 */ /* 0x000fe200078e0a08 */
[C---:B------:R-:W-:Y:S01]  /*bef0*/  ISETP.GT.U32.AND P3, PT, R4.reuse, R17, PT ;  /* 0x000000110400720c */ /* 0x040fe20003f64070 */
[----:B------:R-:W-:Y:S02]  /*bf00*/  IMAD R5, R4, R14, R5 ;  /* 0x0000000e04057224 */ /* 0x000fe400078e0205 */
[--C-:B------:R-:W-:Y:S01]  /*bf10*/  @!P1 IMAD.IADD R12, R12, 0x1, -R4.reuse ;  /* 0x000000010c0c9824 */ /* 0x100fe200078e0a04 */
[----:B------:R-:W-:Y:S01]  /*bf20*/  STL [R1+0x7c], R10 ;  /* 0x00007c0a01007387 */ /* 0x000fe20000100800 */
[----:B------:R-:W-:Y:S01]  /*bf30*/  ISETP.GE.AND P1, PT, R2, RZ, PT ;  /* 0x000000ff0200720c */ /* 0x000fe20003f26270 */
[----:B------:R-:W-:Y:S01]  /*bf40*/  VIADD R2, R29, 0x21 ;  /* 0x000000211d027836 */ /* 0x000fe20000000000 */
[----:B------:R-:W-:Y:S01]  /*bf50*/  ISETP.GT.U32.AND P2, PT, R4, R5, PT ;  /* 0x000000050400720c */ /* 0x000fe20003f44070 */
[----:B------:R0:W-:Y:S01]  /*bf60*/  STL [R1+0x78], R8 ;  /* 0x0000780801007387 */ /* 0x0001e20000100800 */
[----:B------:R-:W-:Y:S01]  /*bf70*/  @!P5 IMAD.IADD R15, R15, 0x1, -R4 ;  /* 0x000000010f0fd824 */ /* 0x000fe200078e0a04 */
[----:B------:R-:W-:Y:S01]  /*bf80*/  ISETP.GE.AND P6, PT, R6, RZ, PT ;  /* 0x000000ff0600720c */ /* 0x000fe20003fc6270 */
[----:B------:R-:W-:Y:S01]  /*bf90*/  VIADD R6, R29, 0x22 ;  /* 0x000000221d067836 */ /* 0x000fe20000000000 */
[----:B------:R-:W-:Y:S01]  /*bfa0*/  IABS R13, R2 ;  /* 0x00000002000d7213 */ /* 0x000fe20000000000 */
[----:B0-----:R-:W-:-:S04]  /*bfb0*/  IMAD.MOV.U32 R8, RZ, RZ, R12 ;  /* 0x000000ffff087224 */ /* 0x001fc800078e000c */
[----:B------:R-:W-:Y:S01]  /*bfc0*/  @!P4 IMAD.MOV R8, RZ, RZ, -R8 ;  /* 0x000000ffff08c224 */ /* 0x000fe200078e0a08 */
[----:B------:R-:W-:Y:S01]  /*bfd0*/  ISETP.GT.U32.AND P5, PT, R4, R15, PT ;  /* 0x0000000f0400720c */ /* 0x000fe20003fa4070 */
[----:B------:R-:W-:-:S03]  /*bfe0*/  @!P3 IMAD.IADD R17, R17, 0x1, -R4 ;  /* 0x000000011111b824 */ /* 0x000fc600078e0a04 */
[----:B------:R0:W-:Y:S01]  /*bff0*/  STL [R1+0x74], R8 ;  /* 0x0000740801007387 */ /* 0x0001e20000100800 */
[----:B------:R-:W-:Y:S01]  /*c000*/  IABS R14, R6 ;  /* 0x00000006000e7213 */ /* 0x000fe20000000000 */
[----:B------:R-:W-:Y:S01]  /*c010*/  @!P2 IMAD.IADD R5, R5, 0x1, -R4 ;  /* 0x000000010505a824 */ /* 0x000fe200078e0a04 */
[----:B------:R-:W-:Y:S01]  /*c020*/  ISETP.GT.U32.AND P2, PT, R4, R17, PT ;  /* 0x000000110400720c */ /* 0x000fe20003f44070 */
[----:B0-----:R-:W-:Y:S02]  /*c030*/  IMAD.MOV.U32 R8, RZ, RZ, R3 ;  /* 0x000000ffff087224 */ /* 0x001fe400078e0003 */
[----:B------:R-:W-:Y:S01]  /*c040*/  IMAD.HI.U32 R3, R0, R13, RZ ;  /* 0x0000000d00037227 */ /* 0x000fe200078e00ff */
[----:B------:R-:W-:-:S03]  /*c050*/  ISETP.GE.AND P0, PT, R9, RZ, PT ;  /* 0x000000ff0900720c */ /* 0x000fc60003f06270 */
[----:B------:R-:W-:Y:S02]  /*c060*/  IMAD.MOV R3, RZ, RZ, -R3 ;  /* 0x000000ffff037224 */ /* 0x000fe400078e0a03 */
[----:B------:R-:W-:Y:S01]  /*c070*/  IMAD.HI.U32 R9, R0, R14, RZ ;  /* 0x0000000e00097227 */ /* 0x000fe200078e00ff */
[----:B------:R-:W-:-:S03]  /*c080*/  ISETP.GE.AND P3, PT, R11, RZ, PT ;  /* 0x000000ff0b00720c */ /* 0x000fc60003f66270 */
[C---:B------:R-:W-:Y:S02]  /*c090*/  IMAD R13, R4.reuse, R3, R13 ;  /* 0x00000003040d7224 */ /* 0x040fe400078e020d */
[----:B------:R-:W-:Y:S01]  /*c0a0*/  IMAD.MOV R9, RZ, RZ, -R9 ;  /* 0x000000ffff097224 */ /* 0x000fe200078e0a09 */
[C---:B------:R-:W-:Y:S01]  /*c0b0*/  ISETP.GT.U32.AND P4, PT, R4.reuse, R5, PT ;  /* 0x000000050400720c */ /* 0x040fe20003f84070 */
[----:B------:R-:W-:Y:S02]  /*c0c0*/  VIADD R11, R29, 0x20 ;  /* 0x000000201d0b7836 */ /* 0x000fe40000000000 */
[----:B------:R-:W-:Y:S01]  /*c0d0*/  @!P5 IMAD.IADD R15, R15, 0x1, -R4 ;  /* 0x000000010f0fd824 */ /* 0x000fe200078e0a04 */
[C---:B------:R-:W-:Y:S01]  /*c0e0*/  ISETP.GT.U32.AND P5, PT, R4.reuse, R13, PT ;  /* 0x0000000d0400720c */ /* 0x040fe20003fa4070 */
[C---:B------:R-:W-:Y:S02]  /*c0f0*/  IMAD R14, R4.reuse, R9, R14 ;  /* 0x00000009040e7224 */ /* 0x040fe400078e020e */
[----:B------:R-:W-:Y:S01]  /*c100*/  @!P6 IMAD.MOV R8, RZ, RZ, -R8 ;  /* 0x000000ffff08e224 */ /* 0x000fe200078e0a08 */
[----:B------:R-:W-:Y:S01]  /*c110*/  IABS R12, R11 ;  /* 0x0000000b000c7213 */ /* 0x000fe20000000000 */
[----:B------:R-:W-:Y:S01]  /*c120*/  @!P2 IMAD.IADD R17, R17, 0x1, -R4 ;  /* 0x000000011111a824 */ /* 0x000fe200078e0a04 */
[----:B------:R-:W-:-:S02]  /*c130*/  ISETP.GT.U32.AND P2, PT, R4, R14, PT ;  /* 0x0000000e0400720c */ /* 0x000fc40003f44070 */
[----:B------:R0:W-:Y:S01]  /*c140*/  STL [R1+0x70], R8 ;  /* 0x0000700801007387 */ /* 0x0001e20000100800 */
[----:B------:R-:W-:Y:S01]  /*c150*/  ISETP.GE.AND P6, PT, R6, RZ, PT ;  /* 0x000000ff0600720c */ /* 0x000fe20003fc6270 */
[----:B------:R-:W-:Y:S02]  /*c160*/  VIADD R6, R29, 0x1f ;  /* 0x0000001f1d067836 */ /* 0x000fe40000000000 */
[----:B------:R-:W-:-:S04]  /*c170*/  IMAD.HI.U32 R16, R0, R12, RZ ;  /* 0x0000000c00107227 */ /* 0x000fc800078e00ff */
[----:B0-----:R-:W-:Y:S01]  /*c180*/  IMAD.MOV.U32 R8, RZ, RZ, R17 ;  /* 0x000000ffff087224 */ /* 0x001fe200078e0011 */
[----:B------:R-:W-:Y:S01]  /*c190*/  IABS R3, R6 ;  /* 0x0000000600037213 */ /* 0x000fe20000000000 */
[----:B------:R-:W-:Y:S02]  /*c1a0*/  @!P4 IMAD.IADD R5, R5, 0x1, -R4 ;  /* 0x000000010505c824 */ /* 0x000fe400078e0a04 */
[----:B------:R-:W-:Y:S02]  /*c1b0*/  @!P0 IMAD.MOV R8, RZ, RZ, -R8 ;  /* 0x000000ffff088224 */ /* 0x000fe400078e0a08 */
[----:B------:R-:W-:Y:S02]  /*c1c0*/  IMAD.MOV R16, RZ, RZ, -R16 ;  /* 0x000000ffff107224 */ /* 0x000fe400078e0a10 */
[----:B------:R-:W-:Y:S01]  /*c1d0*/  @!P5 IMAD.IADD R13, R13, 0x1, -R4 ;  /* 0x000000010d0dd824 */ /* 0x000fe200078e0a04 */
[----:B------:R-:W-:Y:S01]  /*c1e0*/  ISETP.GE.AND P0, PT, R11, RZ, PT ;  /* 0x000000ff0b00720c */ /* 0x000fe20003f06270 */
[----:B------:R0:W-:Y:S01]  /*c1f0*/  STL [R1+0x6c], R8 ;  /* 0x00006c0801007387 */ /* 0x0001e20000100800 */
[----:B------:R-:W-:-:S02]  /*c200*/  IMAD R11, R4, R16, R12 ;  /* 0x00000010040b7224 */ /* 0x000fc400078e020c */
[----:B------:R-:W-:Y:S01]  /*c210*/  IMAD.MOV.U32 R10, RZ, RZ, R5 ;  /* 0x000000ffff0a7224 */ /* 0x000fe200078e0005 */
[----:B------:R-:W-:Y:S01]  /*c220*/  ISETP.GT.U32.AND P5, PT, R4, R13, PT ;  /* 0x0000000d0400720c */ /* 0x000fe20003fa4070 */
[----:B------:R-:W-:Y:S02]  /*c230*/  @!P2 IMAD.IADD R14, R14, 0x1, -R4 ;  /* 0x000000010e0ea824 */ /* 0x000fe400078e0a04 */
[----:B------:R-:W-:-:S04]  /*c240*/  IMAD.HI.U32 R12, R0, R3, RZ ;  /* 0x00000003000c7227 */ /* 0x000fc800078e00ff */
[----:B0-----:R-:W-:Y:S02]  /*c250*/  IMAD.MOV.U32 R8, RZ, RZ, R15 ;  /* 0x000000ffff087224 */ /* 0x001fe400078e000f */
[----:B------:R-:W-:Y:S01]  /*c260*/  @!P1 IMAD.MOV R10, RZ, RZ, -R10 ;  /* 0x000000ffff0a9224 */ /* 0x000fe200078e0a0a */
[----:B------:R-:W-:Y:S01]  /*c270*/  ISETP.GT.U32.AND P1, PT, R4, R11, PT ;  /* 0x0000000b0400720c */ /* 0x000fe20003f24070 */
[----:B------:R-:W-:Y:S01]  /*c280*/  @!P3 IMAD.MOV R8, RZ, RZ, -R8 ;  /* 0x000000ffff08b224 */ /* 0x000fe200078e0a08 */
[----:B------:R-:W-:Y:S01]  /*c290*/  ISETP.GE.AND P3, PT, R6, RZ, PT ;  /* 0x000000ff0600720c */ /* 0x000fe20003f66270 */
[----:B------:R-:W-:Y:S01]  /*c2a0*/  IMAD.MOV R6, RZ, RZ, -R12 ;  /* 0x000000ffff067224 */ /* 0x000fe200078e0a0c */
[----:B------:R-:W-:Y:S01]  /*c2b0*/  ISETP.GT.U32.AND P2, PT, R4, R14, PT ;  /* 0x0000000e0400720c */ /* 0x000fe20003f44070 */
[----:B------:R-:W-:Y:S01]  /*c2c0*/  VIADD R9, R29, 0x1e ;  /* 0x0000001e1d097836 */ /* 0x000fe20000000000 */
[----:B------:R-:W-:Y:S01]  /*c2d0*/  ISETP.GE.AND P4, PT, R2, RZ, PT ;  /* 0x000000ff0200720c */ /* 0x000fe20003f86270 */
[----:B------:R-:W-:-:S03]  /*c2e0*/  IMAD R3, R4, R6, R3 ;  /* 0x0000000604037224 */ /* 0x000fc600078e0203 */
[----:B------:R-:W-:Y:S01]  /*c2f0*/  IABS R2, R9 ;  /* 0x0000000900027213 */ /* 0x000fe20000000000 */
[--C-:B------:R-:W-:Y:S01]  /*c300*/  @!P5 IMAD.IADD R13, R13, 0x1, -R4.reuse ;  /* 0x000000010d0dd824 */ /* 0x100fe200078e0a04 */
[----:B------:R-:W-:Y:S01]  /*c310*/  ISETP.GT.U32.AND P5, PT, R4, R3, PT ;  /* 0x000000030400720c */ /* 0x000fe20003fa4070 */
[--C-:B------:R-:W-:Y:S02]  /*c320*/  @!P1 IMAD.IADD R11, R11, 0x1, -R4.reuse ;  /* 0x000000010b0b9824 */ /* 0x100fe400078e0a04 */
[----:B------:R-:W-:Y:S01]  /*c330*/  IMAD.HI.U32 R5, R0, R2, RZ ;  /* 0x0000000200057227 */ /* 0x000fe200078e00ff */
[----:B------:R0:W-:Y:S03]  /*c340*/  STL [R1+0x68], R10 ;  /* 0x0000680a01007387 */ /* 0x0001e60000100800 */
[----:B------:R-:W-:Y:S02]  /*c350*/  @!P2 IMAD.IADD R14, R14, 0x1, -R4 ;  /* 0x000000010e0ea824 */ /* 0x000fe400078e0a04 */
[----:B------:R-:W-:Y:S01]  /*c360*/  IMAD.MOV R5, RZ, RZ, -R5 ;  /* 0x000000ffff057224 */ /* 0x000fe200078e0a05 */
[----:B------:R-:W-:-:S03]  /*c370*/  ISETP.GT.U32.AND P1, PT, R4, R11, PT ;  /* 0x0000000b0400720c */ /* 0x000fc60003f24070 */
[----:B------:R-:W-:Y:S02]  /*c380*/  IMAD R2, R4, R5, R2 ;  /* 0x0000000504027224 */ /* 0x000fe400078e0202 */
[----:B0-----:R-:W-:Y:S01]  /*c390*/  IMAD.MOV.U32 R10, RZ, RZ, R14 ;  /* 0x000000ffff0a7224 */ /* 0x001fe200078e000e */
[----:B------:R0:W-:Y:S01]  /*c3a0*/  STL [R1+0x64], R8 ;  /* 0x0000640801007387 */ /* 0x0001e20000100800 */
[----:B------:R-:W-:-:S03]  /*c3b0*/  @!P5 IMAD.IADD R3, R3, 0x1, -R4 ;  /* 0x000000010303d824 */ /* 0x000fc600078e0a04 */
[----:B------:R-:W-:Y:S02]  /*c3c0*/  @!P6 IADD3 R10, PT, PT, -R10, RZ, RZ ;  /* 0x000000ff0a0ae210 */ /* 0x000fe40007ffe1ff */
[C---:B------:R-:W-:Y:S01]  /*c3d0*/  ISETP.GT.U32.AND P6, PT, R4.reuse, R2, PT ;  /* 0x000000020400720c */ /* 0x040fe20003fc4070 */
[----:B------:R-:W-:Y:S02]  /*c3e0*/  VIADD R6, R29, 0x1c ;  /* 0x0000001c1d067836 */ /* 0x000fe40000000000 */
[----:B0-----:R-:W-:Y:S01]  /*c3f0*/  IMAD.MOV.U32 R8, RZ, RZ, R13 ;  /* 0x000000ffff087224 */ /* 0x001fe200078e000d */
[----:B------:R-:W-:Y:S01]  /*c400*/  ISETP.GE.AND P2, PT, R9, RZ, PT ;  /* 0x000000ff0900720c */ /* 0x000fe20003f46270 */
[----:B------:R-:W-:Y:S01]  /*c410*/  VIADD R9, R29, 0x1d ;  /* 0x0000001d1d097836 */ /* 0x000fe20000000000 */
[----:B------:R-:W-:Y:S01]  /*c420*/  ISETP.GT.U32.AND P5, PT, R4, R3, PT ;  /* 0x000000030400720c */ /* 0x000fe20003fa4070 */
[----:B------:R-:W-:Y:S01]  /*c430*/  @!P4 IMAD.MOV R8, RZ, RZ, -R8 ;  /* 0x000000ffff08c224 */ /* 0x000fe200078e0a08 */
[----:B------:R-:W-:Y:S01]  /*c440*/  IABS R12, R6 ;  /* 0x00000006000c7213 */ /* 0x000fe20000000000 */
[----:B------:R-:W-:Y:S01]  /*c450*/  @!P1 IMAD.IADD R11, R11, 0x1, -R4 ;  /* 0x000000010b0b9824 */ /* 0x000fe200078e0a04 */
[----:B------:R-:W-:Y:S01]  /*c460*/  STL [R1+0x60], R10 ;  /* 0x0000600a01007387 */ /* 0x000fe20000100800 */
[----:B------:R-:W-:-:S03]  /*c470*/  IABS R17, R9 ;  /* 0x0000000900117213 */ /* 0x000fc60000000000 */
[----:B------:R0:W-:Y:S01]  /*c480*/  STL [R1+0x5c], R8 ;  /* 0x00005c0801007387 */ /* 0x0001e20000100800 */
[----:B------:R-:W-:Y:S01]  /*c490*/  ISETP.GE.AND P1, PT, R6, RZ, PT ;  /* 0x000000ff0600720c */ /* 0x000fe20003f26270 */
[----:B------:R-:W-:-:S04]  /*c4a0*/  IMAD.HI.U32 R6, R0, R12, RZ ;  /* 0x0000000c00067227 */ /* 0x000fc800078e00ff */
[----:B------:R-:W-:Y:S02]  /*c4b0*/  @!P6 IMAD.IADD R2, R2, 0x1, -R4 ;  /* 0x000000010202e824 */ /* 0x000fe400078e0a04 */
[----:B0-----:R-:W-:Y:S02]  /*c4c0*/  IMAD.MOV.U32 R8, RZ, RZ, R11 ;  /* 0x000000ffff087224 */ /* 0x001fe400078e000b */
[----:B------:R-:W-:-:S04]  /*c4d0*/  IMAD.HI.U32 R13, R0, R17, RZ ;  /* 0x00000011000d7227 */ /* 0x000fc800078e00ff */
[----:B------:R-:W-:Y:S02]  /*c4e0*/  @!P0 IMAD.MOV R8, RZ, RZ, -R8 ;  /* 0x000000ffff088224 */ /* 0x000fe400078e0a08 */
[----:B------:R-:W-:Y:S02]  /*c4f0*/  IMAD.MOV R6, RZ, RZ, -R6 ;  /* 0x000000ffff067224 */ /* 0x000fe400078e0a06 */
[----:B------:R-:W-:Y:S01]  /*c500*/  @!P5 IMAD.IADD R3, R3, 0x1, -R4 ;  /* 0x000000010303d824 */ /* 0x000fe200078e0a04 */
[C---:B------:R-:W-:Y:S01]  /*c510*/  ISETP.GT.U32.AND P6, PT, R4.reuse, R2, PT ;  /* 0x000000020400720c */ /* 0x040fe20003fc4070 */
[----:B------:R-:W-:Y:S01]  /*c520*/  VIADD R5, R29, 0x1b ;  /* 0x0000001b1d057836 */ /* 0x000fe20000000000 */
[----:B------:R0:W-:Y:S01]  /*c530*/  STL [R1+0x58], R8 ;  /* 0x0000580801007387 */ /* 0x0001e20000100800 */
[----:B------:R-:W-:Y:S02]  /*c540*/  IMAD.MOV R13, RZ, RZ, -R13 ;  /* 0x000000ffff0d7224 */ /* 0x000fe400078e0a0d */
[C---:B------:R-:W-:Y:S01]  /*c550*/  IMAD R12, R4.reuse, R6, R12 ;  /* 0x00000006040c7224 */ /* 0x040fe200078e020c */
[----:B------:R-:W-:Y:S01]  /*c560*/  IABS R16, R5 ;  /* 0x0000000500107213 */ /* 0x000fe20000000000 */
[----:B------:R-:W-:-:S02]  /*c570*/  IMAD R17, R4, R13, R17 ;  /* 0x0000000d04117224 */ /* 0x000fc400078e0211 */
[----:B0-----:R-:W-:Y:S01]  /*c580*/  IMAD.MOV.U32 R8, RZ, RZ, R3 ;  /* 0x000000ffff087224 */ /* 0x001fe200078e0003 */
[----:B------:R-:W-:-:S03]  /*c590*/  ISETP.GE.AND P4, PT, R9, RZ, PT ;  /* 0x000000ff0900720c */ /* 0x000fc60003f86270 */
[----:B------:R-:W-:Y:S01]  /*c5a0*/  @!P3 IMAD.MOV R8, RZ, RZ, -R8 ;  /* 0x000000ffff08b224 */ /* 0x000fe200078e0a08 */
[----:B------:R-:W-:Y:S01]  /*c5b0*/  ISETP.GT.U32.AND P3, PT, R4, R12, PT ;  /* 0x0000000c0400720c */ /* 0x000fe20003f64070 */
[----:B------:R-:W-:Y:S01]  /*c5c0*/  IMAD.HI.U32 R9, R0, R16, RZ ;  /* 0x0000001000097227 */ /* 0x000fe200078e00ff */
[----:B------:R-:W-:-:S03]  /*c5d0*/  ISETP.GT.U32.AND P5, PT, R4, R17, PT ;  /* 0x000000110400720c */ /* 0x000fc60003fa4070 */
[----:B------:R-:W-:Y:S02]  /*c5e0*/  IMAD.MOV R9, RZ, RZ, -R9 ;  /* 0x000000ffff097224 */ /* 0x000fe400078e0a09 */
[----:B------:R-:W-:Y:S01]  /*c5f0*/  @!P6 IMAD.IADD R2, R2, 0x1, -R4 ;  /* 0x000000010202e824 */ /* 0x000fe200078e0a04 */
[----:B------:R0:W-:Y:S01]  /*c600*/  STL [R1+0x54], R8 ;  /* 0x0000540801007387 */ /* 0x0001e20000100800 */
[----:B------:R-:W-:Y:S02]  /*c610*/  VIADD R15, R29, 0x1a ;  /* 0x0000001a1d0f7836 */ /* 0x000fe40000000000 */
[----:B------:R-:W-:Y:S02]  /*c620*/  IMAD R16, R4, R9, R16 ;  /* 0x0000000904107224 */ /* 0x000fe400078e0210 */
[----:B------:R-:W-:Y:S01]  /*c630*/  @!P3 IMAD.IADD R12, R12, 0x1, -R4 ;  /* 0x000000010c0cb824 */ /* 0x000fe200078e0a04 */
[----:B------:R-:W-:Y:S01]  /*c640*/  ISETP.GE.AND P6, PT, R15, RZ, PT ;  /* 0x000000ff0f00720c */ /* 0x000fe20003fc6270 */
[----:B0-----:R-:W-:Y:S01]  /*c650*/  IMAD.MOV.U32 R8, RZ, RZ, R2 ;  /* 0x000000ffff087224 */ /* 0x001fe200078e0002 */
[----:B------:R-:W-:Y:S01]  /*c660*/  IABS R15, R15 ;  /* 0x0000000f000f7213 */ /* 0x000fe20000000000 */
[----:B------:R-:W-:-:S02]  /*c670*/  @!P5 IMAD.IADD R17, R17, 0x1, -R4 ;  /* 0x000000011111d824 */ /* 0x000fc400078e0a04 */
[----:B------:R-:W-:Y:S01]  /*c680*/  @!P2 IMAD.MOV R8, RZ, RZ, -R8 ;  /* 0x000000ffff08a224 */ /* 0x000fe200078e0a08 */
[----:B------:R-:W-:Y:S01]  /*c690*/  ISETP.GT.U32.AND P2, PT, R4, R16, PT ;  /* 0x000000100400720c */ /* 0x000fe20003f44070 */
[----:B------:R-:W-:Y:S01]  /*c6a0*/  IMAD.HI.U32 R14, R0, R15, RZ ;  /* 0x0000000f000e7227 */ /* 0x000fe200078e00ff */
[----:B------:R-:W-:Y:S02]  /*c6b0*/  ISETP.GE.AND P0, PT, R5, RZ, PT ;  /* 0x000000ff0500720c */ /* 0x000fe40003f06270 */
[C---:B------:R-:W-:Y:S01]  /*c6c0*/  ISETP.GT.U32.AND P3, PT, R4.reuse, R12, PT ;  /* 0x0000000c0400720c */ /* 0x040fe20003f64070 */
[----:B------:R-:W-:Y:S01]  /*c6d0*/  VIADD R5, R29, 0x19 ;  /* 0x000000191d057836 */ /* 0x000fe20000000000 */
[----:B------:R-:W-:Y:S01]  /*c6e0*/  ISETP.GT.U32.AND P5, PT, R4, R17, PT ;  /* 0x000000110400720c */ /* 0x000fe20003fa4070 */
[----:B------:R-:W-:-:S03]  /*c6f0*/  IMAD.MOV R14, RZ, RZ, -R14 ;  /* 0x000000ffff0e7224 */ /* 0x000fc600078e0a0e */
[----:B------:R-:W-:Y:S01]  /*c700*/  IABS R13, R5 ;  /* 0x00000005000d7213 */ /* 0x000fe20000000000 */
[C---:B------:R-:W-:Y:S02]  /*c710*/  VIADD R9, R29.reuse, 0x17 ;  /* 0x000000171d097836 */ /* 0x040fe40000000000 */
[----:B------:R-:W-:Y:S02]  /*c720*/  IMAD R15, R4, R14, R15 ;  /* 0x0000000e040f7224 */ /* 0x000fe400078e020f */
[----:B------:R-:W-:Y:S02]  /*c730*/  VIADD R3, R29, 0x18 ;  /* 0x000000181d037836 */ /* 0x000fe40000000000 */
[----:B------:R-:W-:Y:S02]  /*c740*/  @!P2 IMAD.IADD R16, R16, 0x1, -R4 ;  /* 0x000000011010a824 */ /* 0x000fe400078e0a04 */
[----:B------:R-:W-:Y:S01]  /*c750*/  IMAD.HI.U32 R2, R0, R13, RZ ;  /* 0x0000000d00027227 */ /* 0x000fe200078e00ff */
[----:B------:R-:W-:-:S03]  /*c760*/  IABS R11, R9 ;  /* 0x00000009000b7213 */ /* 0x000fc60000000000 */
[----:B------:R-:W-:Y:S01]  /*c770*/  @!P3 IMAD.IADD R12, R12, 0x1, -R4 ;  /* 0x000000010c0cb824 */ /* 0x000fe200078e0a04 */
[C---:B------:R-:W-:Y:S01]  /*c780*/  ISETP.GT.U32.AND P3, PT, R4.reuse, R15, PT ;  /* 0x0000000f0400720c */ /* 0x040fe20003f64070 */
[----:B------:R-:W-:Y:S01]  /*c790*/  IMAD.MOV R2, RZ, RZ, -R2 ;  /* 0x000000ffff027224 */ /* 0x000fe200078e0a02 */
[----:B------:R-:W-:Y:S01]  /*c7a0*/  IABS R6, R3 ;  /* 0x0000000300067213 */ /* 0x000fe20000000000 */
[----:B------:R-:W-:Y:S01]  /*c7b0*/  @!P5 IMAD.IADD R17, R17, 0x1, -R4 ;  /* 0x000000011111d824 */ /* 0x000fe200078e0a04 */
[C---:B------:R-:W-:Y:S01]  /*c7c0*/  ISETP.GT.U32.AND P2, PT, R4.reuse, R16, PT ;  /* 0x000000100400720c */ /* 0x040fe20003f44070 */
[----:B------:R-:W-:Y:S01]  /*c7d0*/  IMAD R13, R4, R2, R13 ;  /* 0x00000002040d7224 */ /* 0x000fe200078e020d */
[----:B------:R-:W-:Y:S01]  /*c7e0*/  ISETP.GE.AND P5, PT, R5, RZ, PT ;  /* 0x000000ff0500720c */ /* 0x000fe20003fa6270 */
[----:B------:R-:W-:Y:S02]  /*c7f0*/  IMAD.MOV.U32 R5, RZ, RZ, R11 ;  /* 0x000000ffff057224 */ /* 0x000fe400078e000b */
[----:B------:R-:W-:Y:S01]  /*c800*/  IMAD.MOV.U32 R10, RZ, RZ, R17 ;  /* 0x000000ffff0a7224 */ /* 0x000fe200078e0011 */
[----:B------:R0:W-:Y:S01]  /*c810*/  STL [R1+0x48], R8 ;  /* 0x0000480801007387 */ /* 0x0001e20000100800 */
[----:B------:R-:W-:-:S04]  /*c820*/  IMAD.HI.U32 R11, R0, R6, RZ ;  /* 0x00000006000b7227 */ /* 0x000fc800078e00ff */
[----:B------:R-:W-:Y:S01]  /*c830*/  @!P4 IMAD.MOV R10, RZ, RZ, -R10 ;  /* 0x000000ffff0ac224 */ /* 0x000fe200078e0a0a */
[----:B------:R-:W-:Y:S01]  /*c840*/  ISETP.GT.U32.AND P4, PT, R4, R13, PT ;  /* 0x0000000d0400720c */ /* 0x000fe20003f84070 */
[----:B------:R-:W-:-:S04]  /*c850*/  IMAD.HI.U32 R2, R0, R5, RZ ;  /* 0x0000000500027227 */ /* 0x000fc800078e00ff */
[----:B0-----:R-:W-:Y:S02]  /*c860*/  IMAD.MOV.U32 R8, RZ, RZ, R12 ;  /* 0x000000ffff087224 */ /* 0x001fe400078e000c */
[----:B------:R-:W-:Y:S02]  /*c870*/  IMAD.MOV R11, RZ, RZ, -R11 ;  /* 0x000000ffff0b7224 */ /* 0x000fe400078e0a0b */
[----:B------:R-:W-:Y:S02]  /*c880*/  @!P1 IMAD.MOV R8, RZ, RZ, -R8 ;  /* 0x000000ffff089224 */ /* 0x000fe400078e0a08 */
[----:B------:R-:W-:Y:S02]  /*c890*/  @!P3 IMAD.IADD R15, R15, 0x1, -R4 ;  /* 0x000000010f0fb824 */ /* 0x000fe400078e0a04 */
[----:B------:R-:W-:Y:S02]  /*c8a0*/  IMAD.MOV R2, RZ, RZ, -R2 ;  /* 0x000000ffff027224 */ /* 0x000fe400078e0a02 */
[----:B------:R-:W-:-:S02]  /*c8b0*/  IMAD R6, R4, R11, R6 ;  /* 0x0000000b04067224 */ /* 0x000fc400078e0206 */
[--C-:B------:R-:W-:Y:S01]  /*c8c0*/  @!P2 IMAD.IADD R16, R16, 0x1, -R4.reuse ;  /* 0x000000011010a824 */ /* 0x100fe200078e0a04 */
[----:B------:R-:W-:Y:S01]  /*c8d0*/  STL [R1+0x44], R10 ;  /* 0x0000440a01007387 */ /* 0x000fe20000100800 */
[C---:B------:R-:W-:Y:S01]  /*c8e0*/  IMAD R5, R4.reuse, R2, R5 ;  /* 0x0000000204057224 */ /* 0x040fe200078e0205 */
[C---:B------:R-:W-:Y:S02]  /*c8f0*/  ISETP.GT.U32.AND P3, PT, R4.reuse, R15, PT ;  /* 0x0000000f0400720c */ /* 0x040fe40003f64070 */
[----:B------:R0:W-:Y:S01]  /*c900*/  STL [R1+0x40], R8 ;  /* 0x0000400801007387 */ /* 0x0001e20000100800 */
[----:B------:R-:W-:Y:S01]  /*c910*/  ISETP.GT.U32.AND P2, PT, R4, R6, PT ;  /* 0x000000060400720c */ /* 0x000fe20003f44070 */
[----:B------:R-:W-:Y:S02]  /*c920*/  VIADD R14, R29, 0x16 ;  /* 0x000000161d0e7836 */ /* 0x000fe40000000000 */
[----:B------:R-:W-:Y:S02]  /*c930*/  @!P4 IMAD.IADD R13, R13, 0x1, -R4 ;  /* 0x000000010d0dc824 */ /* 0x000fe400078e0a04 */
[----:B0-----:R-:W-:-:S04]  /*c940*/  IMAD.MOV.U32 R8, RZ, RZ, R16 ;  /* 0x000000ffff087224 */ /* 0x001fc800078e0010 */
[----:B------:R-:W-:Y:S01]  /*c950*/  @!P0 IMAD.MOV R8, RZ, RZ, -R8 ;  /* 0x000000ffff088224 */ /* 0x000fe200078e0a08 */
[C---:B------:R-:W-:Y:S02]  /*c960*/  ISETP.GT.U32.AND P0, PT, R4.reuse, R5, PT ;  /* 0x000000050400720c */ /* 0x040fe40003f04070 */
[----:B------:R-:W-:Y:S02]  /*c970*/  IABS R11, R14 ;  /* 0x0000000e000b7213 */ /* 0x000fe40000000000 */
[----:B------:R-:W-:Y:S01]  /*c980*/  ISETP.GT.U32.AND P4, PT, R4, R13, PT ;  /* 0x0000000d0400720c */ /* 0x000fe20003f84070 */
[--C-:B------:R-:W-:Y:S02]  /*c990*/  @!P3 IMAD.IADD R15, R15, 0x1, -R4.reuse ;  /* 0x000000010f0fb824 */ /* 0x100fe400078e0a04 */
[----:B------:R-:W-:Y:S02]  /*c9a0*/  VIADD R2, R29, 0x15 ;  /* 0x000000151d027836 */ /* 0x000fe40000000000 */
[----:B------:R-:W-:Y:S01]  /*c9b0*/  IMAD.HI.U32 R16, R0, R11, RZ ;  /* 0x0000000b00107227 */ /* 0x000fe200078e00ff */
[----:B------:R0:W-:Y:S03]  /*c9c0*/  STL [R1+0x3c], R8 ;  /* 0x00003c0801007387 */ /* 0x0001e60000100800 */
[----:B------:R-:W-:Y:S01]  /*c9d0*/  @!P2 IMAD.IADD R6, R6, 0x1, -R4 ;  /* 0x000000010606a824 */ /* 0x000fe200078e0a04 */
[----:B------:R-:W-:Y:S01]  /*c9e0*/  ISETP.GE.AND P1, PT, R3, RZ, PT ;  /* 0x000000ff0300720c */ /* 0x000fe20003f26270 */
[----:B------:R-:W-:Y:S01]  /*c9f0*/  VIADD R3, R29, 0x14 ;  /* 0x000000141d037836 */ /* 0x000fe20000000000 */
[----:B------:R-:W-:Y:S01]  /*ca00*/  IABS R12, R2 ;  /* 0x00000002000c7213 */ /* 0x000fe20000000000 */
[----:B------:R-:W-:Y:S01]  /*ca10*/  IMAD.MOV R16, RZ, RZ, -R16 ;  /* 0x000000ffff107224 */ /* 0x000fe200078e0a10 */
[----:B------:R-:W-:Y:S01]  /*ca20*/  ISETP.GT.U32.AND P2, PT, R4, R6, PT ;  /* 0x000000060400720c */ /* 0x000fe20003f44070 */
[----:B------:R-:W-:-:S02]  /*ca30*/  @!P0 IMAD.IADD R5, R5, 0x1, -R4 ;  /* 0x0000000105058824 */ /* 0x000fc400078e0a04 */
[----:B0-----:R-:W-:Y:S01]  /*ca40*/  IMAD.MOV.U32 R8, RZ, RZ, R15 ;  /* 0x000000ffff087224 */ /* 0x001fe200078e000f */
[----:B------:R-:W-:Y:S01]  /*ca50*/  IABS R18, R3 ;  /* 0x0000000300127213 */ /* 0x000fe20000000000 */
[C---:B------:R-:W-:Y:S02]  /*ca60*/  IMAD R11, R4.reuse, R16, R11 ;  /* 0x00000010040b7224 */ /* 0x040fe400078e020b */
[----:B------:R-:W-:Y:S01]  /*ca70*/  @!P6 IMAD.MOV R8, RZ, RZ, -R8 ;  /* 0x000000ffff08e224 */ /* 0x000fe200078e0a08 */
[----:B------:R-:W-:Y:S01]  /*ca80*/  ISETP.GE.AND P3, PT, R9, RZ, PT ;  /* 0x000000ff0900720c */ /* 0x000fe20003f66270 */
[----:B------:R-:W-:Y:S01]  /*ca90*/  @!P4 IMAD.IADD R13, R13, 0x1, -R4 ;  /* 0x000000010d0dc824 */ /* 0x000fe200078e0a04 */
[----:B------:R-:W-:Y:S01]  /*caa0*/  ISETP.GT.U32.AND P6, PT, R4, R5, PT ;  /* 0x000000050400720c */ /* 0x000fe20003fc4070 */
[----:B------:R-:W-:Y:S01]  /*cab0*/  IMAD.HI.U32 R9, R0, R12, RZ ;  /* 0x0000000c00097227 */ /* 0x000fe200078e00ff */
[----:B------:R0:W-:Y:S01]  /*cac0*/  STL [R1+0x38], R8 ;  /* 0x0000380801007387 */ /* 0x0001e20000100800 */
[----:B------:R-:W-:-:S02]  /*cad0*/  ISETP.GT.U32.AND P4, PT, R4, R11, PT ;  /* 0x0000000b0400720c */ /* 0x000fc40003f84070 */
[----:B------:R-:W-:Y:S02]  /*cae0*/  IMAD.MOV R9, RZ, RZ, -R9 ;  /* 0x000000ffff097224 */ /* 0x000fe400078e0a09 */
[----:B------:R-:W-:Y:S02]  /*caf0*/  @!P2 IMAD.IADD R6, R6, 0x1, -R4 ;  /* 0x000000010606a824 */ /* 0x000fe400078e0a04 */
[----:B0-----:R-:W-:Y:S02]  /*cb00*/  IMAD.MOV.U32 R8, RZ, RZ, R13 ;  /* 0x000000ffff087224 */ /* 0x001fe400078e000d */
[----:B------:R-:W-:-:S04]  /*cb10*/  IMAD.HI.U32 R13, R0, R18, RZ ;  /* 0x00000012000d7227 */ /* 0x000fc800078e00ff */
[----:B------:R-:W-:Y:S02]  /*cb20*/  IMAD.MOV R13, RZ, RZ, -R13 ;  /* 0x000000ffff0d7224 */ /* 0x000fe400078e0a0d */
[C---:B------:R-:W-:Y:S02]  /*cb30*/  IMAD R12, R4.reuse, R9, R12 ;  /* 0x00000009040c7224 */ /* 0x040fe400078e020c */
[C---:B------:R-:W-:Y:S02]  /*cb40*/  IMAD R18, R4.reuse, R13, R18 ;  /* 0x0000000d04127224 */ /* 0x040fe400078e0212 */
[----:B------:R-:W-:Y:S01]  /*cb50*/  @!P6 IMAD.IADD R5, R5, 0x1, -R4 ;  /* 0x000000010505e824 */ /* 0x000fe200078e0a04 */
[----:B------:R-:W-:Y:S01]  /*cb60*/  ISETP.GT.U32.AND P6, PT, R4, R12, PT ;  /* 0x0000000c0400720c */ /* 0x000fe20003fc4070 */
[----:B------:R-:W-:Y:S02]  /*cb70*/  IMAD.MOV.U32 R10, RZ, RZ, R6 ;  /* 0x000000ffff0a7224 */ /* 0x000fe400078e0006 */
[----:B------:R-:W-:-:S02]  /*cb80*/  @!P4 IMAD.IADD R11, R11, 0x1, -R4 ;  /* 0x000000010b0bc824 */ /* 0x000fc400078e0a04 */
[----:B------:R-:W-:Y:S01]  /*cb90*/  @!P1 IMAD.MOV R10, RZ, RZ, -R10 ;  /* 0x000000ffff0a9224 */ /* 0x000fe200078e0a0a */
[C---:B------:R-:W-:Y:S02]  /*cba0*/  ISETP.GT.U32.AND P1, PT, R4.reuse, R18, PT ;  /* 0x000000120400720c */ /* 0x040fe40003f24070 */
[----:B------:R-:W-:Y:S01]  /*cbb0*/  ISETP.GE.AND P2, PT, R3, RZ, PT ;  /* 0x000000ff0300720c */ /* 0x000fe20003f46270 */
[C---:B------:R-:W-:Y:S01]  /*cbc0*/  VIADD R3, R29.reuse, 0x13 ;  /* 0x000000131d037836 */ /* 0x040fe20000000000 */
[----:B------:R-:W-:Y:S01]  /*cbd0*/  ISETP.GT.U32.AND P4, PT, R4, R11, PT ;  /* 0x0000000b0400720c */ /* 0x000fe20003f84070 */
[----:B------:R-:W-:Y:S01]  /*cbe0*/  @!P5 IMAD.MOV R8, RZ, RZ, -R8 ;  /* 0x000000ffff08d224 */ /* 0x000fe200078e0a08 */
[----:B------:R-:W-:Y:S01]  /*cbf0*/  ISETP.GE.AND P5, PT, R2, RZ, PT ;  /* 0x000000ff0200720c */ /* 0x000fe20003fa6270 */
[----:B------:R-:W-:Y:S01]  /*cc00*/  VIADD R2, R29, 0x12 ;  /* 0x000000121d027836 */ /* 0x000fe20000000000 */
[----:B------:R-:W-:Y:S01]  /*cc10*/  IABS R6, R3 ;  /* 0x0000000300067213 */ /* 0x000fe20000000000 */
[--C-:B------:R-:W-:Y:S01]  /*cc20*/  @!P6 IMAD.IADD R12, R12, 0x1, -R4.reuse ;  /* 0x000000010c0ce824 */ /* 0x100fe200078e0a04 */
[----:B------:R0:W-:Y:S03]  /*cc30*/  STL [R1+0x34], R8 ;  /* 0x0000340801007387 */ /* 0x0001e60000100800 */
[----:B------:R-:W-:Y:S01]  /*cc40*/  @!P1 IMAD.IADD R18, R18, 0x1, -R4 ;  /* 0x0000000112129824 */ /* 0x000fe200078e0a04 */
[----:B------:R-:W-:Y:S01]  /*cc50*/  ISETP.GT.U32.AND P6, PT, R4, R12, PT ;  /* 0x0000000c0400720c */ /* 0x000fe20003fc4070 */
[----:B------:R-:W-:-:S04]  /*cc60*/  IMAD.HI.U32 R9, R0, R6, RZ ;  /* 0x0000000600097227 */ /* 0x000fc800078e00ff */
[----:B0-----:R-:W-:Y:S01]  /*cc70*/  IMAD.MOV.U32 R8, RZ, RZ, R5 ;  /* 0x000000ffff087224 */ /* 0x001fe200078e0005 */
[----:B------:R-:W-:Y:S01]  /*cc80*/  IABS R5, R2 ;  /* 0x0000000200057213 */ /* 0x000fe20000000000 */
[----:B------:R-:W-:Y:S01]  /*cc90*/  @!P4 IMAD.IADD R11, R11, 0x1, -R4 ;  /* 0x000000010b0bc824 */ /* 0x000fe200078e0a04 */
[----:B------:R-:W-:Y:S01]  /*cca0*/  ISETP.GE.AND P4, PT, R2, RZ, PT ;  /* 0x000000ff0200720c */ /* 0x000fe20003f86270 */
[----:B------:R-:W-:Y:S01]  /*ccb0*/  IMAD.MOV R9, RZ, RZ, -R9 ;  /* 0x000000ffff097224 */ /* 0x000fe200078e0a09 */
[----:B------:R-:W-:Y:S01]  /*ccc0*/  ISETP.GT.U32.AND P1, PT, R4, R18, PT ;  /* 0x000000120400720c */ /* 0x000fe20003f24070 */
[----:B------:R-:W-:Y:S01]  /*ccd0*/  IMAD.HI.U32 R2, R0, R5, RZ ;  /* 0x0000000500027227 */ /* 0x000fe200078e00ff */
[----:B------:R-:W-:-:S03]  /*cce0*/  ISETP.GE.AND P0, PT, R14, RZ, PT ;  /* 0x000000ff0e00720c */ /* 0x000fc60003f06270 */
[----:B------:R-:W-:Y:S02]  /*ccf0*/  IMAD.MOV R2, RZ, RZ, -R2 ;  /* 0x000000ffff027224 */ /* 0x000fe400078e0a02 */
[C---:B------:R-:W-:Y:S02]  /*cd00*/  IMAD R6, R4.reuse, R9, R6 ;  /* 0x0000000904067224 */ /* 0x040fe400078e0206 */
[----:B------:R-:W-:Y:S01]  /*cd10*/  @!P3 IMAD.MOV R8, RZ, RZ, -R8 ;  /* 0x000000ffff08b224 */ /* 0x000fe200078e0a08 */
[----:B------:R-:W-:Y:S01]  /*cd20*/  ISETP.GE.AND P3, PT, R3, RZ, PT ;  /* 0x000000ff0300720c */ /* 0x000fe20003f66270 */
[----:B------:R-:W-:Y:S02]  /*cd30*/  IMAD R5, R4, R2, R5 ;  /* 0x0000000204057224 */ /* 0x000fe400078e0205 */
[--C-:B------:R-:W-:Y:S01]  /*cd40*/  @!P6 IMAD.IADD R12, R12, 0x1, -R4.reuse ;  /* 0x000000010c0ce824 */ /* 0x100fe200078e0a04 */
[----:B------:R-:W-:Y:S01]  /*cd50*/  ISETP.GT.U32.AND P6, PT, R4, R6, PT ;  /* 0x000000060400720c */ /* 0x000fe20003fc4070 */
[----:B------:R-:W-:Y:S01]  /*cd60*/  VIADD R3, R29, 0x11 ;  /* 0x000000111d037836 */ /* 0x000fe20000000000 */
[----:B------:R-:W-:Y:S01]  /*cd70*/  STL [R1+0x30], R10 ;  /* 0x0000300a01007387 */ /* 0x000fe20000100800 */
[----:B------:R-:W-:Y:S01]  /*cd80*/  @!P1 IMAD.IADD R18, R18, 0x1, -R4 ;  /* 0x0000000112129824 */ /* 0x000fe200078e0a04 */
[----:B------:R-:W-:-:S02]  /*cd90*/  ISETP.GT.U32.AND P1, PT, R4, R5, PT ;  /* 0x000000050400720c */ /* 0x000fc40003f24070 */
[----:B------:R0:W-:Y:S01]  /*cda0*/  STL [R1+0x2c], R8 ;  /* 0x00002c0801007387 */ /* 0x0001e20000100800 */
[----:B------:R-:W-:Y:S01]  /*cdb0*/  IABS R16, R3 ;  /* 0x0000000300107213 */ /* 0x000fe20000000000 */
[----:B------:R-:W-:Y:S02]  /*cdc0*/  VIADD R9, R29, 0x10 ;  /* 0x000000101d097836 */ /* 0x000fe40000000000 */
[----:B0-----:R-:W-:-:S04]  /*cdd0*/  IMAD.MOV.U32 R8, RZ, RZ, R11 ;  /* 0x000000ffff087224 */ /* 0x001fc800078e000b */
[----:B------:R-:W-:Y:S02]  /*cde0*/  @!P0 IMAD.MOV R8, RZ, RZ, -R8 ;  /* 0x000000ffff088224 */ /* 0x000fe400078e0a08 */
[----:B------:R-:W-:Y:S01]  /*cdf0*/  IMAD.HI.U32 R13, R0, R16, RZ ;  /* 0x00000010000d7227 */ /* 0x000fe200078e00ff */
[----:B------:R-:W-:Y:S02]  /*ce00*/  ISETP.GE.AND P0, PT, R3, RZ, PT ;  /* 0x000000ff0300720c */ /* 0x000fe40003f06270 */
[----:B------:R0:W-:Y:S01]  /*ce10*/  STL [R1+0x28], R8 ;  /* 0x0000280801007387 */ /* 0x0001e20000100800 */
[----:B------:R-:W-:Y:S01]  /*ce20*/  VIADD R3, R29, 0xf ;  /* 0x0000000f1d037836 */ /* 0x000fe20000000000 */
[----:B------:R-:W-:Y:S01]  /*ce30*/  IABS R11, R9 ;  /* 0x00000009000b7213 */ /* 0x000fe20000000000 */
[----:B------:R-:W-:Y:S02]  /*ce40*/  @!P6 IMAD.IADD R6, R6, 0x1, -R4 ;  /* 0x000000010606e824 */ /* 0x000fe400078e0a04 */
[----:B------:R-:W-:-:S02]  /*ce50*/  IMAD.MOV R13, RZ, RZ, -R13 ;  /* 0x000000ffff0d7224 */ /* 0x000fc400078e0a0d */
[----:B0-----:R-:W-:Y:S01]  /*ce60*/  IMAD.MOV.U32 R8, RZ, RZ, R12 ;  /* 0x000000ffff087224 */ /* 0x001fe200078e000c */
[----:B------:R-:W-:Y:S01]  /*ce70*/  IABS R17, R3 ;  /* 0x0000000300117213 */ /* 0x000fe20000000000 */
[----:B------:R-:W-:Y:S02]  /*ce80*/  @!P1 IMAD.IADD R5, R5, 0x1, -R4 ;  /* 0x0000000105059824 */ /* 0x000fe400078e0a04 */
[----:B------:R-:W-:Y:S01]  /*ce90*/  @!P5 IMAD.MOV R8, RZ, RZ, -R8 ;  /* 0x000000ffff08d224 */ /* 0x000fe200078e0a08 */
[C---:B------:R-:W-:Y:S01]  /*cea0*/  ISETP.GT.U32.AND P5, PT, R4.reuse, R6, PT ;  /* 0x000000060400720c */ /* 0x040fe20003fa4070 */
[----:B------:R-:W-:Y:S02]  /*ceb0*/  IMAD R16, R4, R13, R16 ;  /* 0x0000000d04107224 */ /* 0x000fe400078e0210 */
[----:B------:R-:W-:Y:S01]  /*cec0*/  IMAD.HI.U32 R13, R0, R11, RZ ;  /* 0x0000000b000d7227 */ /* 0x000fe200078e00ff */
[----:B------:R-:W-:-:S03]  /*ced0*/  ISETP.GT.U32.AND P1, PT, R4, R5, PT ;  /* 0x000000050400720c */ /* 0x000fc60003f24070 */
[----:B------:R-:W-:-:S04]  /*cee0*/  IMAD.HI.U32 R12, R0, R17, RZ ;  /* 0x00000011000c7227 */ /* 0x000fc800078e00ff */
[----:B------:R-:W-:Y:S02]  /*cef0*/  IMAD.MOV R13, RZ, RZ, -R13 ;  /* 0x000000ffff0d7224 */ /* 0x000fe400078e0a0d */
[----:B------:R-:W-:Y:S02]  /*cf00*/  VIADD R2, R29, 0xe ;  /* 0x0000000e1d027836 */ /* 0x000fe40000000000 */
[----:B------:R-:W-:Y:S02]  /*cf10*/  IMAD.MOV R12, RZ, RZ, -R12 ;  /* 0x000000ffff0c7224 */ /* 0x000fe400078e0a0c */
[C---:B------:R-:W-:Y:S01]  /*cf20*/  IMAD R11, R4.reuse, R13, R11 ;  /* 0x0000000d040b7224 */ /* 0x040fe200078e020b */
[----:B------:R-:W-:Y:S01]  /*cf30*/  IABS R14, R2 ;  /* 0x00000002000e7213 */ /* 0x000fe20000000000 */
[----:B------:R-:W-:Y:S02]  /*cf40*/  IMAD R17, R4, R12, R17 ;  /* 0x0000000c04117224 */ /* 0x000fe400078e0211 */
[--C-:B------:R-:W-:Y:S01]  /*cf50*/  @!P5 IMAD.IADD R6, R6, 0x1, -R4.reuse ;  /* 0x000000010606d824 */ /* 0x100fe200078e0a04 */
[C---:B------:R-:W-:Y:S01]  /*cf60*/  ISETP.GT.U32.AND P5, PT, R4.reuse, R11, PT ;  /* 0x0000000b0400720c */ /* 0x040fe20003fa4070 */
[----:B------:R0:W-:Y:S01]  /*cf70*/  STL [R1+0x24], R8 ;  /* 0x0000240801007387 */ /* 0x0001e20000100800 */
[----:B------:R-:W-:Y:S01]  /*cf80*/  @!P1 IMAD.IADD R5, R5, 0x1, -R4 ;  /* 0x0000000105059824 */ /* 0x000fe200078e0a04 */
[----:B------:R-:W-:Y:S01]  /*cf90*/  ISETP.GT.U32.AND P1, PT, R4, R17, PT ;  /* 0x000000110400720c */ /* 0x000fe20003f24070 */
[----:B------:R-:W-:Y:S01]  /*cfa0*/  IMAD.HI.U32 R15, R0, R14, RZ ;  /* 0x0000000e000f7227 */ /* 0x000fe200078e00ff */
[----:B------:R-:W-:-:S03]  /*cfb0*/  ISETP.GT.U32.AND P6, PT, R4, R16, PT ;  /* 0x000000100400720c */ /* 0x000fc60003fc4070 */
[----:B0-----:R-:W-:Y:S02]  /*cfc0*/  IMAD.MOV.U32 R8, RZ, RZ, R18 ;  /* 0x000000ffff087224 */ /* 0x001fe400078e0012 */
[----:B------:R-:W-:Y:S02]  /*cfd0*/  IMAD.MOV.U32 R10, RZ, RZ, R6 ;  /* 0x000000ffff0a7224 */ /* 0x000fe400078e0006 */
[----:B------:R-:W-:Y:S01]  /*cfe0*/  @!P2 IMAD.MOV R8, RZ, RZ, -R8 ;  /* 0x000000ffff08a224 */ /* 0x000fe200078e0a08 */
[----:B------:R-:W-:Y:S01]  /*cff0*/  ISETP.GE.AND P2, PT, R9, RZ, PT ;  /* 0x000000ff0900720c */ /* 0x000fe20003f46270 */
[----:B------:R-:W-:Y:S02]  /*d000*/  IMAD.MOV R9, RZ, RZ, -R15 ;  /* 0x000000ffff097224 */ /* 0x000fe400078e0a0f */
[----:B------:R-:W-:Y:S01]  /*d010*/  VIADD R6, R29, 0xd ;  /* 0x0000000d1d067836 */ /* 0x000fe20000000000 */
[----:B------:R0:W-:Y:S01]  /*d020*/  STL [R1+0x20], R8 ;  /* 0x0000200801007387 */ /* 0x0001e20000100800 */
[----:B------:R-:W-:-:S02]  /*d030*/  IMAD R14, R4, R9, R14 ;  /* 0x00000009040e7224 */ /* 0x000fc400078e020e */
[--C-:B------:R-:W-:Y:S01]  /*d040*/  @!P5 IMAD.IADD R11, R11, 0x1, -R4.reuse ;  /* 0x000000010b0bd824 */ /* 0x100fe200078e0a04 */
[----:B------:R-:W-:Y:S01]  /*d050*/  IABS R18, R6 ;  /* 0x0000000600127213 */ /* 0x000fe20000000000 */
[--C-:B------:R-:W-:Y:S02]  /*d060*/  @!P1 IMAD.IADD R17, R17, 0x1, -R4.reuse ;  /* 0x0000000111119824 */ /* 0x100fe400078e0a04 */
[----:B0-----:R-:W-:Y:S01]  /*d070*/  IMAD.MOV.U32 R8, RZ, RZ, R5 ;  /* 0x000000ffff087224 */ /* 0x001fe200078e0005 */
[----:B------:R-:W-:Y:S01]  /*d080*/  ISETP.GE.AND P5, PT, R6, RZ, PT ;  /* 0x000000ff0600720c */ /* 0x000fe20003fa6270 */
[----:B------:R-:W-:Y:S01]  /*d090*/  @!P6 IMAD.IADD R16, R16, 0x1, -R4 ;  /* 0x000000011010e824 */ /* 0x000fe200078e0a04 */
[C---:B------:R-:W-:Y:S01]  /*d0a0*/  ISETP.GT.U32.AND P1, PT, R4.reuse, R11, PT ;  /* 0x0000000b0400720c */ /* 0x040fe20003f24070 */
[----:B------:R-:W-:Y:S01]  /*d0b0*/  @!P4 IMAD.MOV R8, RZ, RZ, -R8 ;  /* 0x000000ffff08c224 */ /* 0x000fe200078e0a08 */
[----:B------:R-:W-:Y:S01]  /*d0c0*/  ISETP.GT.U32.AND P4, PT, R4, R14, PT ;  /* 0x0000000e0400720c */ /* 0x000fe20003f84070 */
[----:B------:R-:W-:Y:S01]  /*d0d0*/  IMAD.HI.U32 R6, R0, R18, RZ ;  /* 0x0000001200067227 */ /* 0x000fe200078e00ff */
[----:B------:R-:W-:-:S03]  /*d0e0*/  ISETP.GT.U32.AND P6, PT, R4, R16, PT ;  /* 0x000000100400720c */ /* 0x000fc60003fc4070 */
[----:B------:R-:W-:-:S04]  /*d0f0*/  IMAD.MOV R6, RZ, RZ, -R6 ;  /* 0x000000ffff067224 */ /* 0x000fc800078e0a06 */
[----:B------:R-:W-:Y:S02]  /*d100*/  IMAD R18, R4, R6, R18 ;  /* 0x0000000604127224 */ /* 0x000fe400078e0212 */
[--C-:B------:R-:W-:Y:S02]  /*d110*/  @!P1 IMAD.IADD R11, R11, 0x1, -R4.reuse ;  /* 0x000000010b0b9824 */ /* 0x100fe400078e0a04 */
[----:B------:R-:W-:Y:S01]  /*d120*/  @!P4 IMAD.IADD R14, R14, 0x1, -R4 ;  /* 0x000000010e0ec824 */ /* 0x000fe200078e0a04 */
[C---:B------:R-:W-:Y:S01]  /*d130*/  ISETP.GT.U32.AND P1, PT, R4.reuse, R18, PT ;  /* 0x000000120400720c */ /* 0x040fe20003f24070 */
[----:B------:R-:W-:Y:S01]  /*d140*/  @!P3 IMAD.MOV R10, RZ, RZ, -R10 ;  /* 0x000000ffff0ab224 */ /* 0x000fe200078e0a0a */
[----:B------:R-:W-:Y:S01]  /*d150*/  ISETP.GE.AND P3, PT, R3, RZ, PT ;  /* 0x000000ff0300720c */ /* 0x000fe20003f66270 */
[----:B------:R-:W-:Y:S01]  /*d160*/  VIADD R3, R29, 0xc ;  /* 0x0000000c1d037836 */ /* 0x000fe20000000000 */
[----:B------:R-:W-:Y:S01]  /*d170*/  ISETP.GT.U32.AND P4, PT, R4, R14, PT ;  /* 0x0000000e0400720c */ /* 0x000fe20003f84070 */
[----:B------:R-:W-:-:S02]  /*d180*/  @!P6 IMAD.IADD R16, R16, 0x1, -R4 ;  /* 0x000000011010e824 */ /* 0x000fc400078e0a04 */
[C---:B------:R-:W-:Y:S01]  /*d190*/  VIADD R5, R29.reuse, 0xa ;  /* 0x0000000a1d057836 */ /* 0x040fe20000000000 */
[----:B------:R-:W-:Y:S01]  /*d1a0*/  IABS R9, R3 ;  /* 0x0000000300097213 */ /* 0x000fe20000000000 */
[----:B------:R-:W-:Y:S01]  /*d1b0*/  @!P0 IMAD.MOV R16, RZ, RZ, -R16 ;  /* 0x000000ffff108224 */ /* 0x000fe200078e0a10 */
[----:B------:R-:W-:Y:S02]  /*d1c0*/  ISETP.GT.U32.AND P0, PT, R4, R17, PT ;  /* 0x000000110400720c */ /* 0x000fe40003f04070 */
[----:B------:R-:W-:Y:S01]  /*d1d0*/  ISETP.GE.AND P6, PT, R2, RZ, PT ;  /* 0x000000ff0200720c */ /* 0x000fe20003fc6270 */
[----:B------:R-:W-:Y:S01]  /*d1e0*/  VIADD R2, R29, 0xb ;  /* 0x0000000b1d027836 */ /* 0x000fe20000000000 */
[----:B------:R-:W-:Y:S01]  /*d1f0*/  IABS R15, R5 ;  /* 0x00000005000f7213 */ /* 0x000fe20000000000 */
[----:B------:R-:W-:Y:S02]  /*d200*/  @!P1 IMAD.IADD R18, R18, 0x1, -R4 ;  /* 0x0000000112129824 */ /* 0x000fe400078e0a04 */
[----:B------:R-:W-:Y:S01]  /*d210*/  IMAD.HI.U32 R6, R0, R9, RZ ;  /* 0x0000000900067227 */ /* 0x000fe200078e00ff */
[----:B------:R-:W-:-:S02]  /*d220*/  IABS R13, R2 ;  /* 0x00000002000d7213 */ /* 0x000fc40000000000 */
[----:B------:R-:W-:Y:S01]  /*d230*/  ISETP.GT.U32.AND P1, PT, R4, R18, PT ;  /* 0x000000120400720c */ /* 0x000fe20003f24070 */
[----:B------:R-:W-:Y:S01]  /*d240*/  @!P4 IMAD.IADD R14, R14, 0x1, -R4 ;  /* 0x000000010e0ec824 */ /* 0x000fe200078e0a04 */
[----:B------:R-:W-:Y:S01]  /*d250*/  ISETP.GE.AND P4, PT, R2, RZ, PT ;  /* 0x000000ff0200720c */ /* 0x000fe20003f86270 */
[----:B------:R-:W-:Y:S02]  /*d260*/  IMAD.MOV R6, RZ, RZ, -R6 ;  /* 0x000000ffff067224 */ /* 0x000fe400078e0a06 */
[----:B------:R-:W-:-:S04]  /*d270*/  IMAD.HI.U32 R2, R0, R15, RZ ;  /* 0x0000000f00027227 */ /* 0x000fc800078e00ff */
[----:B------:R-:W-:Y:S02]  /*d280*/  IMAD R9, R4, R6, R9 ;  /* 0x0000000604097224 */ /* 0x000fe400078e0209 */
[----:B------:R-:W-:Y:S01]  /*d290*/  @!P0 IMAD.IADD R17, R17, 0x1, -R4 ;  /* 0x0000000111118824 */ /* 0x000fe200078e0a04 */
[----:B------:R-:W-:Y:S01]  /*d2a0*/  ISETP.GE.AND P0, PT, R3, RZ, PT ;  /* 0x000000ff0300720c */ /* 0x000fe20003f06270 */
[----:B------:R-:W-:Y:S02]  /*d2b0*/  IMAD.MOV R2, RZ, RZ, -R2 ;  /* 0x000000ffff027224 */ /* 0x000fe400078e0a02 */
[----:B------:R-:W-:-:S04]  /*d2c0*/  IMAD.HI.U32 R3, R0, R13, RZ ;  /* 0x0000000d00037227 */ /* 0x000fc800078e00ff */
[----:B------:R-:W-:Y:S01]  /*d2d0*/  @!P6 IMAD.MOV R14, RZ, RZ, -R14 ;  /* 0x000000ffff0ee224 */ /* 0x000fe200078e0a0e */
[C---:B------:R-:W-:Y:S01]  /*d2e0*/  ISETP.GT.U32.AND P6, PT, R4.reuse, R9, PT ;  /* 0x000000090400720c */ /* 0x040fe20003fc4070 */
[----:B------:R-:W-:Y:S02]  /*d2f0*/  IMAD R15, R4, R2, R15 ;  /* 0x00000002040f7224 */ /* 0x000fe400078e020f */
[C---:B------:R-:W-:Y:S02]  /*d300*/  VIADD R12, R29.reuse, 0x8 ;  /* 0x000000081d0c7836 */ /* 0x040fe40000000000 */
[----:B------:R-:W-:Y:S02]  /*d310*/  VIADD R2, R29, 0x9 ;  /* 0x000000091d027836 */ /* 0x000fe40000000000 */
[----:B------:R-:W-:Y:S02]  /*d320*/  IMAD.MOV R3, RZ, RZ, -R3 ;  /* 0x000000ffff037224 */ /* 0x000fe400078e0a03 */
[----:B------:R-:W-:Y:S01]  /*d330*/  @!P1 IMAD.IADD R18, R18, 0x1, -R4 ;  /* 0x0000000112129824 */ /* 0x000fe200078e0a04 */
[----:B------:R-:W-:Y:S01]  /*d340*/  ISETP.GE.AND P1, PT, R12, RZ, PT ;  /* 0x000000ff0c00720c */ /* 0x000fe20003f26270 */
[----:B------:R-:W-:Y:S01]  /*d350*/  IMAD R13, R4, R3, R13 ;  /* 0x00000003040d7224 */ /* 0x000fe200078e020d */
[----:B------:R-:W-:-:S02]  /*d360*/  IABS R19, R2 ;  /* 0x0000000200137213 */ /* 0x000fc40000000000 */
[----:B------:R-:W-:Y:S01]  /*d370*/  IABS R12, R12 ;  /* 0x0000000c000c7213 */ /* 0x000fe20000000000 */
[----:B------:R-:W-:Y:S01]  /*d380*/  @!P3 IMAD.MOV R17, RZ, RZ, -R17 ;  /* 0x000000ffff11b224 */ /* 0x000fe200078e0a11 */
[----:B------:R-:W-:Y:S01]  /*d390*/  ISETP.GE.AND P3, PT, R2, RZ, PT ;  /* 0x000000ff0200720c */ /* 0x000fe20003f66270 */
[C---:B------:R-:W-:Y:S02]  /*d3a0*/  VIADD R24, R29.reuse, 0x7 ;  /* 0x000000071d187836 */ /* 0x040fe40000000000 */
[----:B------:R-:W-:Y:S02]  /*d3b0*/  VIADD R23, R29, 0x6 ;  /* 0x000000061d177836 */ /* 0x000fe40000000000 */
[----:B------:R-:W-:Y:S01]  /*d3c0*/  @!P5 IMAD.MOV R18, RZ, RZ, -R18 ;  /* 0x000000ffff12d224 */ /* 0x000fe200078e0a12 */
[----:B------:R-:W-:Y:S01]  /*d3d0*/  ISETP.GT.U32.AND P5, PT, R4, R13, PT ;  /* 0x0000000d0400720c */ /* 0x000fe20003fa4070 */
[----:B------:R-:W-:-:S04]  /*d3e0*/  IMAD.HI.U32 R3, R0, R19, RZ ;  /* 0x0000001300037227 */ /* 0x000fc800078e00ff */
[----:B------:R-:W-:Y:S01]  /*d3f0*/  IMAD.HI.U32 R2, R0, R12, RZ ;  /* 0x0000000c00027227 */ /* 0x000fe200078e00ff */
[----:B------:R-:W-:-:S03]  /*d400*/  IABS R20, R24 ;  /* 0x0000001800147213 */ /* 0x000fc60000000000 */
[----:B------:R-:W-:Y:S01]  /*d410*/  @!P6 IMAD.IADD R9, R9, 0x1, -R4 ;  /* 0x000000010909e824 */ /* 0x000fe200078e0a04 */
[----:B------:R-:W-:Y:S01]  /*d420*/  IABS R25, R23 ;  /* 0x0000001700197213 */ /* 0x000fe20000000000 */
[----:B------:R-:W-:Y:S02]  /*d430*/  IMAD.MOV R3, RZ, RZ, -R3 ;  /* 0x000000ffff037224 */ /* 0x000fe400078e0a03 */
[----:B------:R-:W-:Y:S01]  /*d440*/  IMAD.MOV R2, RZ, RZ, -R2 ;  /* 0x000000ffff027224 */ /* 0x000fe200078e0a02 */
[C---:B------:R-:W-:Y:S01]  /*d450*/  ISETP.GT.U32.AND P6, PT, R4.reuse, R9, PT ;  /* 0x000000090400720c */ /* 0x040fe20003fc4070 */
[----:B------:R-:W-:Y:S01]  /*d460*/  @!P2 IMAD.MOV R11, RZ, RZ, -R11 ;  /* 0x000000ffff0ba224 */ /* 0x000fe200078e0a0b */
[----:B------:R-:W-:Y:S01]  /*d470*/  ISETP.GE.AND P2, PT, R5, RZ, PT ;  /* 0x000000ff0500720c */ /* 0x000fe20003f46270 */
[----:B------:R-:W-:Y:S02]  /*d480*/  IMAD R19, R4, R3, R19 ;  /* 0x0000000304137224 */ /* 0x000fe400078e0213 */
[----:B------:R-:W-:-:S02]  /*d490*/  VIADD R28, R29, 0x5 ;  /* 0x000000051d1c7836 */ /* 0x000fc40000000000 */
[----:B------:R-:W-:Y:S02]  /*d4a0*/  IMAD R12, R4, R2, R12 ;  /* 0x00000002040c7224 */ /* 0x000fe400078e020c */
[----:B------:R-:W-:Y:S02]  /*d4b0*/  VIADD R5, R29, 0x3 ;  /* 0x000000031d057836 */ /* 0x000fe40000000000 */
[----:B------:R-:W-:-:S04]  /*d4c0*/  IMAD.HI.U32 R3, R0, R20, RZ ;  /* 0x0000001400037227 */ /* 0x000fc800078e00ff */
[----:B------:R-:W-:Y:S01]  /*d4d0*/  IMAD.HI.U32 R2, R0, R25, RZ ;  /* 0x0000001900027227 */ /* 0x000fe200078e00ff */
[----:B------:R-:W-:Y:S02]  /*d4e0*/  IABS R26, R28 ;  /* 0x0000001c001a7213 */ /* 0x000fe40000000000 */
[----:B------:R-:W-:Y:S01]  /*d4f0*/  IABS R21, R5 ;  /* 0x0000000500157213 */ /* 0x000fe20000000000 */
[----:B------:R-:W-:Y:S02]  /*d500*/  @!P5 IMAD.IADD R13, R13, 0x1, -R4 ;  /* 0x000000010d0dd824 */ /* 0x000fe400078e0a04 */
[----:B------:R-:W-:Y:S02]  /*d510*/  IMAD.MOV R3, RZ, RZ, -R3 ;  /* 0x000000ffff037224 */ /* 0x000fe400078e0a03 */
[----:B------:R-:W-:Y:S01]  /*d520*/  IMAD.MOV R2, RZ, RZ, -R2 ;  /* 0x000000ffff027224 */ /* 0x000fe200078e0a02 */
[C---:B------:R-:W-:Y:S01]  /*d530*/  ISETP.GT.U32.AND P5, PT, R4.reuse, R13, PT ;  /* 0x0000000d0400720c */ /* 0x040fe20003fa4070 */
[----:B------:R-:W-:-:S02]  /*d540*/  IMAD R20, R4, R3, R20 ;  /* 0x0000000304147224 */ /* 0x000fc400078e0214 */
[----:B------:R-:W-:Y:S02]  /*d550*/  IMAD R25, R4, R2, R25 ;  /* 0x0000000204197224 */ /* 0x000fe400078e0219 */
[----:B------:R-:W-:-:S04]  /*d560*/  IMAD.HI.U32 R2, R0, R26, RZ ;  /* 0x0000001a00027227 */ /* 0x000fc800078e00ff */
[----:B------:R-:W-:-:S04]  /*d570*/  IMAD.HI.U32 R3, R0, R21, RZ ;  /* 0x0000001500037227 */ /* 0x000fc800078e00ff */
[----:B------:R-:W-:Y:S01]  /*d580*/  @!P6 IMAD.IADD R9, R9, 0x1, -R4 ;  /* 0x000000010909e824 */ /* 0x000fe200078e0a04 */
[C---:B------:R-:W-:Y:S01]  /*d590*/  ISETP.GT.U32.AND P6, PT, R4.reuse, R15, PT ;  /* 0x0000000f0400720c */ /* 0x040fe20003fc4070 */
[----:B------:R-:W-:Y:S02]  /*d5a0*/  IMAD.MOV R2, RZ, RZ, -R2 ;  /* 0x000000ffff027224 */ /* 0x000fe400078e0a02 */
[----:B------:R-:W-:Y:S02]  /*d5b0*/  IMAD.MOV R3, RZ, RZ, -R3 ;  /* 0x000000ffff037224 */ /* 0x000fe400078e0a03 */
[----:B------:R-:W-:Y:S01]  /*d5c0*/  @!P0 IMAD.MOV R9, RZ, RZ, -R9 ;  /* 0x000000ffff098224 */ /* 0x000fe200078e0a09 */
[C---:B------:R-:W-:Y:S01]  /*d5d0*/  ISETP.GT.U32.AND P0, PT, R4.reuse, R19, PT ;  /* 0x000000130400720c */ /* 0x040fe20003f04070 */
[C---:B------:R-:W-:Y:S02]  /*d5e0*/  IMAD R26, R4.reuse, R2, R26 ;  /* 0x00000002041a7224 */ /* 0x040fe400078e021a */
[----:B------:R-:W-:-:S02]  /*d5f0*/  IMAD R21, R4, R3, R21 ;  /* 0x0000000304157224 */ /* 0x000fc400078e0215 */
[C---:B------:R-:W-:Y:S02]  /*d600*/  VIADD R6, R29.reuse, 0x4 ;  /* 0x000000041d067836 */ /* 0x040fe40000000000 */
[C---:B------:R-:W-:Y:S02]  /*d610*/  VIADD R2, R29.reuse, 0x2 ;  /* 0x000000021d027836 */ /* 0x040fe40000000000 */
[----:B------:R-:W-:Y:S02]  /*d620*/  VIADD R3, R29, 0x1 ;  /* 0x000000011d037836 */ /* 0x000fe40000000000 */
[----:B------:R-:W0:Y:S01]  /*d630*/  S2R R29, SR_TID.X ;  /* 0x00000000001d7919 */ /* 0x000e220000002100 */
[--C-:B------:R-:W-:Y:S01]  /*d640*/  @!P5 IMAD.IADD R13, R13, 0x1, -R4.reuse ;  /* 0x000000010d0dd824 */ /* 0x100fe200078e0a04 */
[C---:B------:R-:W-:Y:S01]  /*d650*/  ISETP.GT.U32.AND P5, PT, R4.reuse, R12, PT ;  /* 0x0000000c0400720c */ /* 0x040fe20003fa4070 */
[--C-:B------:R-:W-:Y:S01]  /*d660*/  @!P6 IMAD.IADD R15, R15, 0x1, -R4.reuse ;  /* 0x000000010f0fe824 */ /* 0x100fe200078e0a04 */
[----:B------:R-:W-:Y:S01]  /*d670*/  ISETP.GT.U32.AND P6, PT, R4, R20, PT ;  /* 0x000000140400720c */ /* 0x000fe20003fc4070 */
[----:B------:R-:W-:-:S03]  /*d680*/  @!P0 IMAD.IADD R19, R19, 0x1, -R4 ;  /* 0x0000000113138824 */ /* 0x000fc600078e0a04 */
[----:B------:R-:W-:Y:S02]  /*d690*/  ISETP.GT.U32.AND P0, PT, R4, R15, PT ;  /* 0x0000000f0400720c */ /* 0x000fe40003f04070 */
[----:B------:R-:W-:-:S05]  /*d6a0*/  IABS R27, R6 ;  /* 0x00000006001b7213 */ /* 0x000fca0000000000 */
[--C-:B------:R-:W-:Y:S01]  /*d6b0*/  @!P5 IMAD.IADD R12, R12, 0x1, -R4.reuse ;  /* 0x000000010c0cd824 */ /* 0x100fe200078e0a04 */
[----:B------:R-:W-:Y:S01]  /*d6c0*/  ISETP.GT.U32.AND P5, PT, R4, R19, PT ;  /* 0x000000130400720c */ /* 0x000fe20003fa4070 */
[----:B------:R-:W-:Y:S02]  /*d6d0*/  @!P6 IMAD.IADD R20, R20, 0x1, -R4 ;  /* 0x000000011414e824 */ /* 0x000fe400078e0a04 */
[----:B------:R-:W-:Y:S01]  /*d6e0*/  IMAD.HI.U32 R22, R0, R27, RZ ;  /* 0x0000001b00167227 */ /* 0x000fe200078e00ff */
[----:B------:R-:W-:-:S03]  /*d6f0*/  ISETP.GT.U32.AND P6, PT, R4, R12, PT ;  /* 0x0000000c0400720c */ /* 0x000fc60003fc4070 */
[----:B------:R-:W-:Y:S01]  /*d700*/  @!P0 IMAD.IADD R15, R15, 0x1, -R4 ;  /* 0x000000010f0f8824 */ /* 0x000fe200078e0a04 */
[C---:B------:R-:W-:Y:S01]  /*d710*/  ISETP.GT.U32.AND P0, PT, R4.reuse, R25, PT ;  /* 0x000000190400720c */ /* 0x040fe20003f04070 */
[----:B------:R-:W-:Y:S02]  /*d720*/  IMAD.MOV R22, RZ, RZ, -R22 ;  /* 0x000000ffff167224 */ /* 0x000fe400078e0a16 */
[----:B------:R-:W-:Y:S01]  /*d730*/  @!P4 IMAD.MOV R13, RZ, RZ, -R13 ;  /* 0x000000ffff0dc224 */ /* 0x000fe200078e0a0d */
[C---:B------:R-:W-:Y:S01]  /*d740*/  ISETP.GT.U32.AND P4, PT, R4.reuse, R20, PT ;  /* 0x000000140400720c */ /* 0x040fe20003f84070 */
[----:B------:R-:W-:Y:S02]  /*d750*/  IMAD R27, R4, R22, R27 ;  /* 0x00000016041b7224 */ /* 0x000fe400078e021b */
[--C-:B------:R-:W-:Y:S01]  /*d760*/  @!P5 IMAD.IADD R19, R19, 0x1, -R4.reuse ;  /* 0x000000011313d824 */ /* 0x100fe200078e0a04 */
[----:B0-----:R-:W-:Y:S01]  /*d770*/  SHF.R.U32.HI R29, RZ, 0x4, R29 ;  /* 0x00000004ff1d7819 */ /* 0x001fe2000001161d */
[----:B------:R-:W-:Y:S01]  /*d780*/  @!P6 IMAD.IADD R12, R12, 0x1, -R4 ;  /* 0x000000010c0ce824 */ /* 0x000fe200078e0a04 */
[C---:B------:R-:W-:Y:S01]  /*d790*/  ISETP.GT.U32.AND P5, PT, R4.reuse, R26, PT ;  /* 0x0000001a0400720c */ /* 0x040fe20003fa4070 */
[----:B------:R-:W-:Y:S01]  /*d7a0*/  STL [R1+0x1c], R10 ;  /* 0x00001c0a01007387 */ /* 0x000fe20000100800 */
[----:B------:R-:W-:-:S02]  /*d7b0*/  ISETP.GT.U32.AND P6, PT, R4, R27, PT ;  /* 0x0000001b0400720c */ /* 0x000fc40003fc4070 */
[----:B------:R-:W-:Y:S01]  /*d7c0*/  SGXT.U32 R29, R29, 0x2 ;  /* 0x000000021d1d781a */ /* 0x000fe20000000000 */
[----:B------:R0:W-:Y:S01]  /*d7d0*/  STL [R1+0x1a4c], R8 ;  /* 0x001a4c0801007387 */ /* 0x0001e20000100800 */
[----:B------:R-:W-:Y:S01]  /*d7e0*/  @!P0 IMAD.IADD R25, R25, 0x1, -R4 ;  /* 0x0000000119198824 */ /* 0x000fe200078e0a04 */
[----:B------:R-:W-:Y:S02]  /*d7f0*/  ISETP.GT.U32.AND P0, PT, R4, R21, PT ;  /* 0x000000150400720c */ /* 0x000fe40003f04070 */
[----:B------:R-:W-:Y:S01]  /*d800*/  STL [R1+0x1a50], R16 ;  /* 0x001a501001007387 */ /* 0x000fe20000100800 */
[----:B------:R-:W-:-:S03]  /*d810*/  LOP3.LUT R29, R29, 0x78, RZ, 0xfc, !PT ;  /* 0x000000781d1d7812 */ /* 0x000fc600078efcff */
[----:B------:R-:W-:Y:S01]  /*d820*/  STL [R1+0x1a54], R11 ;  /* 0x001a540b01007387 */ /* 0x000fe20000100800 */
[----:B------:R-:W-:-:S03]  /*d830*/  @!P4 IMAD.IADD R20, R20, 0x1, -R4 ;  /* 0x000000011414c824 */ /* 0x000fc600078e0a04 */
[----:B------:R-:W-:Y:S01]  /*d840*/  STL [R1+0x1a58], R17 ;  /* 0x001a581101007387 */ /* 0x000fe20000100800 */
[----:B------:R-:W-:-:S03]  /*d850*/  ISETP.GE.AND P4, PT, R24, RZ, PT ;  /* 0x000000ff1800720c */ /* 0x000fc60003f86270 */
[----:B------:R-:W-:Y:S01]  /*d860*/  STL [R1+0x1a5c], R14 ;  /* 0x001a5c0e01007387 */ /* 0x000fe20000100800 */
[----:B0-----:R-:W-:-:S03]  /*d870*/  IMAD R8, RZ, RZ, -UR6 ;  /* 0x80000006ff087e24 */ /* 0x001fc6000f8e02ff */
[----:B------:R-:W-:Y:S01]  /*d880*/  STL [R1+0x1a60], R18 ;  /* 0x001a601201007387 */ /* 0x000fe20000100800 */
[----:B------:R-:W-:-:S03]  /*d890*/  IABS R24, R3 ;  /* 0x0000000300187213 */ /* 0x000fc60000000000 */
[----:B------:R0:W-:Y:S01]  /*d8a0*/  STL [R1+0x1a64], R9 ;  /* 0x001a640901007387 */ /* 0x0001e20000100800 */
[--C-:B------:R-:W-:Y:S01]  /*d8b0*/  @!P5 IMAD.IADD R26, R26, 0x1, -R4.reuse ;  /* 0x000000011a1ad824 */ /* 0x100fe200078e0a04 */
[----:B------:R-:W-:Y:S01]  /*d8c0*/  IABS R22, R2 ;  /* 0x0000000200167213 */ /* 0x000fe20000000000 */
[----:B------:R-:W-:Y:S01]  /*d8d0*/  @!P6 IMAD.IADD R27, R27, 0x1, -R4 ;  /* 0x000000011b1be824 */ /* 0x000fe200078e0a04 */
[----:B------:R-:W1:Y:S01]  /*d8e0*/  S2R R10, SR_TID.X ;  /* 0x00000000000a7919 */ /* 0x000e620000002100 */
[----:B0-----:R-:W-:Y:S01]  /*d8f0*/  IMAD R9, R29, UR6, RZ ;  /* 0x000000061d097c24 */ /* 0x001fe2000f8e02ff */
[----:B------:R-:W-:Y:S01]  /*d900*/  ISETP.GE.AND P5, PT, R23, RZ, PT ;  /* 0x000000ff1700720c */ /* 0x000fe20003fa6270 */
[----:B------:R-:W-:Y:S02]  /*d910*/  @!P2 IMAD.MOV R15, RZ, RZ, -R15 ;  /* 0x000000ffff0fa224 */ /* 0x000fe400078e0a0f */
[----:B------:R-:W-:Y:S01]  /*d920*/  IMAD R9, R8, 0x4, R9 ;  /* 0x0000000408097824 */ /* 0x000fe200078e0209 */
[----:B------:R-:W-:Y:S01]  /*d930*/  ISETP.GT.U32.AND P2, PT, R4, R26, PT ;  /* 0x0000001a0400720c */ /* 0x000fe20003f44070 */
[----:B------:R-:W-:Y:S01]  /*d940*/  IMAD.MOV.U32 R23, RZ, RZ, R24 ;  /* 0x000000ffff177224 */ /* 0x000fe200078e0018 */
[----:B------:R-:W-:Y:S01]  /*d950*/  STL [R1+0x1a68], R13 ;  /* 0x001a680d01007387 */ /* 0x000fe20000100800 */
[----:B------:R-:W-:-:S02]  /*d960*/  @!P0 IMAD.IADD R21, R21, 0x1, -R4 ;  /* 0x0000000115158824 */ /* 0x000fc400078e0a04 */
[----:B------:R-:W-:Y:S01]  /*d970*/  IMAD.HI.U32 R24, R0, R22, RZ ;  /* 0x0000001600187227 */ /* 0x000fe200078e00ff */
[----:B------:R0:W-:Y:S03]  /*d980*/  STL [R1+0x50], R9 ;  /* 0x0000500901007387 */ /* 0x0001e60000100800 */
[----:B------:R-:W-:Y:S01]  /*d990*/  @!P1 IMAD.MOV R12, RZ, RZ, -R12 ;  /* 0x000000ffff0c9224 */ /* 0x000fe200078e0a0c */
[C---:B------:R-:W-:Y:S01]  /*d9a0*/  ISETP.GT.U32.AND P1, PT, R4.reuse, R27, PT ;  /* 0x0000001b0400720c */ /* 0x040fe20003f24070 */
[----:B------:R-:W-:Y:S01]  /*d9b0*/  @!P3 IMAD.MOV R19, RZ, RZ, -R19 ;  /* 0x000000ffff13b224 */ /* 0x000fe200078e0a13 */
[----:B------:R-:W-:Y:S01]  /*d9c0*/  ISETP.GT.U32.AND P3, PT, R4, R21, PT ;  /* 0x000000150400720c */ /* 0x000fe20003f64070 */
[----:B------:R-:W-:Y:S02]  /*d9d0*/  IMAD.MOV R24, RZ, RZ, -R24 ;  /* 0x000000ffff187224 */ /* 0x000fe400078e0a18 */
[----:B0-----:R-:W-:Y:S01]  /*d9e0*/  IMAD R9, R8, 0x4, R9 ;  /* 0x0000000408097824 */ /* 0x001fe200078e0209 */
[----:B------:R-:W-:Y:S01]  /*d9f0*/  ISETP.GT.U32.AND P0, PT, R4, R25, PT ;  /* 0x000000190400720c */ /* 0x000fe20003f04070 */
[----:B------:R-:W-:Y:S01]  /*da00*/  @!P4 IMAD.MOV R20, RZ, RZ, -R20 ;  /* 0x000000ffff14c224 */ /* 0x000fe200078e0a14 */
[----:B------:R-:W-:Y:S01]  /*da10*/  ISETP.GE.AND P4, PT, R6, RZ, PT ;  /* 0x000000ff0600720c */ /* 0x000fe20003f86270 */
[----:B------:R-:W-:Y:S01]  /*da20*/  IMAD.HI.U32 R0, R0, R23, RZ ;  /* 0x0000001700007227 */ /* 0x000fe200078e00ff */
[----:B------:R-:W-:Y:S03]  /*da30*/  STL [R1+0x1a6c], R15 ;  /* 0x001a6c0f01007387 */ /* 0x000fe60000100800 */
[----:B------:R-:W-:Y:S01]  /*da40*/  IMAD R6, R8, 0x4, R9 ;  /* 0x0000000408067824 */ /* 0x000fe200078e0209 */
[----:B------:R-:W-:Y:S01]  /*da50*/  STL [R1+0x1a70], R19 ;  /* 0x001a701301007387 */ /* 0x000fe20000100800 */
[----:B------:R-:W-:-:S02]  /*da60*/  IMAD R22, R4, R24, R22 ;  /* 0x0000001804167224 */ /* 0x000fc400078e0216 */
[----:B------:R-:W-:Y:S01]  /*da70*/  IMAD.MOV R0, RZ, RZ, -R0 ;  /* 0x000000ffff007224 */ /* 0x000fe200078e0a00 */
[----:B------:R-:W-:Y:S01]  /*da80*/  STL [R1+0x1a74], R12 ;  /* 0x001a740c01007387 */ /* 0x000fe20000100800 */
[----:B------:R-:W-:-:S03]  /*da90*/  @!P2 IMAD.IADD R26, R26, 0x1, -R4 ;  /* 0x000000011a1aa824 */ /* 0x000fc600078e0a04 */
[----:B------:R-:W-:Y:S01]  /*daa0*/  STL [R1+0x1a78], R20 ;  /* 0x001a781401007387 */ /* 0x000fe20000100800 */
[----:B------:R-:W-:-:S03]  /*dab0*/  IMAD R23, R4, R0, R23 ;  /* 0x0000000004177224 */ /* 0x000fc600078e0217 */
[----:B------:R-:W-:Y:S01]  /*dac0*/  STL [R1+0x90], R9 ;  /* 0x0000900901007387 */ /* 0x000fe20000100800 */
[----:B------:R-:W-:-:S03]  /*dad0*/  ISETP.GT.U32.AND P2, PT, R4, R22, PT ;  /* 0x000000160400720c */ /* 0x000fc60003f44070 */
[----:B------:R0:W-:Y:S01]  /*dae0*/  STL [R1+0x14], R6 ;  /* 0x0000140601007387 */ /* 0x0001e20000100800 */
[--C-:B------:R-:W-:Y:S01]  /*daf0*/  @!P1 IMAD.IADD R27, R27, 0x1, -R4.reuse ;  /* 0x000000011b1b9824 */ /* 0x100fe200078e0a04 */
[----:B------:R-:W-:Y:S01]  /*db00*/  ISETP.GE.AND P1, PT, R2, RZ, PT ;  /* 0x000000ff0200720c */ /* 0x000fe20003f26270 */
[----:B------:R-:W-:Y:S01]  /*db10*/  @!P3 IMAD.IADD R21, R21, 0x1, -R4 ;  /* 0x000000011515b824 */ /* 0x000fe200078e0a04 */
[----:B------:R-:W-:Y:S01]  /*db20*/  ISETP.GT.U32.AND P3, PT, R4, R23, PT ;  /* 0x000000170400720c */ /* 0x000fe20003f64070 */
[C---:B0-----:R-:W-:Y:S02]  /*db30*/  IMAD R6, R8.reuse, 0x4, R6 ;  /* 0x0000000408067824 */ /* 0x041fe400078e0206 */
[----:B------:R-:W-:Y:S02]  /*db40*/  @!P0 IMAD.IADD R25, R25, 0x1, -R4 ;  /* 0x0000000119198824 */ /* 0x000fe400078e0a04 */
[----:B------:R-:W-:Y:S01]  /*db50*/  IMAD R2, R8, 0x4, R6 ;  /* 0x0000000408027824 */ /* 0x000fe200078e0206 */
[----:B------:R-:W-:-:S03]  /*db60*/  ISETP.GE.AND P0, PT, R5, RZ, PT ;  /* 0x000000ff0500720c */ /* 0x000fc60003f06270 */
[----:B------:R-:W-:Y:S01]  /*db70*/  IMAD R5, R8, 0x4, R2 ;  /* 0x0000000408057824 */ /* 0x000fe200078e0202 */
[----:B------:R-:W-:Y:S01]  /*db80*/  STL [R1+0x10], R6 ;  /* 0x0000100601007387 */ /* 0x000fe20000100800 */
[----:B------:R-:W-:-:S03]  /*db90*/  @!P2 IMAD.IADD R22, R22, 0x1, -R4 ;  /* 0x000000011616a824 */ /* 0x000fc600078e0a04 */
[----:B------:R0:W-:Y:S01]  /*dba0*/  STL [R1+0xc], R2 ;  /* 0x00000c0201007387 */ /* 0x0001e20000100800 */
[----:B-1----:R-:W-:-:S03]  /*dbb0*/  IMAD.SHL.U32 R0, R10, 0x20, RZ ;  /* 0x000000200a007824 */ /* 0x002fc600078e00ff */
[----:B------:R1:W-:Y:S01]  /*dbc0*/  STL [R1+0x8], R5 ;  /* 0x0000080501007387 */ /* 0x0003e20000100800 */
[----:B------:R-:W-:Y:S01]  /*dbd0*/  LOP3.LUT R29, R10, 0x7, RZ, 0xc0, !PT ;  /* 0x000000070a1d7812 */ /* 0x000fe200078ec0ff */
[----:B------:R-:W-:Y:S01]  /*dbe0*/  @!P3 IMAD.IADD R23, R23, 0x1, -R4 ;  /* 0x000000011717b824 */ /* 0x000fe200078e0a04 */
[----:B------:R-:W-:Y:S02]  /*dbf0*/  ISETP.GT.U32.AND P2, PT, R4, R22, PT ;  /* 0x000000160400720c */ /* 0x000fe40003f44070 */
[----:B0-----:R-:W-:Y:S01]  /*dc00*/  SHF.R.S32.HI R2, RZ, 0x2, R10 ;  /* 0x00000002ff027819 */ /* 0x001fe2000001140a */
[----:B-1----:R-:W-:Y:S01]  /*dc10*/  IMAD R5, R8, 0x4, R5 ;  /* 0x0000000408057824 */ /* 0x002fe200078e0205 */
[----:B------:R-:W-:-:S03]  /*dc20*/  LOP3.LUT R0, R0, 0x60, RZ, 0xc0, !PT ;  /* 0x0000006000007812 */ /* 0x000fc600078ec0ff */
[----:B------:R-:W-:Y:S01]  /*dc30*/  IMAD R9, R8, 0x4, R5 ;  /* 0x0000000408097824 */ /* 0x000fe200078e0205 */
[----:B------:R-:W-:Y:S02]  /*dc40*/  ISETP.GE.AND P6, PT, R28, RZ, PT ;  /* 0x000000ff1c00720c */ /* 0x000fe40003fc6270 */
[----:B------:R-:W-:Y:S01]  /*dc50*/  SGXT R2, R2, 0x1 ;  /* 0x000000010202781a */ /* 0x000fe20000000200 */
[----:B------:R-:W-:Y:S01]  /*dc60*/  IMAD R28, R8, 0x4, R9 ;  /* 0x00000004081c7824 */ /* 0x000fe200078e0209 */
[----:B------:R0:W-:Y:S01]  /*dc70*/  STL [R1+0x4], R5 ;  /* 0x0000040501007387 */ /* 0x0001e20000100800 */
[----:B------:R-:W-:Y:S01]  /*dc80*/  IMAD.SHL.U32 R6, R10, 0x2, RZ ;  /* 0x000000020a067824 */ /* 0x000fe200078e00ff */
[----:B------:R-:W-:Y:S01]  /*dc90*/  ISETP.GT.U32.AND P3, PT, R4, R23, PT ;  /* 0x000000170400720c */ /* 0x000fe20003f64070 */
[----:B------:R-:W-:Y:S01]  /*dca0*/  IMAD R29, R29, 0x110, RZ ;  /* 0x000001101d1d7824 */ /* 0x000fe200078e02ff */
[----:B------:R1:W-:Y:S01]  /*dcb0*/  STL [R1+0x17a8], R0 ;  /* 0x0017a80001007387 */ /* 0x0003e20000100800 */
[----:B------:R-:W-:-:S03]  /*dcc0*/  LOP3.LUT R2, R0, 0x90, R2, 0xf8, !PT ;  /* 0x0000009000027812 */ /* 0x000fc600078ef802 */
[--C-:B------:R-:W-:Y:S01]  /*dcd0*/  LOP3.LUT R29, R29, 0x30, R6.reuse, 0x78, !PT ;  /* 0x000000301d1d7812 */ /* 0x100fe200078e7806 */
[----:B0-----:R-:W-:Y:S01]  /*dce0*/  IMAD.SHL.U32 R5, R10, 0x10, RZ ;  /* 0x000000100a057824 */ /* 0x001fe200078e00ff */
[----:B------:R-:W-:Y:S01]  /*dcf0*/  LOP3.LUT R6, R2, 0x10, R6, 0x78, !PT ;  /* 0x0000001002067812 */ /* 0x000fe200078e7806 */
[----:B-1----:R-:W-:Y:S01]  /*dd00*/  IMAD R0, R8, 0x4, R28 ;  /* 0x0000000408007824 */ /* 0x002fe200078e021c */
[----:B------:R-:W-:Y:S01]  /*dd10*/  STL [R1], R9 ;  /* 0x0000000901007387 */ /* 0x000fe20000100800 */
[----:B------:R-:W-:Y:S02]  /*dd20*/  IMAD.SHL.U32 R24, R10, 0x40, RZ ;  /* 0x000000400a187824 */ /* 0x000fe400078e00ff */
[----:B------:R-:W-:Y:S02]  /*dd30*/  IMAD R2, R8, 0x4, R0 ;  /* 0x0000000408027824 */ /* 0x000fe400078e0200 */
[----:B------:R-:W-:Y:S01]  /*dd40*/  @!P2 IMAD.IADD R22, R22, 0x1, -R4 ;  /* 0x000000011616a824 */ /* 0x000fe200078e0a04 */
[----:B------:R-:W-:Y:S01]  /*dd50*/  ISETP.GE.AND P2, PT, R3, RZ, PT ;  /* 0x000000ff0300720c */ /* 0x000fe20003f46270 */
[----:B------:R0:W-:Y:S01]  /*dd60*/  STL [R1+0x17a4], R5 ;  /* 0x0017a40501007387 */ /* 0x0001e20000100800 */
[C---:B------:R-:W-:Y:S01]  /*dd70*/  IMAD R3, R8.reuse, 0x4, R2 ;  /* 0x0000000408037824 */ /* 0x040fe200078e0202 */
[----:B------:R-:W-:Y:S01]  /*dd80*/  LOP3.LUT R29, R29, 0x800, R24, 0xf8, !PT ;  /* 0x000008001d1d7812 */ /* 0x000fe200078ef818 */
[----:B------:R-:W-:Y:S01]  /*dd90*/  @!P3 IMAD.IADD R23, R23, 0x1, -R4 ;  /* 0x000000011717b824 */ /* 0x000fe200078e0a04 */
[----:B------:R-:W-:Y:S01]  /*dda0*/  STL [R1+0x1a7c], R28 ;  /* 0x001a7c1c01007387 */ /* 0x000fe20000100800 */
[----:B------:R-:W-:Y:S01]  /*ddb0*/  IMAD R4, R8, 0x4, R3 ;  /* 0x0000000408047824 */ /* 0x000fe200078e0203 */
[----:B0-----:R-:W-:-:S02]  /*ddc0*/  LOP3.LUT R5, R5, 0x100, RZ, 0xc0, !PT ;  /* 0x0000010005057812 */ /* 0x001fc400078ec0ff */
[----:B------:R0:W-:Y:S04]  /*ddd0*/  STL [R1+0x1a80], R0 ;  /* 0x001a800001007387 */ /* 0x0001e80000100800 */
[----:B------:R-:W-:Y:S01]  /*dde0*/  STL [R1+0x1828], R29 ;  /* 0x0018281d01007387 */ /* 0x000fe20000100800 */
[----:B0-----:R-:W-:Y:S01]  /*ddf0*/  IADD3 R0, PT, PT, R6, UR5, R5 ;  /* 0x0000000506007c10 */ /* 0x001fe2000fffe005 */
[C---:B------:R-:W-:Y:S02]  /*de00*/  IMAD R5, R8.reuse, 0x4, R4 ;  /* 0x0000000408057824 */ /* 0x040fe400078e0204 */
[----:B------:R-:W-:Y:S04]  /*de10*/  STL [R1+0x1a84], R2 ;  /* 0x001a840201007387 */ /* 0x000fe80000100800 */
[----:B------:R-:W-:Y:S01]  /*de20*/  STL [R1+0x51c], R0 ;  /* 0x00051c0001007387 */ /* 0x000fe20000100800 */
[----:B------:R-:W-:-:S03]  /*de30*/  IMAD R6, R8, 0x8, R5 ;  /* 0x0000000808067824 */ /* 0x000fc600078e0205 */
[----:B------:R-:W-:Y:S04]  /*de40*/  STL [R1+0x1a88], R3 ;  /* 0x001a880301007387 */ /* 0x000fe80000100800 */
[----:B------:R-:W-:Y:S04]  /*de50*/  STL [R1+0x1a8c], R4 ;  /* 0x001a8c0401007387 */ /* 0x000fe80000100800 */
[----:B------:R0:W-:Y:S04]  /*de60*/  STL [R1+0x1a90], R5 ;  /* 0x001a900501007387 */ /* 0x0001e80000100800 */
[----:B0-----:R-:W3:Y:S04]  /*de70*/  LDL.LU R5, [R1+0x3d8] ;  /* 0x0003d80001057983 */ /* 0x001ee80000300800 */
[----:B------:R-:W4:Y:S04]  /*de80*/  LDL.LU R4, [R1+0x3d4] ;  /* 0x0003d40001047983 */ /* 0x000f280000300800 */
[----:B------:R-:W5:Y:S04]  /*de90*/  LDL.LU R3, [R1+0x3d0] ;  /* 0x0003d00001037983 */ /* 0x000f680000300800 */
        /* <DEDUP_REMOVED lines=12> */
[----:B------:R-:W5:Y:S01]  /*df60*/  LDL.LU R17, [R1+0x39c] ;  /* 0x00039c0001117983 */ /* 0x000f620000300800 */
[----:B--2---:R-:W-:-:S02]  /*df70*/  ISETP.NE.AND P3, PT, R7, RZ, PT ;  /* 0x000000ff0700720c */ /* 0x004fc40003f65270 */
[----:B------:R-:W-:Y:S01]  /*df80*/  LOP3.LUT R24, RZ, R7, RZ, 0x33, !PT ;  /* 0x00000007ff187212 */ /* 0x000fe200078e33ff */
[----:B------:R-:W2:Y:S01]  /*df90*/  LDL.LU R11, [R1+0x398] ;  /* 0x00039800010b7983 */ /* 0x000ea20000300800 */
[----:B------:R-:W-:-:S03]  /*dfa0*/  IMAD R7, R8, 0x4, R6 ;  /* 0x0000000408077824 */ /* 0x000fc600078e0206 */
[----:B------:R-:W2:Y:S04]  /*dfb0*/  LDL.LU R16, [R1+0x394] ;  /* 0x0003940001107983 */ /* 0x000ea80000300800 */
[----:B------:R-:W2:Y:S04]  /*dfc0*/  LDL.LU R8, [R1+0x390] ;  /* 0x0003900001087983 */ /* 0x000ea80000300800 */
[----:B------:R-:W2:Y:S01]  /*dfd0*/  LDL.LU R10, [R1+0x38c] ;  /* 0x00038c00010a7983 */ /* 0x000ea20000300800 */
[----:B------:R-:W-:Y:S02]  /*dfe0*/  @!P5 IMAD.MOV R25, RZ, RZ, -R25 ;  /* 0x000000ffff19d224 */ /* 0x000fe400078e0a19 */
[----:B------:R-:W-:Y:S01]  /*dff0*/  @!P6 IMAD.MOV R26, RZ, RZ, -R26 ;  /* 0x000000ffff1ae224 */ /* 0x000fe200078e0a1a */
[----:B------:R-:W-:Y:S01]  /*e000*/  STL [R1+0x1a98], R7 ;  /* 0x001a980701007387 */ /* 0x000fe20000100800 */
[----:B------:R-:W-:-:S02]  /*e010*/  @!P4 IMAD.MOV R27, RZ, RZ, -R27 ;  /* 0x000000ffff1bc224 */ /* 0x000fc400078e0a1b */
[----:B------:R-:W-:Y:S01]  /*e020*/  @!P0 IMAD.MOV R21, RZ, RZ, -R21 ;  /* 0x000000ffff158224 */ /* 0x000fe200078e0a15 */
[----:B------:R-:W-:Y:S01]  /*e030*/  STL [R1+0x1a94], R6 ;  /* 0x001a940601007387 */ /* 0x000fe20000100800 */
[----:B------:R-:W-:Y:S02]  /*e040*/  @!P1 IMAD.MOV R22, RZ, RZ, -R22 ;  /* 0x000000ffff169224 */ /* 0x000fe400078e0a16 */
[----:B------:R-:W-:Y:S01]  /*e050*/  @!P2 IMAD.MOV R23, RZ, RZ, -R23 ;  /* 0x000000ffff17a224 */ /* 0x000fe200078e0a17 */
[----:B------:R-:W-:Y:S04]  /*e060*/  STL [R1+0x1a9c], R25 ;  /* 0x001a9c1901007387 */ /* 0x000fe80000100800 */
[----:B------:R-:W-:Y:S04]  /*e070*/  STL [R1+0x1aa0], R26 ;  /* 0x001aa01a01007387 */ /* 0x000fe80000100800 */
[----:B------:R-:W-:Y:S04]  /*e080*/  STL [R1+0x1aa4], R27 ;  /* 0x001aa41b01007387 */ /* 0x000fe80000100800 */
[----:B------:R-:W-:Y:S04]  /*e090*/  STL [R1+0x1aa8], R21 ;  /* 0x001aa81501007387 */ /* 0x000fe80000100800 */
[----:B------:R-:W-:Y:S04]  /*e0a0*/  STL [R1+0x1aac], R22 ;  /* 0x001aac1601007387 */ /* 0x000fe80000100800 */
[----:B------:R-:W-:Y:S01]  /*e0b0*/  STL [R1+0x1ab0], R23 ;  /* 0x001ab01701007387 */ /* 0x000fe20000100800 */
[----:B---3--:R-:W-:-:S02]  /*e0c0*/  SEL R5, R24, R5, !P3 ;  /* 0x0000000518057207 */ /* 0x008fc40005800000 */
[----:B----4-:R-:W-:-:S03]  /*e0d0*/  SEL R4, R24, R4, !P3 ;  /* 0x0000000418047207 */ /* 0x010fc60005800000 */
[----:B------:R-:W-:Y:S01]  /*e0e0*/  STL [R1+0x418], R5 ;  /* 0x0004180501007387 */ /* 0x000fe20000100800 */
[----:B-----5:R-:W-:-:S03]  /*e0f0*/  SEL R3, R24, R3, !P3 ;  /* 0x0000000318037207 */ /* 0x020fc60005800000 */
[----:B------:R0:W-:Y:S01]  /*e100*/  STL [R1+0x414], R4 ;  /* 0x0004140401007387 */ /* 0x0001e20000100800 */
[----:B------:R-:W-:-:S03]  /*e110*/  SEL R2, R24, R2, !P3 ;  /* 0x0000000218027207 */ /* 0x000fc60005800000 */
[----:B------:R1:W-:Y:S04]  /*e120*/  STL [R1+0x410], R3 ;  /* 0x0004100301007387 */ /* 0x0003e80000100800 */
[----:B------:R3:W-:Y:S01]  /*e130*/  STL [R1+0x40c], R2 ;  /* 0x00040c0201007387 */ /* 0x0007e20000100800 */
[C---:B0-----:R-:W-:Y:S02]  /*e140*/  SEL R4, R24.reuse, R29, !P3 ;  /* 0x0000001d18047207 */ /* 0x041fe40005800000 */
[----:B-1----:R-:W-:-:S03]  /*e150*/  SEL R3, R24, R0, !P3 ;  /* 0x0000000018037207 */ /* 0x002fc60005800000 */
[----:B------:R-:W-:Y:S01]  /*e160*/  STL [R1+0x408], R4 ;  /* 0x0004080401007387 */ /* 0x000fe20000100800 */
[----:B---3--:R-:W-:-:S03]  /*e170*/  SEL R2, R24, R28, !P3 ;  /* 0x0000001c18027207 */ /* 0x008fc60005800000 */
[----:B------:R0:W-:Y:S01]  /*e180*/  STL [R1+0x404], R3 ;  /* 0x0004040301007387 */ /* 0x0001e20000100800 */
[----:B------:R-:W-:-:S03]  /*e190*/  SEL R0, R24, R20, !P3 ;  /* 0x0000001418007207 */ /* 0x000fc60005800000 */
[----:B------:R1:W-:Y:S01]  /*e1a0*/  STL [R1+0x400], R2 ;  /* 0x0004000201007387 */ /* 0x0003e20000100800 */
[----:B0-----:R-:W-:-:S03]  /*e1b0*/  SEL R3, R24, R12, !P3 ;  /* 0x0000000c18037207 */ /* 0x001fc60005800000 */
[----:B------:R0:W-:Y:S01]  /*e1c0*/  STL [R1+0x3fc], R0 ;  /* 0x0003fc0001007387 */ /* 0x0001e20000100800 */
[----:B-1----:R-:W-:-:S03]  /*e1d0*/  SEL R2, R24, R19, !P3 ;  /* 0x0000001318027207 */ /* 0x002fc60005800000 */
[----:B------:R1:W-:Y:S04]  /*e1e0*/  STL [R1+0x3f8], R3 ;  /* 0x0003f80301007387 */ /* 0x0003e80000100800 */
[----:B------:R3:W-:Y:S01]  /*e1f0*/  STL [R1+0x3f4], R2 ;  /* 0x0003f40201007387 */ /* 0x0007e20000100800 */
[C---:B0-----:R-:W-:Y:S02]  /*e200*/  SEL R0, R24.reuse, R15, !P3 ;  /* 0x0000000f18007207 */ /* 0x041fe40005800000 */
[----:B-1----:R-:W-:-:S03]  /*e210*/  SEL R3, R24, R13, !P3 ;  /* 0x0000000d18037207 */ /* 0x002fc60005800000 */
[----:B------:R0:W-:Y:S01]  /*e220*/  STL [R1+0x3f0], R0 ;  /* 0x0003f00001007387 */ /* 0x0001e20000100800 */
[----:B---3--:R-:W-:-:S03]  /*e230*/  SEL R2, R24, R9, !P3 ;  /* 0x0000000918027207 */ /* 0x008fc60005800000 */
        /* <DEDUP_REMOVED lines=8> */
[C---:B--2---:R-:W-:Y:S02]  /*e2c0*/  SEL R0, R24.reuse, R11, !P3 ;  /* 0x0000000b18007207 */ /* 0x044fe40005800000 */
[----:B0-----:R-:W-:-:S03]  /*e2d0*/  SEL R3, R24, R16, !P3 ;  /* 0x0000001018037207 */ /* 0x001fc60005800000 */
[----:B------:R0:W-:Y:S01]  /*e2e0*/  STL [R1+0x3d8], R0 ;  /* 0x0003d80001007387 */ /* 0x0001e20000100800 */
[----:B-1----:R-:W-:-:S03]  /*e2f0*/  SEL R2, R24, R8, !P3 ;  /* 0x0000000818027207 */ /* 0x002fc60005800000 */
[----:B------:R-:W-:Y:S01]  /*e300*/  STL [R1+0x3d4], R3 ;  /* 0x0003d40301007387 */ /* 0x000fe20000100800 */
[----:B0-----:R-:W-:-:S03]  /*e310*/  SEL R0, R24, R10, !P3 ;  /* 0x0000000a18007207 */ /* 0x001fc60005800000 */
[----:B------:R-:W2:Y:S04]  /*e320*/  LDL.LU R10, [R1+0x388] ;  /* 0x00038800010a7983 */ /* 0x000ea80000300800 */
[----:B------:R-:W-:Y:S04]  /*e330*/  STL [R1+0x3d0], R2 ;  /* 0x0003d00201007387 */ /* 0x000fe80000100800 */
[----:B------:R-:W3:Y:S04]  /*e340*/  LDL.LU R23, [R1+0x37c] ;  /* 0x00037c0001177983 */ /* 0x000ee80000300800 */
[----:B------:R-:W-:Y:S04]  /*e350*/  STL [R1+0x3cc], R0 ;  /* 0x0003cc0001007387 */ /* 0x000fe80000100800 */
[----:B---3--:R0:W-:Y:S04]  /*e360*/  STL [R1+0x1aec], R23 ;  /* 0x001aec1701007387 */ /* 0x0081e80000100800 */
[----:B0-----:R-:W3:Y:S01]  /*e370*/  LDL.LU R23, [R1+0x380] ;  /* 0x0003800001177983 */ /* 0x001ee20000300800 */
[----:B--2---:R-:W-:-:S03]  /*e380*/  SEL R10, R24, R10, !P3 ;  /* 0x0000000a180a7207 */ /* 0x004fc60005800000 */
[----:B---3--:R0:W-:Y:S04]  /*e390*/  STL [R1+0x1af0], R23 ;  /* 0x001af01701007387 */ /* 0x0081e80000100800 */
[----:B0-----:R-:W2:Y:S04]  /*e3a0*/  LDL.LU R23, [R1+0x384] ;  /* 0x0003840001177983 */ /* 0x001ea80000300800 */
[----:B------:R-:W3:Y:S04]  /*e3b0*/  LDL.LU R22, [R1+0x378] ;  /* 0x0003780001167983 */ /* 0x000ee80000300800 */
[----:B------:R-:W4:Y:S04]  /*e3c0*/  LDL.LU R21, [R1+0x374] ;  /* 0x0003740001157983 */ /* 0x000f280000300800 */
[----:B------:R-:W5:Y:S04]  /*e3d0*/  LDL.LU R27, [R1+0x370] ;  /* 0x00037000011b7983 */ /* 0x000f680000300800 */
[----:B------:R-:W3:Y:S04]  /*e3e0*/  LDL.LU R26, [R1+0x36c] ;  /* 0x00036c00011a7983 */ /* 0x000ee80000300800 */
        /* <DEDUP_REMOVED lines=22> */
[----:B------:R0:W-:Y:S04]  /*e550*/  STL [R1+0x3c8], R10 ;  /* 0x0003c80a01007387 */ /* 0x0001e80000100800 */
[----:B0-----:R-:W3:Y:S01]  /*e560*/  LDL.LU R10, [R1+0x30c] ;  /* 0x00030c00010a7983 */ /* 0x001ee20000300800 */
[----:B--2---:R-:W-:-:S05]  /*e570*/  SEL R23, R24, R23, !P3 ;  /* 0x0000001718177207 */ /* 0x004fca0005800000 */
[----:B------:R0:W-:Y:S04]  /*e580*/  STL [R1+0x3c4], R23 ;  /* 0x0003c41701007387 */ /* 0x0001e80000100800 */
[----:B0-----:R-:W2:Y:S02]  /*e590*/  LDL.LU R23, [R1+0x1af0] ;  /* 0x001af00001177983 */ /* 0x001ea40000300800 */
[----:B--2---:R-:W-:-:S05]  /*e5a0*/  SEL R23, R24, R23, !P3 ;  /* 0x0000001718177207 */ /* 0x004fca0005800000 */
[----:B------:R0:W-:Y:S04]  /*e5b0*/  STL [R1+0x3c0], R23 ;  /* 0x0003c01701007387 */ /* 0x0001e80000100800 */
[----:B0-----:R-:W2:Y:S01]  /*e5c0*/  LDL.LU R23, [R1+0x1aec] ;  /* 0x001aec0001177983 */ /* 0x001ea20000300800 */
[C---:B---3--:R-:W-:Y:S02]  /*e5d0*/  SEL R7, R24.reuse, R7, !P3 ;  /* 0x0000000718077207 */ /* 0x048fe40005800000 */
[C---:B------:R-:W-:Y:S02]  /*e5e0*/  SEL R0, R24.reuse, R0, !P3 ;  /* 0x0000000018007207 */ /* 0x040fe40005800000 */
[----:B--2---:R-:W-:-:S05]  /*e5f0*/  SEL R23, R24, R23, !P3 ;  /* 0x0000001718177207 */ /* 0x004fca0005800000 */
[----:B------:R0:W-:Y:S02]  /*e600*/  STL [R1+0x3bc], R23 ;  /* 0x0003bc1701007387 */ /* 0x0001e40000100800 */
[C---:B0-----:R-:W-:Y:S02]  /*e610*/  SEL R23, R24.reuse, R22, !P3 ;  /* 0x0000001618177207 */ /* 0x041fe40005800000 */
[C---:B----4-:R-:W-:Y:S02]  /*e620*/  SEL R22, R24.reuse, R21, !P3 ;  /* 0x0000001518167207 */ /* 0x050fe40005800000 */
[C---:B-----5:R-:W-:Y:S01]  /*e630*/  SEL R21, R24.reuse, R27, !P3 ;  /* 0x0000001b18157207 */ /* 0x060fe20005800000 */
[----:B------:R0:W-:Y:S04]  /*e640*/  STL [R1+0x3b8], R23 ;  /* 0x0003b81701007387 */ /* 0x0001e80000100800 */
[----:B------:R1:W-:Y:S04]  /*e650*/  STL [R1+0x3b4], R22 ;  /* 0x0003b41601007387 */ /* 0x0003e80000100800 */
[----:B------:R2:W-:Y:S01]  /*e660*/  STL [R1+0x3b0], R21 ;  /* 0x0003b01501007387 */ /* 0x0005e20000100800 */
[----:B0-----:R-:W-:-:S02]  /*e670*/  SEL R23, R24, R26, !P3 ;  /* 0x0000001a18177207 */ /* 0x001fc40005800000 */
[----:B-1----:R-:W-:-:S03]  /*e680*/  SEL R22, R24, R25, !P3 ;  /* 0x0000001918167207 */ /* 0x002fc60005800000 */
[----:B------:R-:W-:Y:S01]  /*e690*/  STL [R1+0x3ac], R23 ;  /* 0x0003ac1701007387 */ /* 0x000fe20000100800 */
[C---:B--2---:R-:W-:Y:S02]  /*e6a0*/  SEL R21, R24.reuse, R6, !P3 ;  /* 0x0000000618157207 */ /* 0x044fe40005800000 */
[C---:B------:R-:W-:Y:S01]  /*e6b0*/  SEL R6, R24.reuse, R5, !P3 ;  /* 0x0000000518067207 */ /* 0x040fe20005800000 */
[----:B------:R-:W-:Y:S01]  /*e6c0*/  STL [R1+0x3a8], R22 ;  /* 0x0003a81601007387 */ /* 0x000fe20000100800 */
[C---:B------:R-:W-:Y:S02]  /*e6d0*/  SEL R5, R24.reuse, R4, !P3 ;  /* 0x0000000418057207 */ /* 0x040fe40005800000 */
[C---:B------:R-:W-:Y:S01]  /*e6e0*/  SEL R4, R24.reuse, R3, !P3 ;  /* 0x0000000318047207 */ /* 0x040fe20005800000 */
[----:B------:R-:W-:Y:S01]  /*e6f0*/  STL [R1+0x3a4], R21 ;  /* 0x0003a41501007387 */ /* 0x000fe20000100800 */
[C---:B------:R-:W-:Y:S02]  /*e700*/  SEL R3, R24.reuse, R2, !P3 ;  /* 0x0000000218037207 */ /* 0x040fe40005800000 */
[C---:B------:R-:W-:Y:S01]  /*e710*/  SEL R2, R24.reuse, R29, !P3 ;  /* 0x0000001d18027207 */ /* 0x040fe20005800000 */
[----:B------:R-:W-:Y:S04]  /*e720*/  STL [R1+0x3a0], R7 ;  /* 0x0003a00701007387 */ /* 0x000fe80000100800 */
[----:B------:R-:W-:Y:S04]  /*e730*/  STL [R1+0x39c], R6 ;  /* 0x00039c0601007387 */ /* 0x000fe80000100800 */
[----:B------:R-:W-:Y:S04]  /*e740*/  STL [R1+0x398], R5 ;  /* 0x0003980501007387 */ /* 0x000fe80000100800 */
[----:B------:R-:W-:Y:S04]  /*e750*/  STL [R1+0x394], R4 ;  /* 0x0003940401007387 */ /* 0x000fe80000100800 */
[----:B------:R0:W-:Y:S04]  /*e760*/  STL [R1+0x390], R3 ;  /* 0x0003900301007387 */ /* 0x0001e80000100800 */
[----:B------:R1:W-:Y:S04]  /*e770*/  STL [R1+0x38c], R2 ;  /* 0x00038c0201007387 */ /* 0x0003e80000100800 */
[----:B------:R2:W-:Y:S01]  /*e780*/  STL [R1+0x388], R0 ;  /* 0x0003880001007387 */ /* 0x0005e20000100800 */
[----:B0-----:R-:W-:-:S02]  /*e790*/  SEL R3, R24, R28, !P3 ;  /* 0x0000001c18037207 */ /* 0x001fc40005800000 */
[----:B-1----:R-:W-:-:S03]  /*e7a0*/  SEL R2, R24, R20, !P3 ;  /* 0x0000001418027207 */ /* 0x002fc60005800000 */
[----:B------:R0:W-:Y:S01]  /*e7b0*/  STL [R1+0x384], R3 ;  /* 0x0003840301007387 */ /* 0x0001e20000100800 */
[----:B--2---:R-:W-:-:S03]  /*e7c0*/  SEL R0, R24, R12, !P3 ;  /* 0x0000000c18007207 */ /* 0x004fc60005800000 */
[----:B------:R1:W-:Y:S04]  /*e7d0*/  STL [R1+0x380], R2 ;  /* 0x0003800201007387 */ /* 0x0003e80000100800 */
[----:B------:R2:W-:Y:S01]  /*e7e0*/  STL [R1+0x37c], R0 ;  /* 0x00037c0001007387 */ /* 0x0005e20000100800 */
[C---:B0-----:R-:W-:Y:S02]  /*e7f0*/  SEL R3, R24.reuse, R19, !P3 ;  /* 0x0000001318037207 */ /* 0x041fe40005800000 */
        /* <DEDUP_REMOVED lines=13> */
[----:B------:R-:W-:Y:S01]  /*e8d0*/  STL [R1+0x360], R3 ;  /* 0x0003600301007387 */ /* 0x000fe20000100800 */
[----:B--2---:R-:W-:-:S03]  /*e8e0*/  SEL R0, R24, R8, !P3 ;  /* 0x0000000818007207 */ /* 0x004fc60005800000 */
[----:B------:R-:W2:Y:S04]  /*e8f0*/  LDL.LU R8, [R1+0x308] ;  /* 0x0003080001087983 */ /* 0x000ea80000300800 */
[----:B------:R0:W-:Y:S04]  /*e900*/  STL [R1+0x35c], R2 ;  /* 0x00035c0201007387 */ /* 0x0001e80000100800 */
[----:B------:R1:W-:Y:S04]  /*e910*/  STL [R1+0x358], R0 ;  /* 0x0003580001007387 */ /* 0x0003e80000100800 */
[----:B------:R-:W3:Y:S01]  /*e920*/  LDL.LU R23, [R1+0x2fc] ;  /* 0x0002fc0001177983 */ /* 0x000ee20000300800 */
[----:B0-----:R-:W-:-:S02]  /*e930*/  SEL R2, R24, R16, !P3 ;  /* 0x0000001018027207 */ /* 0x001fc40005800000 */
[----:B-1----:R-:W-:-:S03]  /*e940*/  SEL R0, R24, R10, !P3 ;  /* 0x0000000a18007207 */ /* 0x002fc60005800000 */
[----:B------:R-:W-:Y:S04]  /*e950*/  STL [R1+0x354], R2 ;  /* 0x0003540201007387 */ /* 0x000fe80000100800 */
[----:B---3--:R0:W-:Y:S04]  /*e960*/  STL [R1+0x1ae4], R23 ;  /* 0x001ae41701007387 */ /* 0x0081e80000100800 */
[----:B------:R-:W-:Y:S04]  /*e970*/  STL [R1+0x34c], R0 ;  /* 0x00034c0001007387 */ /* 0x000fe80000100800 */
        /* <DEDUP_REMOVED lines=30> */
[----:B------:R-:W3:Y:S04]  /*eb60*/  LDL.LU R16, [R1+0x288] ;  /* 0x0002880001107983 */ /* 0x000ee80000300800 */
        /* <DEDUP_REMOVED lines=27> */
[----:B------:R-:W-:-:S03]  /*ed20*/  SEL R3, R24, R29, !P3 ;  /* 0x0000001d18037207 */ /* 0x000fc60005800000 */
        /* <DEDUP_REMOVED lines=23> */
[----:B------:R1:W-:Y:S01]  /*eea0*/  STL [R1+0x2e8], R3 ;  /* 0x0002e80301007387 */ /* 0x0003e20000100800 */
[----:B0-----:R-:W-:-:S03]  /*eeb0*/  SEL R2, R24, R10, !P3 ;  /* 0x0000000a18027207 */ /* 0x001fc60005800000 */
[----:B------:R-:W2:Y:S01]  /*eec0*/  LDL.LU R10, [R1+0x2a0] ;  /* 0x0002a000010a7983 */ /* 0x000ea20000300800 */
[----:B-1----:R-:W-:-:S03]  /*eed0*/  SEL R3, R24, R11, !P3 ;  /* 0x0000000b18037207 */ /* 0x002fc60005800000 */
[----:B------:R0:W-:Y:S04]  /*eee0*/  STL [R1+0x2e4], R0 ;  /* 0x0002e40001007387 */ /* 0x0001e80000100800 */
[----:B------:R1:W-:Y:S01]  /*eef0*/  STL [R1+0x2e0], R2 ;  /* 0x0002e00201007387 */ /* 0x0003e20000100800 */
[----:B0-----:R-:W-:-:S05]  /*ef00*/  SEL R0, R24, R17, !P3 ;  /* 0x0000001118007207 */ /* 0x001fca0005800000 */
[----:B------:R0:W-:Y:S04]  /*ef10*/  STL [R1+0x2dc], R0 ;  /* 0x0002dc0001007387 */ /* 0x0001e80000100800 */
[----:B------:R-:W-:Y:S04]  /*ef20*/  STL [R1+0x2d8], R3 ;  /* 0x0002d80301007387 */ /* 0x000fe80000100800 */
[----:B------:R-:W3:Y:S01]  /*ef30*/  LDL.LU R23, [R1+0x28c] ;  /* 0x00028c0001177983 */ /* 0x000ee20000300800 */
[C---:B-1----:R-:W-:Y:S02]  /*ef40*/  SEL R2, R24.reuse, R16, !P3 ;  /* 0x0000001018027207 */ /* 0x042fe40005800000 */
[----:B0-----:R-:W-:-:S03]  /*ef50*/  SEL R0, R24, R8, !P3 ;  /* 0x0000000818007207 */ /* 0x001fc60005800000 */
        /* <DEDUP_REMOVED lines=32> */
[----:B------:R-:W3:Y:S04]  /*f160*/  LDL.LU R11, [R1+0x23c] ;  /* 0x00023c00010b7983 */ /* 0x000ee80000300800 */
        /* <DEDUP_REMOVED lines=11> */
[----:B------:R-:W-:-:S02]  /*f220*/  SEL R2, R24, R2, !P3 ;  /* 0x0000000218027207 */ /* 0x000fc40005800000 */
        /* <DEDUP_REMOVED lines=13> */
[----:B------:R-:W-:Y:S04]  /*f300*/  STL [R1+0x2ac], R22 ;  /* 0x0002ac1601007387 */ /* 0x000fe80000100800 */
[----:B------:R-:W-:Y:S04]  /*f310*/  STL [R1+0x2a8], R21 ;  /* 0x0002a81501007387 */ /* 0x000fe80000100800 */
[----:B------:R-:W-:Y:S04]  /*f320*/  STL [R1+0x2a4], R6 ;  /* 0x0002a40601007387 */ /* 0x000fe80000100800 */
[----:B------:R-:W-:Y:S04]  /*f330*/  STL [R1+0x2a0], R5 ;  /* 0x0002a00501007387 */ /* 0x000fe80000100800 */
[----:B------:R0:W-:Y:S04]  /*f340*/  STL [R1+0x29c], R4 ;  /* 0x00029c0401007387 */ /* 0x0001e80000100800 */
[----:B------:R1:W-:Y:S01]  /*f350*/  STL [R1+0x290], R3 ;  /* 0x0002900301007387 */ /* 0x0003e20000100800 */
[----:B0-----:R-:W-:-:S03]  /*f360*/  SEL R4, R24, R29, !P3 ;  /* 0x0000001d18047207 */ /* 0x001fc60005800000 */
[----:B------:R0:W-:Y:S01]  /*f370*/  STL [R1+0x28c], R2 ;  /* 0x00028c0201007387 */ /* 0x0001e20000100800 */
[----:B-1----:R-:W-:-:S03]  /*f380*/  SEL R3, R24, R0, !P3 ;  /* 0x0000000018037207 */ /* 0x002fc60005800000 */
[----:B------:R-:W-:Y:S01]  /*f390*/  STL [R1+0x288], R4 ;  /* 0x0002880401007387 */ /* 0x000fe20000100800 */
[----:B------:R-:W-:-:S03]  /*f3a0*/  SEL R0, R24, R20, !P3 ;  /* 0x0000001418007207 */ /* 0x000fc60005800000 */
[----:B------:R1:W-:Y:S01]  /*f3b0*/  STL [R1+0x284], R3 ;  /* 0x0002840301007387 */ /* 0x0003e20000100800 */
[----:B0-----:R-:W-:-:S05]  /*f3c0*/  SEL R2, R24, R28, !P3 ;  /* 0x0000001c18027207 */ /* 0x001fca0005800000 */
[----:B------:R0:W-:Y:S01]  /*f3d0*/  STL [R1+0x280], R2 ;  /* 0x0002800201007387 */ /* 0x0001e20000100800 */
[----:B-1----:R-:W-:-:S03]  /*f3e0*/  SEL R3, R24, R12, !P3 ;  /* 0x0000000c18037207 */ /* 0x002fc60005800000 */
        /* <DEDUP_REMOVED lines=9> */
[C---:B-1----:R-:W-:Y:S02]  /*f480*/  SEL R0, R24.reuse, R8, !P3 ;  /* 0x0000000818007207 */ /* 0x042fe40005800000 */
[----:B------:R-:W3:Y:S01]  /*f490*/  LDL.LU R8, [R1+0x238] ;  /* 0x0002380001087983 */ /* 0x000ee20000300800 */
[----:B--2---:R-:W-:-:S03]  /*f4a0*/  SEL R3, R24, R18, !P3 ;  /* 0x0000001218037207 */ /* 0x004fc60005800000 */
[----:B------:R0:W-:Y:S04]  /*f4b0*/  STL [R1+0x268], R2 ;  /* 0x0002680201007387 */ /* 0x0001e80000100800 */
[----:B------:R1:W-:Y:S04]  /*f4c0*/  STL [R1+0x264], R0 ;  /* 0x0002640001007387 */ /* 0x0003e80000100800 */
[----:B------:R2:W-:Y:S01]  /*f4d0*/  STL [R1+0x260], R3 ;  /* 0x0002600301007387 */ /* 0x0005e20000100800 */
[C---:B0-----:R-:W-:Y:S02]  /*f4e0*/  SEL R2, R24.reuse, R14, !P3 ;  /* 0x0000000e18027207 */ /* 0x041fe40005800000 */
[----:B-1----:R-:W-:-:S03]  /*f4f0*/  SEL R0, R24, R17, !P3 ;  /* 0x0000001118007207 */ /* 0x002fc60005800000 */
[----:B------:R0:W-:Y:S01]  /*f500*/  STL [R1+0x25c], R2 ;  /* 0x00025c0201007387 */ /* 0x0001e20000100800 */
[----:B--2---:R-:W-:-:S03]  /*f510*/  SEL R3, R24, R11, !P3 ;  /* 0x0000000b18037207 */ /* 0x004fc60005800000 */
[----:B------:R1:W-:Y:S04]  /*f520*/  STL [R1+0x258], R0 ;  /* 0x0002580001007387 */ /* 0x0003e80000100800 */
[----:B------:R-:W-:Y:S04]  /*f530*/  STL [R1+0x254], R3 ;  /* 0x0002540301007387 */ /* 0x000fe80000100800 */
[----:B------:R-:W2:Y:S01]  /*f540*/  LDL.LU R23, [R1+0x228] ;  /* 0x0002280001177983 */ /* 0x000ea20000300800 */
[C---:B0-----:R-:W-:Y:S02]  /*f550*/  SEL R2, R24.reuse, R16, !P3 ;  /* 0x0000001018027207 */ /* 0x041fe40005800000 */
[----:B-1----:R-:W-:-:S03]  /*f560*/  SEL R0, R24, R10, !P3 ;  /* 0x0000000a18007207 */ /* 0x002fc60005800000 */
[----:B------:R-:W-:Y:S04]  /*f570*/  STL [R1+0x250], R2 ;  /* 0x0002500201007387 */ /* 0x000fe80000100800 */
[----:B--2---:R0:W-:Y:S04]  /*f580*/  STL [R1+0x1ad4], R23 ;  /* 0x001ad41701007387 */ /* 0x0041e80000100800 */
[----:B------:R-:W-:Y:S04]  /*f590*/  STL [R1+0x24c], R0 ;  /* 0x00024c0001007387 */ /* 0x000fe80000100800 */
[----:B0-----:R-:W2:Y:S01]  /*f5a0*/  LDL.LU R23, [R1+0x220] ;  /* 0x0002200001177983 */ /* 0x001ea20000300800 */
[----:B---3--:R-:W-:-:S03]  /*f5b0*/  SEL R8, R24, R8, !P3 ;  /* 0x0000000818087207 */ /* 0x008fc60005800000 */
[----:B--2---:R0:W-:Y:S04]  /*f5c0*/  STL [R1+0x1ad8], R23 ;  /* 0x001ad81701007387 */ /* 0x0041e80000100800 */
        /* <DEDUP_REMOVED lines=73> */
[----:B------:R-:W2:Y:S04]  /*fa60*/  LDL.LU R10, [R1+0x1b0] ;  /* 0x0001b000010a7983 */ /* 0x000ea80000300800 */
[----:B------:R1:W-:Y:S01]  /*fa70*/  STL [R1+0x1e8], R2 ;  /* 0x0001e80201007387 */ /* 0x0003e20000100800 */
[----:B0-----:R-:W-:-:S03]  /*fa80*/  SEL R3, R24, R18, !P3 ;  /* 0x0000001218037207 */ /* 0x001fc60005800000 */
[----:B------:R0:W-:Y:S01]  /*fa90*/  STL [R1+0x1e4], R0 ;  /* 0x0001e40001007387 */ /* 0x0001e20000100800 */
[C---:B-1----:R-:W-:Y:S02]  /*faa0*/  SEL R2, R24.reuse, R13, !P3 ;  /* 0x0000000d18027207 */ /* 0x042fe40005800000 */
[----:B0-----:R-:W-:-:S03]  /*fab0*/  SEL R0, R24, R9, !P3 ;  /* 0x0000000918007207 */ /* 0x001fc60005800000 */
[----:B------:R0:W-:Y:S04]  /*fac0*/  STL [R1+0x1e0], R2 ;  /* 0x0001e00201007387 */ /* 0x0001e80000100800 */
[----:B------:R1:W-:Y:S04]  /*fad0*/  STL [R1+0x1d8], R0 ;  /* 0x0001d80001007387 */ /* 0x0003e80000100800 */
[----:B------:R3:W-:Y:S01]  /*fae0*/  STL [R1+0x1d4], R3 ;  /* 0x0001d40301007387 */ /* 0x0007e20000100800 */
[C---:B0-----:R-:W-:Y:S02]  /*faf0*/  SEL R2, R24.reuse, R14, !P3 ;  /* 0x0000000e18027207 */ /* 0x041fe40005800000 */
[----:B-1----:R-:W-:-:S03]  /*fb00*/  SEL R0, R24, R17, !P3 ;  /* 0x0000001118007207 */ /* 0x002fc60005800000 */
[----:B------:R0:W-:Y:S01]  /*fb10*/  STL [R1+0x1d0], R2 ;  /* 0x0001d00201007387 */ /* 0x0001e20000100800 */
[----:B---3--:R-:W-:-:S03]  /*fb20*/  SEL R3, R24, R11, !P3 ;  /* 0x0000000b18037207 */ /* 0x008fc60005800000 */
[----:B------:R1:W-:Y:S04]  /*fb30*/  STL [R1+0x1cc], R0 ;  /* 0x0001cc0001007387 */ /* 0x0003e80000100800 */
[----:B------:R-:W-:Y:S04]  /*fb40*/  STL [R1+0x1c8], R3 ;  /* 0x0001c80301007387 */ /* 0x000fe80000100800 */
[----:B------:R-:W3:Y:S01]  /*fb50*/  LDL.LU R23, [R1+0x1a8] ;  /* 0x0001a80001177983 */ /* 0x000ee20000300800 */
[C---:B0-----:R-:W-:Y:S02]  /*fb60*/  SEL R2, R24.reuse, R16, !P3 ;  /* 0x0000001018027207 */ /* 0x041fe40005800000 */
        /* <DEDUP_REMOVED lines=29> */
[----:B0-----:R-:W3:Y:S04]  /*fd40*/  LDL.LU R9, [R1+0x15c] ;  /* 0x00015c0001097983 */ /* 0x001ee80000300800 */
[----:B------:R-:W3:Y:S04]  /*fd50*/  LDL.LU R18, [R1+0x14c] ;  /* 0x00014c0001127983 */ /* 0x000ee80000300800 */
[----:B------:R-:W3:Y:S04]  /*fd60*/  LDL.LU R14, [R1+0x150] ;  /* 0x00015000010e7983 */ /* 0x000ee80000300800 */
[----:B------:R-:W3:Y:S04]  /*fd70*/  LDL.LU R17, [R1+0x144] ;  /* 0x0001440001117983 */ /* 0x000ee80000300800 */
[----:B------:R-:W3:Y:S04]  /*fd80*/  LDL.LU R11, [R1+0x148] ;  /* 0x00014800010b7983 */ /* 0x000ee80000300800 */
[----:B------:R-:W3:Y:S04]  /*fd90*/  LDL.LU R16, [R1+0x234] ;  /* 0x0002340001107983 */ /* 0x000ee80000300800 */
[----:B------:R-:W3:Y:S01]  /*fda0*/  LDL.LU R10, [R1+0x22c] ;  /* 0x00022c00010a7983 */ /* 0x000ee20000300800 */
        /* <DEDUP_REMOVED lines=44> */
[C---:B0-----:R-:W-:Y:S02]  /*10070*/  SEL R0, R24.reuse, R19, !P3 ;  /* 0x0000001318007207 */ /* 0x041fe40005800000 */
[----:B-1----:R-:W-:-:S03]  /*10080*/  SEL R2, R24, R13, !P3 ;  /* 0x0000000d18027207 */ /* 0x002fc60005800000 */
[----:B------:R0:W-:Y:S04]  /*10090*/  STL [R1+0x168], R0 ;  /* 0x0001680001007387 */ /* 0x0001e80000100800 */
        /* <DEDUP_REMOVED lines=8> */
[----:B------:R-:W-:Y:S01]  /*10120*/  STL [R1+0x154], R2 ;  /* 0x0001540201007387 */ /* 0x000fe20000100800 */
[----:B---3--:R-:W-:-:S03]  /*10130*/  SEL R3, R24, R11, !P3 ;  /* 0x0000000b18037207 */ /* 0x008fc60005800000 */
[----:B------:R0:W-:Y:S04]  /*10140*/  STL [R1+0x150], R0 ;  /* 0x0001500001007387 */ /* 0x0001e80000100800 */
[----:B------:R-:W-:Y:S01]  /*10150*/  STL [R1+0x14c], R3 ;  /* 0x00014c0301007387 */ /* 0x000fe20000100800 */
[----:B0-----:R-:W-:-:S03]  /*10160*/  SEL R0, R24, R10, !P3 ;  /* 0x0000000a18007207 */ /* 0x001fc60005800000 */
[----:B------:R-:W3:Y:S01]  /*10170*/  LDL.LU R10, [R1+0x110] ;  /* 0x00011000010a7983 */ /* 0x000ee20000300800 */
[----:B------:R-:W-:-:S05]  /*10180*/  SEL R2, R24, R16, !P3 ;  /* 0x0000001018027207 */ /* 0x000fca0005800000 */
        /* <DEDUP_REMOVED lines=45> */
[----:B------:R0:W-:Y:S04]  /*10460*/  STL [R1+0x134], R10 ;  /* 0x0001340a01007387 */ /* 0x0001e80000100800 */
[----:B0-----:R-:W2:Y:S04]  /*10470*/  LDL.LU R10, [R1+0x1ac0] ;  /* 0x001ac000010a7983 */ /* 0x001ea80000300800 */
[----:B------:R4:W-:Y:S02]  /*10480*/  STL [R1+0x130], R23 ;  /* 0x0001301701007387 */ /* 0x0009e40000100800 */
[----:B----4-:R-:W-:-:S02]  /*10490*/  SEL R23, R24, R22, !P3 ;  /* 0x0000001618177207 */ /* 0x010fc40005800000 */
[C---:B-----5:R-:W-:Y:S02]  /*104a0*/  SEL R22, R24.reuse, R21, !P3 ;  /* 0x0000001518167207 */ /* 0x060fe40005800000 */
[C---:B------:R-:W-:Y:S01]  /*104b0*/  SEL R21, R24.reuse, R27, !P3 ;  /* 0x0000001b18157207 */ /* 0x040fe20005800000 */
[----:B------:R0:W-:Y:S04]  /*104c0*/  STL [R1+0x12c], R23 ;  /* 0x00012c1701007387 */ /* 0x0001e80000100800 */
[----:B------:R1:W-:Y:S04]  /*104d0*/  STL [R1+0x128], R22 ;  /* 0x0001281601007387 */ /* 0x0003e80000100800 */
[----:B------:R3:W-:Y:S01]  /*104e0*/  STL [R1+0x124], R21 ;  /* 0x0001241501007387 */ /* 0x0007e20000100800 */
[----:B0-----:R-:W-:-:S02]  /*104f0*/  SEL R23, R24, R26, !P3 ;  /* 0x0000001a18177207 */ /* 0x001fc40005800000 */
[----:B-1----:R-:W-:-:S03]  /*10500*/  SEL R22, R24, R25, !P3 ;  /* 0x0000001918167207 */ /* 0x002fc60005800000 */
[----:B------:R-:W-:Y:S01]  /*10510*/  STL [R1+0x120], R23 ;  /* 0x0001201701007387 */ /* 0x000fe20000100800 */
[C---:B---3--:R-:W-:Y:S02]  /*10520*/  SEL R21, R24.reuse, R6, !P3 ;  /* 0x0000000618157207 */ /* 0x048fe40005800000 */
[C---:B------:R-:W-:Y:S01]  /*10530*/  SEL R6, R24.reuse, R7, !P3 ;  /* 0x0000000718067207 */ /* 0x040fe20005800000 */
[----:B------:R-:W-:Y:S01]  /*10540*/  STL [R1+0x11c], R22 ;  /* 0x00011c1601007387 */ /* 0x000fe20000100800 */
[----:B------:R-:W-:-:S03]  /*10550*/  SEL R3, R24, R3, !P3 ;  /* 0x0000000318037207 */ /* 0x000fc60005800000 */
[----:B------:R-:W-:Y:S01]  /*10560*/  STL [R1+0x118], R21 ;  /* 0x0001181501007387 */ /* 0x000fe20000100800 */
[----:B------:R-:W-:-:S03]  /*10570*/  SEL R2, R24, R2, !P3 ;  /* 0x0000000218027207 */ /* 0x000fc60005800000 */
[----:B------:R-:W-:Y:S04]  /*10580*/  STL [R1+0x114], R6 ;  /* 0x0001140601007387 */ /* 0x000fe80000100800 */
[----:B------:R-:W-:Y:S04]  /*10590*/  STL [R1+0x110], R5 ;  /* 0x0001100501007387 */ /* 0x000fe80000100800 */
[----:B------:R0:W-:Y:S04]  /*105a0*/  STL [R1+0x10c], R4 ;  /* 0x00010c0401007387 */ /* 0x0001e80000100800 */
[----:B------:R1:W-:Y:S01]  /*105b0*/  STL [R1+0x108], R3 ;  /* 0x0001080301007387 */ /* 0x0003e20000100800 */
[----:B0-----:R-:W-:-:S03]  /*105c0*/  SEL R4, R24, R29, !P3 ;  /* 0x0000001d18047207 */ /* 0x001fc60005800000 */
[----:B------:R0:W-:Y:S01]  /*105d0*/  STL [R1+0x104], R2 ;  /* 0x0001040201007387 */ /* 0x0001e20000100800 */
[----:B-1----:R-:W-:-:S03]  /*105e0*/  SEL R3, R24, R0, !P3 ;  /* 0x0000000018037207 */ /* 0x002fc60005800000 */
[----:B------:R-:W-:Y:S04]  /*105f0*/  STL [R1+0x100], R4 ;  /* 0x0001000401007387 */ /* 0x000fe80000100800 */
[----:B------:R1:W-:Y:S01]  /*10600*/  STL [R1+0xfc], R3 ;  /* 0x0000fc0301007387 */ /* 0x0003e20000100800 */
[----:B0-----:R-:W-:-:S05]  /*10610*/  SEL R2, R24, R28, !P3 ;  /* 0x0000001c18027207 */ /* 0x001fca0005800000 */
[----:B------:R0:W-:Y:S01]  /*10620*/  STL [R1+0xf8], R2 ;  /* 0x0000f80201007387 */ /* 0x0001e20000100800 */
[C---:B-1----:R-:W-:Y:S02]  /*10630*/  SEL R3, R24.reuse, R20, !P3 ;  /* 0x0000001418037207 */ /* 0x042fe40005800000 */
[C---:B0-----:R-:W-:Y:S02]  /*10640*/  SEL R2, R24.reuse, R12, !P3 ;  /* 0x0000000c18027207 */ /* 0x041fe40005800000 */
[----:B--2---:R-:W-:-:S05]  /*10650*/  SEL R0, R24, R10, !P3 ;  /* 0x0000000a18007207 */ /* 0x004fca0005800000 */
        /* <DEDUP_REMOVED lines=25> */
[----:B0-----:R-:W2:Y:S04]  /*107f0*/  LDL.LU R23, [R1+0x98] ;  /* 0x0000980001177983 */ /* 0x001ea80000300800 */
[----:B--2---:R0:W-:Y:S04]  /*10800*/  STL [R1+0x1ab8], R23 ;  /* 0x001ab81701007387 */ /* 0x0041e80000100800 */
[----:B0-----:R-:W2:Y:S04]  /*10810*/  LDL.LU R23, [R1+0x9c] ;  /* 0x00009c0001177983 */ /* 0x001ea80000300800 */
        /* <DEDUP_REMOVED lines=34> */
[----:B0-----:R-:W2:Y:S02]  /*10a40*/  LDL.LU R23, [R1+0x1ab8] ;  /* 0x001ab80001177983 */ /* 0x001ea40000300800 */
[----:B--2---:R-:W-:-:S05]  /*10a50*/  SEL R23, R24, R23, !P3 ;  /* 0x0000001718177207 */ /* 0x004fca0005800000 */
[----:B------:R0:W-:Y:S04]  /*10a60*/  STL [R1+0xb8], R23 ;  /* 0x0000b81701007387 */ /* 0x0001e80000100800 */
[----:B0-----:R-:W2:Y:S01]  /*10a70*/  LDL.LU R23, [R1+0x1ab4] ;  /* 0x001ab40001177983 */ /* 0x001ea20000300800 */
[C---:B---3--:R-:W-:Y:S02]  /*10a80*/  SEL R22, R24.reuse, R22, !P3 ;  /* 0x0000001618167207 */ /* 0x048fe40005800000 */
[C---:B----4-:R-:W-:Y:S02]  /*10a90*/  SEL R21, R24.reuse, R21, !P3 ;  /* 0x0000001518157207 */ /* 0x050fe40005800000 */
[C---:B-----5:R-:W-:Y:S02]  /*10aa0*/  SEL R27, R24.reuse, R27, !P3 ;  /* 0x0000001b181b7207 */ /* 0x060fe40005800000 */
[----:B------:R-:W-:-:S02]  /*10ab0*/  SEL R26, R24, R26, !P3 ;  /* 0x0000001a181a7207 */ /* 0x000fc40005800000 */
[C---:B------:R-:W-:Y:S02]  /*10ac0*/  SEL R25, R24.reuse, R25, !P3 ;  /* 0x0000001918197207 */ /* 0x040fe40005800000 */
[C---:B------:R-:W-:Y:S02]  /*10ad0*/  SEL R7, R24.reuse, R7, !P3 ;  /* 0x0000000718077207 */ /* 0x040fe40005800000 */
[C---:B------:R-:W-:Y:S02]  /*10ae0*/  SEL R6, R24.reuse, R6, !P3 ;  /* 0x0000000618067207 */ /* 0x040fe40005800000 */
[C---:B------:R-:W-:Y:S02]  /*10af0*/  SEL R5, R24.reuse, R5, !P3 ;  /* 0x0000000518057207 */ /* 0x040fe40005800000 */
[C---:B------:R-:W-:Y:S02]  /*10b00*/  SEL R4, R24.reuse, R4, !P3 ;  /* 0x0000000418047207 */ /* 0x040fe40005800000 */
        /* <DEDUP_REMOVED lines=16> */
[----:B--2---:R-:W-:-:S05]  /*10c10*/  SEL R23, R24, R23, !P3 ;  /* 0x0000001718177207 */ /* 0x004fca0005800000 */
[----:B------:R0:W-:Y:S04]  /*10c20*/  STL [R1+0xb4], R23 ;  /* 0x0000b41701007387 */ /* 0x0001e80000100800 */
[----:B0-----:R-:W2:Y:S04]  /*10c30*/  LDL.LU R23, [R1+0x1ab0] ;  /* 0x001ab00001177983 */ /* 0x001ea80000300800 */
[----:B------:R0:W-:Y:S04]  /*10c40*/  STL [R1+0xb0], R22 ;  /* 0x0000b01601007387 */ /* 0x0001e80000100800 */
[----:B0-----:R-:W3:Y:S04]  /*10c50*/  LDL.LU R22, [R1+0x1aac] ;  /* 0x001aac0001167983 */ /* 0x001ee80000300800 */
[----:B------:R0:W-:Y:S04]  /*10c60*/  STL [R1+0xac], R21 ;  /* 0x0000ac1501007387 */ /* 0x0001e80000100800 */
[----:B0-----:R-:W4:Y:S04]  /*10c70*/  LDL.LU R21, [R1+0x1aa8] ;  /* 0x001aa80001157983 */ /* 0x001f280000300800 */
[----:B------:R0:W-:Y:S04]  /*10c80*/  STL [R1+0xa8], R27 ;  /* 0x0000a81b01007387 */ /* 0x0001e80000100800 */
[----:B0-----:R-:W5:Y:S04]  /*10c90*/  LDL.LU R27, [R1+0x1aa4] ;  /* 0x001aa400011b7983 */ /* 0x001f680000300800 */
[----:B------:R0:W-:Y:S04]  /*10ca0*/  STL [R1+0xa4], R26 ;  /* 0x0000a41a01007387 */ /* 0x0001e80000100800 */
[----:B0-----:R-:W2:Y:S04]  /*10cb0*/  LDL.LU R26, [R1+0x1aa0] ;  /* 0x001aa000011a7983 */ /* 0x001ea80000300800 */
[----:B------:R0:W-:Y:S04]  /*10cc0*/  STL [R1+0xa0], R25 ;  /* 0x0000a01901007387 */ /* 0x0001e80000100800 */
[----:B0-----:R-:W3:Y:S04]  /*10cd0*/  LDL.LU R25, [R1+0x1a9c] ;  /* 0x001a9c0001197983 */ /* 0x001ee80000300800 */
        /* <DEDUP_REMOVED lines=39> */
[----:B0-----:R-:W3:Y:S01]  /*10f50*/  LDL.LU R8, [R1+0x1a4c] ;  /* 0x001a4c0001087983 */ /* 0x001ee20000300800 */
[----:B------:R-:W-:-:S02]  /*10f60*/  SEL R10, R24, R10, !P3 ;  /* 0x0000000a180a7207 */ /* 0x000fc40005800000 */
[----:B------:R-:W-:-:S03]  /*10f70*/  SEL R29, R24, R29, !P3 ;  /* 0x0000001d181d7207 */ /* 0x000fc60005800000 */
[----:B------:R0:W-:Y:S01]  /*10f80*/  STL [R1+0x40], R10 ;  /* 0x0000400a01007387 */ /* 0x0001e20000100800 */
[C---:B--2---:R-:W-:Y:S02]  /*10f90*/  SEL R26, R24.reuse, R26, !P3 ;  /* 0x0000001a181a7207 */ /* 0x044fe40005800000 */
[C---:B-----5:R-:W-:Y:S02]  /*10fa0*/  SEL R27, R24.reuse, R27, !P3 ;  /* 0x0000001b181b7207 */ /* 0x060fe40005800000 */
[C---:B----4-:R-:W-:Y:S02]  /*10fb0*/  SEL R21, R24.reuse, R21, !P3 ;  /* 0x0000001518157207 */ /* 0x050fe40005800000 */
[C---:B---3--:R-:W-:Y:S02]  /*10fc0*/  SEL R25, R24.reuse, R25, !P3 ;  /* 0x0000001918197207 */ /* 0x048fe40005800000 */
[C---:B------:R-:W-:Y:S02]  /*10fd0*/  SEL R22, R24.reuse, R22, !P3 ;  /* 0x0000001618167207 */ /* 0x040fe40005800000 */
[----:B------:R-:W-:-:S02]  /*10fe0*/  SEL R23, R24, R23, !P3 ;  /* 0x0000001718177207 */ /* 0x000fc40005800000 */
[C---:B------:R-:W-:Y:S02]  /*10ff0*/  SEL R20, R24.reuse, R20, !P3 ;  /* 0x0000001418147207 */ /* 0x040fe40005800000 */
[C---:B------:R-:W-:Y:S02]  /*11000*/  SEL R19, R24.reuse, R19, !P3 ;  /* 0x0000001318137207 */ /* 0x040fe40005800000 */
[C---:B------:R-:W-:Y:S02]  /*11010*/  SEL R14, R24.reuse, R14, !P3 ;  /* 0x0000000e180e7207 */ /* 0x040fe40005800000 */
[C---:B------:R-:W-:Y:S02]  /*11020*/  SEL R11, R24.reuse, R11, !P3 ;  /* 0x0000000b180b7207 */ /* 0x040fe40005800000 */
[C---:B------:R-:W-:Y:S02]  /*11030*/  SEL R16, R24.reuse, R16, !P3 ;  /* 0x0000001018107207 */ /* 0x040fe40005800000 */
[----:B0-----:R-:W-:-:S02]  /*11040*/  SEL R10, R24, R8, !P3 ;  /* 0x00000008180a7207 */ /* 0x001fc40005800000 */
[----:B------:R-:W2:Y:S04]  /*11050*/  LDL.LU R8, [R1+0x1a48] ;  /* 0x001a480001087983 */ /* 0x000ea80000300800 */
[----:B------:R-:W-:Y:S04]  /*11060*/  STL [R1+0x3c], R29 ;  /* 0x00003c1d01007387 */ /* 0x000fe80000100800 */
[----:B------:R0:W-:Y:S04]  /*11070*/  STL [R1+0x38], R10 ;  /* 0x0000380a01007387 */ /* 0x0001e80000100800 */
[----:B------:R-:W-:Y:S01]  /*11080*/  STL [R1+0x34], R16 ;  /* 0x0000341001007387 */ /* 0x000fe20000100800 */
[----:B0-----:R-:W-:-:S03]  /*11090*/  SEL R10, R24, R17, !P3 ;  /* 0x00000011180a7207 */ /* 0x001fc60005800000 */
[----:B------:R0:W-:Y:S01]  /*110a0*/  STL [R1+0x30], R11 ;  /* 0x0000300b01007387 */ /* 0x0001e20000100800 */
[----:B------:R-:W-:-:S03]  /*110b0*/  SEL R29, R24, R15, !P3 ;  /* 0x0000000f181d7207 */ /* 0x000fc60005800000 */
[----:B------:R1:W-:Y:S01]  /*110c0*/  STL [R1+0x2c], R10 ;  /* 0x00002c0a01007387 */ /* 0x0003e20000100800 */
[----:B0-----:R-:W-:-:S03]  /*110d0*/  SEL R11, R24, R18, !P3 ;  /* 0x00000012180b7207 */ /* 0x001fc60005800000 */
[----:B------:R-:W-:Y:S01]  /*110e0*/  STL [R1+0x28], R14 ;  /* 0x0000280e01007387 */ /* 0x000fe20000100800 */
[C---:B-1----:R-:W-:Y:S02]  /*110f0*/  SEL R10, R24.reuse, R9, !P3 ;  /* 0x00000009180a7207 */ /* 0x042fe40005800000 */
[C---:B------:R-:W-:Y:S01]  /*11100*/  SEL R9, R24.reuse, R13, !P3 ;  /* 0x0000000d18097207 */ /* 0x040fe20005800000 */
[----:B------:R-:W-:Y:S01]  /*11110*/  STL [R1+0x24], R11 ;  /* 0x0000240b01007387 */ /* 0x000fe20000100800 */
[----:B------:R-:W-:-:S03]  /*11120*/  SEL R18, R24, R12, !P3 ;  /* 0x0000000c18127207 */ /* 0x000fc60005800000 */
[----:B------:R0:W-:Y:S04]  /*11130*/  STL [R1+0x20], R10 ;  /* 0x0000200a01007387 */ /* 0x0001e80000100800 */
[----:B------:R-:W-:Y:S04]  /*11140*/  STL [R1+0x19c8], R29 ;  /* 0x0019c81d01007387 */ /* 0x000fe80000100800 */
[----:B------:R-:W-:Y:S01]  /*11150*/  STL [R1+0x1c], R9 ;  /* 0x00001c0901007387 */ /* 0x000fe20000100800 */
[----:B0-----:R-:W0:Y:S03]  /*11160*/  LDC R10, c[0x0][0x3ac] ;  /* 0x0000eb00ff0a7b82 */ /* 0x001e260000000800 */
[----:B------:R-:W-:Y:S04]  /*11170*/  STL [R1+0x19cc], R19 ;  /* 0x0019cc1301007387 */ /* 0x000fe80000100800 */
[----:B------:R-:W-:Y:S04]  /*11180*/  STL [R1+0x19d0], R18 ;  /* 0x0019d01201007387 */ /* 0x000fe80000100800 */
[----:B------:R-:W-:Y:S04]  /*11190*/  STL [R1+0x19d4], R20 ;  /* 0x0019d41401007387 */ /* 0x000fe80000100800 */
[----:B------:R1:W-:Y:S04]  /*111a0*/  STL [R1+0x19d8], R25 ;  /* 0x0019d81901007387 */ /* 0x0003e80000100800 */
[----:B-1----:R-:W3:Y:S04]  /*111b0*/  LDL.LU R25, [R1+0xc] ;  /* 0x00000c0001197983 */ /* 0x002ee80000300800 */
[----:B------:R1:W-:Y:S04]  /*111c0*/  STL [R1+0x19dc], R26 ;  /* 0x0019dc1a01007387 */ /* 0x0003e80000100800 */
[----:B-1----:R-:W4:Y:S04]  /*111d0*/  LDL.LU R26, [R1+0x10] ;  /* 0x00001000011a7983 */ /* 0x002f280000300800 */
[----:B------:R1:W-:Y:S04]  /*111e0*/  STL [R1+0x19e0], R27 ;  /* 0x0019e01b01007387 */ /* 0x0003e80000100800 */
[----:B-1----:R-:W5:Y:S04]  /*111f0*/  LDL.LU R27, [R1+0x14] ;  /* 0x00001400011b7983 */ /* 0x002f680000300800 */
[----:B------:R1:W-:Y:S04]  /*11200*/  STL [R1+0x19e4], R21 ;  /* 0x0019e41501007387 */ /* 0x0003e80000100800 */
[----:B-1----:R-:W3:Y:S04]  /*11210*/  LDL.LU R21, [R1+0x90] ;  /* 0x0000900001157983 */ /* 0x002ee80000300800 */
[----:B------:R1:W-:Y:S04]  /*11220*/  STL [R1+0x19e8], R22 ;  /* 0x0019e81601007387 */ /* 0x0003e80000100800 */
[----:B-1----:R-:W4:Y:S04]  /*11230*/  LDL.LU R22, [R1+0x50] ;  /* 0x0000500001167983 */ /* 0x002f280000300800 */
[----:B------:R1:W-:Y:S04]  /*11240*/  STL [R1+0x19ec], R23 ;  /* 0x0019ec1701007387 */ /* 0x0003e80000100800 */
[----:B------:R-:W5:Y:S04]  /*11250*/  LDL.LU R18, [R1+0x8] ;  /* 0x0000080001127983 */ /* 0x000f680000300800 */
[----:B------:R-:W5:Y:S04]  /*11260*/  LDL.LU R19, [R1+0x4] ;  /* 0x0000040001137983 */ /* 0x000f680000300800 */
[----:B------:R-:W5:Y:S01]  /*11270*/  LDL.LU R29, [R1] ;  /* 0x00000000011d7983 */ /* 0x000f620000300800 */
[----:B------:R-:W0:Y:S02]  /*11280*/  S2R R16, SR_TID.X ;  /* 0x0000000000107919 */ /* 0x000e240000002100 */
[----:B0-----:R-:W-:-:S05]  /*11290*/  LOP3.LUT R16, R16, 0x3f, RZ, 0xc0, !PT ;  /* 0x0000003f10107812 */ /* 0x001fca00078ec0ff */
[----:B------:R-:W-:-:S04]  /*112a0*/  IMAD R16, R16, R10, RZ ;  /* 0x0000000a10107224 */ /* 0x000fc800078e02ff */
[----:B------:R-:W-:Y:S01]  /*112b0*/  IMAD R13, R10, 0x40, R16 ;  /* 0x000000400a0d7824 */ /* 0x000fe200078e0210 */
[----:B------:R-:W-:-:S04]  /*112c0*/  LEA R10, P0, R16, UR10, 0x1 ;  /* 0x0000000a100a7c11 */ /* 0x000fc8000f8008ff */
[----:B------:R-:W-:Y:S02]  /*112d0*/  LEA.HI.X.SX32 R11, R16, UR11, 0x1, P0 ;  /* 0x0000000b100b7c11 */ /* 0x000fe400080f0eff */
[----:B------:R-:W0:Y:S01]  /*112e0*/  S2R R16, SR_TID.X ;  /* 0x0000000000107919 */ /* 0x000e220000002100 */
[C---:B------:R-:W-:Y:S01]  /*112f0*/  LEA R12, P1, R13.reuse, UR10, 0x1 ;  /* 0x0000000a0d0c7c11 */ /* 0x040fe2000f8208ff */
[----:B------:R-:W-:Y:S04]  /*11300*/  STL [R1+0x18e4], R10 ;  /* 0x0018e40a01007387 */ /* 0x000fe80000100800 */
[----:B------:R0:W-:Y:S01]  /*11310*/  STL [R1+0x18e0], R11 ;  /* 0x0018e00b01007387 */ /* 0x0001e20000100800 */
[----:B------:R-:W-:Y:S02]  /*11320*/  LEA.HI.X.SX32 R13, R13, UR11, 0x1, P1 ;  /* 0x0000000b0d0d7c11 */ /* 0x000fe400088f0eff */
[----:B0-----:R-:W-:-:S02]  /*11330*/  SHF.R.U32.HI R17, RZ, 0x4, R16 ;  /* 0x00000004ff117819 */ /* 0x001fc40000011610 */
[----:B-1----:R-:W-:-:S03]  /*11340*/  SHF.R.U32.HI R23, RZ, 0x4, R16 ;  /* 0x00000004ff177819 */ /* 0x002fc60000011610 */
[----:B------:R-:W-:-:S04]  /*11350*/  VIADD R17, R17, 0x7c ;  /* 0x0000007c11117836 */ /* 0x000fc80000000000 */
[----:B------:R-:W-:Y:S01]  /*11360*/  IMAD R24, R17, UR6, RZ ;  /* 0x0000000611187c24 */ /* 0x000fe2000f8e02ff */
[----:B------:R-:W-:Y:S01]  /*11370*/  SHF.R.U32.HI R17, RZ, 0x4, R16 ;  /* 0x00000004ff117819 */ /* 0x000fe20000011610 */
[----:B------:R-:W-:-:S03]  /*11380*/  VIADD R23, R23, 0x3c ;  /* 0x0000003c17177836 */ /* 0x000fc60000000000 */
[----:B------:R-:W-:Y:S01]  /*11390*/  SGXT.U32 R17, R17, 0x2 ;  /* 0x000000021111781a */ /* 0x000fe20000000000 */
[----:B------:R-:W-:-:S03]  /*113a0*/  IMAD R11, R23, UR6, RZ ;  /* 0x00000006170b7c24 */ /* 0x000fc6000f8e02ff */
[----:B------:R-:W-:Y:S01]  /*113b0*/  LOP3.LUT R23, R17, 0x78, RZ, 0xfc, !PT ;  /* 0x0000007811177812 */ /* 0x000fe200078efcff */
[----:B------:R0:W-:Y:S04]  /*113c0*/  STL [R1+0x19f4], R12 ;  /* 0x0019f40c01007387 */ /* 0x0001e80000100800 */
[----:B------:R-:W-:Y:S01]  /*113d0*/  IMAD R23, R23, UR6, RZ ;  /* 0x0000000617177c24 */ /* 0x000fe2000f8e02ff */
[----:B------:R1:W-:Y:S01]  /*113e0*/  STL [R1+0x19f0], R13 ;  /* 0x0019f00d01007387 */ /* 0x0003e20000100800 */
[----:B--2---:R-:W-:Y:S01]  /*113f0*/  IMAD R8, R8, UR7, RZ ;  /* 0x0000000708087c24 */ /* 0x004fe2000f8e02ff */
[----:B------:R-:W2:Y:S04]  /*11400*/  LDCU UR7, c[0x0][0x3b0] ;  /* 0x00007600ff0777ac */ /* 0x000ea80008000800 */
[----:B------:R-:W-:Y:S01]  /*11410*/  LEA R14, P2, R8, UR12, 0x1 ;  /* 0x0000000c080e7c11 */ /* 0x000fe2000f8408ff */
[----:B------:R-:W-:Y:S01]  /*11420*/  IMAD R20, RZ, RZ, -UR6 ;  /* 0x80000006ff147e24 */ /* 0x000fe2000f8e02ff */
[----:B------:R-:W2:Y:S02]  /*11430*/  LDCU UR12, c[0x0][0x3a0] ;  /* 0x00007400ff0c77ac */ /* 0x000ea40008000800 */
[----:B0-----:R-:W-:-:S02]  /*11440*/  LEA R12, P5, R24, R14, 0x1 ;  /* 0x0000000e180c7211 */ /* 0x001fc400078a08ff */
[----:B-1----:R-:W-:-:S03]  /*11450*/  LEA R13, P6, R11, R14, 0x1 ;  /* 0x0000000e0b0d7211 */ /* 0x002fc600078c08ff */
[----:B------:R0:W-:Y:S01]  /*11460*/  STL [R1+0x16e0], R12 ;  /* 0x0016e00c01007387 */ /* 0x0001e20000100800 */
[----:B------:R-:W-:-:S03]  /*11470*/  LEA.HI.X.SX32 R15, R8, UR13, 0x1, P2 ;  /* 0x0000000d080f7c11 */ /* 0x000fc600090f0eff */
[----:B------:R-:W-:Y:S01]  /*11480*/  STL [R1+0x170c], R13 ;  /* 0x00170c0d01007387 */ /* 0x000fe20000100800 */
[----:B0-----:R-:W-:-:S05]  /*11490*/  LEA R12, P0, R23, R14, 0x1 ;  /* 0x0000000e170c7211 */ /* 0x001fca00078008ff */
[----:B------:R3:W-:Y:S01]  /*114a0*/  STL [R1+0x16e8], R12 ;  /* 0x0016e80c01007387 */ /* 0x0007e20000100800 */
[----:B------:R-:W-:Y:S01]  /*114b0*/  LEA.HI.X.SX32 R24, R24, R15, 0x1, P5 ;  /* 0x0000000f18187211 */ /* 0x000fe200028f0eff */
[----:B------:R-:W-:-:S04]  /*114c0*/  IMAD R9, R20, 0x4, R7 ;  /* 0x0000000414097824 */ /* 0x000fc800078e0207 */
[----:B------:R-:W-:-:S04]  /*114d0*/  IMAD R8, R20, 0x4, R9 ;  /* 0x0000000414087824 */ /* 0x000fc800078e0209 */
[C---:B------:R-:W-:Y:S02]  /*114e0*/  IMAD R16, R20.reuse, 0x4, R8 ;  /* 0x0000000414107824 */ /* 0x040fe400078e0208 */
[----:B------:R-:W-:Y:S02]  /*114f0*/  IMAD R10, R17, UR6, RZ ;  /* 0x00000006110a7c24 */ /* 0x000fe4000f8e02ff */
[----:B------:R-:W-:Y:S01]  /*11500*/  IMAD R17, R20, 0x4, R16 ;  /* 0x0000000414117824 */ /* 0x000fe200078e0210 */
[-C--:B---3--:R-:W-:Y:S02]  /*11510*/  LEA R12, P2, R21, R14.reuse, 0x1 ;  /* 0x0000000e150c7211 */ /* 0x088fe400078408ff */
[----:B----4-:R-:W-:-:S05]  /*11520*/  LEA R13, P1, R22, R14, 0x1 ;  /* 0x0000000e160d7211 */ /* 0x010fca00078208ff */
[----:B------:R5:W-:Y:S04]  /*11530*/  STL [R1+0x16ec], R13 ;  /* 0x0016ec0d01007387 */ /* 0x000be80000100800 */
[----:B------:R0:W-:Y:S01]  /*11540*/  STL [R1+0x16f0], R12 ;  /* 0x0016f00c01007387 */ /* 0x0001e20000100800 */
[-C--:B-----5:R-:W-:Y:S02]  /*11550*/  LEA R13, P3, R27, R14.reuse, 0x1 ;  /* 0x0000000e1b0d7211 */ /* 0x0a0fe400078608ff */
[----:B0-----:R-:W-:-:S03]  /*11560*/  LEA R12, P4, R26, R14, 0x1 ;  /* 0x0000000e1a0c7211 */ /* 0x001fc600078808ff */
[----:B------:R0:W-:Y:S04]  /*11570*/  STL [R1+0x16f4], R13 ;  /* 0x0016f40d01007387 */ /* 0x0001e80000100800 */
[----:B------:R1:W-:Y:S01]  /*11580*/  STL [R1+0x16f8], R12 ;  /* 0x0016f80c01007387 */ /* 0x0003e20000100800 */
[----:B0-----:R-:W-:-:S03]  /*11590*/  LEA R13, P5, R25, R14, 0x1 ;  /* 0x0000000e190d7211 */ /* 0x001fc600078a08ff */
[----:B------:R-:W-:Y:S01]  /*115a0*/  STL [R1+0x16dc], R24 ;  /* 0x0016dc1801007387 */ /* 0x000fe20000100800 */
[-C--:B-1----:R-:W-:Y:S02]  /*115b0*/  LEA.HI.X.SX32 R12, R11, R15.reuse, 0x1, P6 ;  /* 0x0000000f0b0c7211 */ /* 0x082fe400030f0eff */
[----:B------:R-:W-:Y:S01]  /*115c0*/  LEA R11, P6, R18, R14, 0x1 ;  /* 0x0000000e120b7211 */ /* 0x000fe200078c08ff */
[----:B------:R0:W-:Y:S04]  /*115d0*/  STL [R1+0x16fc], R13 ;  /* 0x0016fc0d01007387 */ /* 0x0001e80000100800 */
[----:B------:R1:W-:Y:S04]  /*115e0*/  STL [R1+0x1708], R12 ;  /* 0x0017080c01007387 */ /* 0x0003e80000100800 */
[----:B------:R3:W-:Y:S01]  /*115f0*/  STL [R1+0x1700], R11 ;  /* 0x0017000b01007387 */ /* 0x0007e20000100800 */
[----:B0-----:R-:W-:-:S02]  /*11600*/  LEA.HI.X.SX32 R13, R23, R15, 0x1, P0 ;  /* 0x0000000f170d7211 */ /* 0x001fc400000f0eff */
[----:B-1----:R-:W-:-:S03]  /*11610*/  LEA R12, P0, R19, R14, 0x1 ;  /* 0x0000000e130c7211 */ /* 0x002fc600078008ff */
[----:B------:R0:W-:Y:S01]  /*11620*/  STL [R1+0x16e4], R13 ;  /* 0x0016e40d01007387 */ /* 0x0001e20000100800 */
[----:B---3--:R-:W-:-:S03]  /*11630*/  LEA.HI.X.SX32 R11, R22, R15, 0x1, P1 ;  /* 0x0000000f160b7211 */ /* 0x008fc600008f0eff */
[----:B------:R1:W-:Y:S04]  /*11640*/  STL [R1+0x1704], R12 ;  /* 0x0017040c01007387 */ /* 0x0003e80000100800 */
[----:B------:R3:W-:Y:S01]  /*11650*/  STL [R1+0x16d4], R11 ;  /* 0x0016d40b01007387 */ /* 0x0007e20000100800 */
[----:B0-----:R-:W-:Y:S02]  /*11660*/  LEA R13, P1, R29, R14, 0x1 ;  /* 0x0000000e1d0d7211 */ /* 0x001fe400078208ff */
[----:B-1----:R-:W-:-:S03]  /*11670*/  LEA.HI.X.SX32 R12, R21, R15, 0x1, P2 ;  /* 0x0000000f150c7211 */ /* 0x002fc600010f0eff */
[----:B------:R0:W-:Y:S01]  /*11680*/  STL [R1+0x16d8], R13 ;  /* 0x0016d80d01007387 */ /* 0x0001e20000100800 */
[----:B---3--:R-:W-:-:S03]  /*11690*/  LEA R11, P2, R28, R14, 0x1 ;  /* 0x0000000e1c0b7211 */ /* 0x008fc600078408ff */
[----:B------:R1:W-:Y:S04]  /*116a0*/  STL [R1+0x16cc], R12 ;  /* 0x0016cc0c01007387 */ /* 0x0003e80000100800 */
[----:B------:R3:W-:Y:S01]  /*116b0*/  STL [R1+0x16d0], R11 ;  /* 0x0016d00b01007387 */ /* 0x0007e20000100800 */
[----:B0-----:R-:W-:Y:S02]  /*116c0*/  LEA.HI.X.SX32 R13, R27, R15, 0x1, P3 ;  /* 0x0000000f1b0d7211 */ /* 0x001fe400018f0eff */
        /* <DEDUP_REMOVED lines=25> */
[----:B------:R-:W-:Y:S01]  /*11860*/  STL [R1+0x1694], R13 ;  /* 0x0016940d01007387 */ /* 0x000fe20000100800 */
[----:B---3--:R-:W-:-:S03]  /*11870*/  LEA.HI.X.SX32 R11, R0, R15, 0x1, P3 ;  /* 0x0000000f000b7211 */ /* 0x008fc600018f0eff */
[----:B------:R-:W-:Y:S01]  /*11880*/  STL [R1+0x1698], R12 ;  /* 0x0016980c01007387 */ /* 0x000fe20000100800 */
[-C--:B------:R-:W-:Y:S02]  /*11890*/  LEA R0, P3, R9, R14.reuse, 0x1 ;  /* 0x0000000e09007211 */ /* 0x080fe400078608ff */
[----:B------:R-:W-:Y:S01]  /*118a0*/  LEA.HI.X.SX32 R2, R2, R15, 0x1, P4 ;  /* 0x0000000f02027211 */ /* 0x000fe200020f0eff */
[----:B------:R0:W-:Y:S04]  /*118b0*/  STL [R1+0x168c], R11 ;  /* 0x00168c0b01007387 */ /* 0x0001e80000100800 */
[----:B------:R-:W-:Y:S01]  /*118c0*/  STL [R1+0x1690], R0 ;  /* 0x0016900001007387 */ /* 0x000fe20000100800 */
[----:B0-----:R-:W-:-:S03]  /*118d0*/  LEA R11, P4, R8, R14, 0x1 ;  /* 0x0000000e080b7211 */ /* 0x001fc600078808ff */
[----:B------:R0:W-:Y:S04]  /*118e0*/  STL [R1+0x1684], R2 ;  /* 0x0016840201007387 */ /* 0x0001e80000100800 */
[----:B------:R1:W-:Y:S01]  /*118f0*/  STL [R1+0x1688], R11 ;  /* 0x0016880b01007387 */ /* 0x0003e20000100800 */
[----:B0-----:R-:W-:Y:S02]  /*11900*/  LEA.HI.X.SX32 R2, R3, R15, 0x1, P5 ;  /* 0x0000000f03027211 */ /* 0x001fe400028f0eff */
[----:B-1----:R-:W-:-:S03]  /*11910*/  LEA R11, P5, R16, R14, 0x1 ;  /* 0x0000000e100b7211 */ /* 0x002fc600078a08ff */
[----:B------:R-:W-:Y:S01]  /*11920*/  STL [R1+0x167c], R2 ;  /* 0x00167c0201007387 */ /* 0x000fe20000100800 */
[----:B------:R-:W-:-:S03]  /*11930*/  LEA.HI.X.SX32 R3, R4, R15, 0x1, P6 ;  /* 0x0000000f04037211 */ /* 0x000fc600030f0eff */
[----:B------:R0:W-:Y:S04]  /*11940*/  STL [R1+0x1680], R11 ;  /* 0x0016800b01007387 */ /* 0x0001e80000100800 */
[----:B------:R1:W-:Y:S01]  /*11950*/  STL [R1+0x1674], R3 ;  /* 0x0016740301007387 */ /* 0x0003e20000100800 */
[----:B0-----:R-:W-:-:S05]  /*11960*/  LEA R11, P6, R17, R14, 0x1 ;  /* 0x0000000e110b7211 */ /* 0x001fca00078c08ff */
[----:B------:R-:W-:Y:S04]  /*11970*/  STL [R1+0x1678], R11 ;  /* 0x0016780b01007387 */ /* 0x000fe80000100800 */
[----:B------:R-:W2:Y:S01]  /*11980*/  LDL.LU R18, [R1+0x418] ;  /* 0x0004180001127983 */ /* 0x000ea20000300800 */
[-C--:B-1----:R-:W-:Y:S02]  /*11990*/  LEA.HI.X.SX32 R3, R5, R15.reuse, 0x1, P0 ;  /* 0x0000000f05037211 */ /* 0x082fe400000f0eff */
[----:B------:R-:W-:Y:S02]  /*119a0*/  LEA R4, P0, R10, R14, 0x1 ;  /* 0x0000000e0a047211 */ /* 0x000fe400078008ff */
[-C--:B------:R-:W-:Y:S01]  /*119b0*/  LEA.HI.X.SX32 R6, R6, R15.reuse, 0x1, P1 ;  /* 0x0000000f06067211 */ /* 0x080fe200008f0eff */
[----:B------:R-:W-:Y:S04]  /*119c0*/  STL [R1+0x166c], R3 ;  /* 0x00166c0301007387 */ /* 0x000fe80000100800 */
[----:B------:R0:W-:Y:S04]  /*119d0*/  STL [R1+0x1670], R4 ;  /* 0x0016700401007387 */ /* 0x0001e80000100800 */
[----:B------:R1:W-:Y:S04]  /*119e0*/  STL [R1+0x1668], R6 ;  /* 0x0016680601007387 */ /* 0x0003e80000100800 */
[----:B------:R-:W3:Y:S01]  /*119f0*/  LDL.LU R19, [R1+0x414] ;  /* 0x0004140001137983 */ /* 0x000ee20000300800 */
[----:B------:R-:W-:-:S02]  /*11a00*/  LEA.HI.X.SX32 R5, R9, R15, 0x1, P3 ;  /* 0x0000000f09057211 */ /* 0x000fc400018f0eff */
[-C--:B0-----:R-:W-:Y:S01]  /*11a10*/  LEA.HI.X.SX32 R4, R7, R15.reuse, 0x1, P2 ;  /* 0x0000000f07047211 */ /* 0x081fe200010f0eff */
[----:B------:R-:W-:Y:S01]  /*11a20*/  IMAD R0, R20, 0x4, R17 ;  /* 0x0000000414007824 */ /* 0x000fe200078e0211 */
[----:B------:R-:W-:-:S03]  /*11a30*/  LEA.HI.X.SX32 R7, R16, R15, 0x1, P5 ;  /* 0x0000000f10077211 */ /* 0x000fc600028f0eff */
[----:B------:R-:W-:Y:S01]  /*11a40*/  STL [R1+0x1664], R4 ;  /* 0x0016640401007387 */ /* 0x000fe20000100800 */
[----:B------:R-:W-:-:S03]  /*11a50*/  IMAD R2, R20, 0x4, R0 ;  /* 0x0000000414027824 */ /* 0x000fc600078e0200 */
[----:B------:R0:W-:Y:S01]  /*11a60*/  STL [R1+0x1660], R5 ;  /* 0x0016600501007387 */ /* 0x0001e20000100800 */
[----:B-1----:R-:W-:Y:S01]  /*11a70*/  LEA R6, P1, R0, R14, 0x1 ;  /* 0x0000000e00067211 */ /* 0x002fe200078208ff */
[----:B------:R-:W-:Y:S01]  /*11a80*/  IMAD R3, R20, 0x4, R2 ;  /* 0x0000000414037824 */ /* 0x000fe200078e0202 */
[-C--:B0-----:R-:W-:Y:S02]  /*11a90*/  LEA.HI.X.SX32 R5, R8, R15.reuse, 0x1, P4 ;  /* 0x0000000f08057211 */ /* 0x081fe400020f0eff */
[----:B------:R-:W-:-:S03]  /*11aa0*/  LEA.HI.X.SX32 R8, R17, R15, 0x1, P6 ;  /* 0x0000000f11087211 */ /* 0x000fc600030f0eff */
[----:B------:R0:W-:Y:S04]  /*11ab0*/  STL [R1+0x165c], R5 ;  /* 0x00165c0501007387 */ /* 0x0001e80000100800 */
[----:B------:R1:W-:Y:S01]  /*11ac0*/  STL [R1+0x1654], R7 ;  /* 0x0016540701007387 */ /* 0x0003e20000100800 */
[----:B------:R-:W-:-:S03]  /*11ad0*/  IMAD R4, R20, 0x4, R3 ;  /* 0x0000000414047824 */ /* 0x000fc600078e0203 */
[----:B------:R4:W-:Y:S01]  /*11ae0*/  STL [R1+0x1658], R6 ;  /* 0x0016580601007387 */ /* 0x0009e20000100800 */
[----:B0-----:R-:W-:-:S03]  /*11af0*/  IMAD R5, R20, 0x4, R4 ;  /* 0x0000000414057824 */ /* 0x001fc600078e0204 */
[----:B------:R0:W-:Y:S01]  /*11b00*/  STL [R1+0x164c], R8 ;  /* 0x00164c0801007387 */ /* 0x0001e20000100800 */
[-C--:B-1----:R-:W-:Y:S02]  /*11b10*/  LEA.HI.X.SX32 R7, R0, R15.reuse, 0x1, P1 ;  /* 0x0000000f00077211 */ /* 0x082fe400008f0eff */
[----:B----4-:R-:W-:-:S05]  /*11b20*/  LEA.HI.X.SX32 R6, R10, R15, 0x1, P0 ;  /* 0x0000000f0a067211 */ /* 0x010fca00000f0eff */
[----:B------:R1:W-:Y:S01]  /*11b30*/  STL [R1+0x1650], R6 ;  /* 0x0016500601007387 */ /* 0x0003e20000100800 */
[----:B0-----:R-:W-:-:S03]  /*11b40*/  LEA R8, P1, R3, R14, 0x1 ;  /* 0x0000000e03087211 */ /* 0x001fc600078208ff */
[----:B------:R0:W-:Y:S01]  /*11b50*/  STL [R1+0x163c], R7 ;  /* 0x00163c0701007387 */ /* 0x0001e20000100800 */
[----:B------:R-:W-:Y:S01]  /*11b60*/  IMAD R0, R20, 0x4, R5 ;  /* 0x0000000414007824 */ /* 0x000fe200078e0205 */
[-C--:B-1----:R-:W-:Y:S02]  /*11b70*/  LEA R6, P0, R2, R14.reuse, 0x1 ;  /* 0x0000000e02067211 */ /* 0x082fe400078008ff */
[----:B0-----:R-:W-:-:S03]  /*11b80*/  LEA R7, P2, R4, R14, 0x1 ;  /* 0x0000000e04077211 */ /* 0x001fc600078408ff */
[----:B------:R0:W-:Y:S01]  /*11b90*/  STL [R1+0x1640], R6 ;  /* 0x0016400601007387 */ /* 0x0001e20000100800 */
[-C--:B------:R-:W-:Y:S02]  /*11ba0*/  LEA.HI.X.SX32 R2, R2, R15.reuse, 0x1, P0 ;  /* 0x0000000f02027211 */ /* 0x080fe400000f0eff */
[-C--:B------:R-:W-:Y:S01]  /*11bb0*/  LEA.HI.X.SX32 R3, R3, R15.reuse, 0x1, P1 ;  /* 0x0000000f03037211 */ /* 0x080fe200008f0eff */
[----:B------:R-:W-:Y:S01]  /*11bc0*/  STL [R1+0x1644], R8 ;  /* 0x0016440801007387 */ /* 0x000fe20000100800 */
[----:B------:R-:W-:-:S03]  /*11bd0*/  LEA.HI.X.SX32 R4, R4, R15, 0x1, P2 ;  /* 0x0000000f04047211 */ /* 0x000fc600010f0eff */
[----:B------:R1:W-:Y:S01]  /*11be0*/  STL [R1+0x1648], R7 ;  /* 0x0016480701007387 */ /* 0x0003e20000100800 */
[----:B0-----:R-:W-:-:S03]  /*11bf0*/  IMAD R6, R20, 0x4, R0 ;  /* 0x0000000414067824 */ /* 0x001fc600078e0200 */
[----:B------:R-:W4:Y:S04]  /*11c00*/  LDL.LU R29, [R1+0x410] ;  /* 0x00041000011d7983 */ /* 0x000f280000300800 */
[----:B------:R0:W-:Y:S04]  /*11c10*/  STL [R1+0x1638], R2 ;  /* 0x0016380201007387 */ /* 0x0001e80000100800 */
[----:B------:R5:W-:Y:S01]  /*11c20*/  STL [R1+0x1634], R3 ;  /* 0x0016340301007387 */ /* 0x000be20000100800 */
[-C--:B-1----:R-:W-:Y:S01]  /*11c30*/  LEA R7, P1, R0, R14.reuse, 0x1 ;  /* 0x0000000e00077211 */ /* 0x082fe200078208ff */
[----:B0-----:R-:W-:Y:S01]  /*11c40*/  IMAD R2, R20, 0x4, R6 ;  /* 0x0000000414027824 */ /* 0x001fe200078e0206 */
[C---:B-----5:R-:W-:Y:S01]  /*11c50*/  LEA R3, P0, R5.reuse, R14, 0x1 ;  /* 0x0000000e05037211 */ /* 0x060fe200078008ff */
[----:B------:R0:W-:Y:S04]  /*11c60*/  STL [R1+0x1630], R4 ;  /* 0x0016300401007387 */ /* 0x0001e80000100800 */
[----:B------:R1:W-:Y:S01]  /*11c70*/  STL [R1+0x1624], R3 ;  /* 0x0016240301007387 */ /* 0x0003e20000100800 */
[----:B------:R-:W-:-:S02]  /*11c80*/  LEA.HI.X.SX32 R5, R5, R15, 0x1, P0 ;  /* 0x0000000f05057211 */ /* 0x000fc400000f0eff */
[-C--:B0-----:R-:W-:Y:S01]  /*11c90*/  LEA R4, P2, R6, R14.reuse, 0x1 ;  /* 0x0000000e06047211 */ /* 0x081fe200078408ff */
[----:B------:R-:W-:Y:S01]  /*11ca0*/  STL [R1+0x1628], R7 ;  /* 0x0016280701007387 */ /* 0x000fe20000100800 */
[----:B-1----:R-:W-:-:S03]  /*11cb0*/  LEA R3, P3, R2, R14, 0x1 ;  /* 0x0000000e02037211 */ /* 0x002fc600078608ff */
[----:B------:R0:W-:Y:S04]  /*11cc0*/  STL [R1+0x162c], R4 ;  /* 0x00162c0401007387 */ /* 0x0001e80000100800 */
[----:B------:R1:W-:Y:S01]  /*11cd0*/  STL [R1+0x1620], R3 ;  /* 0x0016200301007387 */ /* 0x0003e20000100800 */
[----:B0-----:R-:W-:-:S03]  /*11ce0*/  LEA.HI.X.SX32 R4, R0, R15, 0x1, P1 ;  /* 0x0000000f00047211 */ /* 0x001fc600008f0eff */
[----:B------:R-:W-:Y:S01]  /*11cf0*/  STL [R1+0x161c], R5 ;  /* 0x00161c0501007387 */ /* 0x000fe20000100800 */
[-C--:B------:R-:W-:Y:S02]  /*11d00*/  LEA.HI.X.SX32 R0, R2, R15.reuse, 0x1, P3 ;  /* 0x0000000f02007211 */ /* 0x080fe400018f0eff */
[----:B-1----:R-:W-:Y:S01]  /*11d10*/  LEA.HI.X.SX32 R3, R6, R15, 0x1, P2 ;  /* 0x0000000f06037211 */ /* 0x002fe200010f0eff */
[----:B------:R-:W-:Y:S04]  /*11d20*/  STL [R1+0x1618], R4 ;  /* 0x0016180401007387 */ /* 0x000fe80000100800 */
[----:B------:R-:W-:Y:S04]  /*11d30*/  STL [R1+0x1614], R3 ;  /* 0x0016140301007387 */ /* 0x000fe80000100800 */
[----:B------:R-:W5:Y:S04]  /*11d40*/  LDL.LU R17, [R1+0x40c] ;  /* 0x00040c0001117983 */ /* 0x000f680000300800 */
[----:B------:R0:W-:Y:S04]  /*11d50*/  STL [R1+0x1610], R0 ;  /* 0x0016100001007387 */ /* 0x0001e80000100800 */
[----:B------:R-:W5:Y:S01]  /*11d60*/  LDL.LU R24, [R1+0x408] ;  /* 0x0004080001187983 */ /* 0x000f620000300800 */
[----:B--2---:R-:W-:-:S05]  /*11d70*/  IMAD R14, R18, UR7, RZ ;  /* 0x00000007120e7c24 */ /* 0x004fca000f8e02ff */
[----:B------:R1:W-:Y:S04]  /*11d80*/  STL [R1+0x19f8], R14 ;  /* 0x0019f80e01007387 */ /* 0x0003e80000100800 */
[----:B------:R-:W1:Y:S04]  /*11d90*/  LDL.LU R2, [R1+0x404] ;  /* 0x0004040001027983 */ /* 0x000e680000300800 */
[----:B------:R-:W2:Y:S04]  /*11da0*/  LDL.LU R6, [R1+0x400] ;  /* 0x0004000001067983 */ /* 0x000ea80000300800 */
[----:B0-----:R-:W2:Y:S04]  /*11db0*/  LDL.LU R0, [R1+0x3fc] ;  /* 0x0003fc0001007983 */ /* 0x001ea80000300800 */
[----:B------:R-:W2:Y:S04]  /*11dc0*/  LDL.LU R5, [R1+0x3f8] ;  /* 0x0003f80001057983 */ /* 0x000ea80000300800 */
[----:B------:R-:W2:Y:S04]  /*11dd0*/  LDL.LU R4, [R1+0x3f4] ;  /* 0x0003f40001047983 */ /* 0x000ea80000300800 */
[----:B------:R-:W2:Y:S04]  /*11de0*/  LDL.LU R3, [R1+0x3f0] ;  /* 0x0003f00001037983 */ /* 0x000ea80000300800 */
[----:B------:R-:W2:Y:S04]  /*11df0*/  LDL.LU R8, [R1+0x3ec] ;  /* 0x0003ec0001087983 */ /* 0x000ea80000300800 */
[----:B------:R-:W2:Y:S04]  /*11e00*/  LDL.LU R9, [R1+0x3e8] ;  /* 0x0003e80001097983 */ /* 0x000ea80000300800 */
[----:B------:R-:W2:Y:S04]  /*11e10*/  LDL.LU R7, [R1+0x3e4] ;  /* 0x0003e40001077983 */ /* 0x000ea80000300800 */
[----:B------:R-:W2:Y:S01]  /*11e20*/  LDL.LU R28, [R1+0x3e0] ;  /* 0x0003e000011c7983 */ /* 0x000ea20000300800 */
[----:B---3--:R-:W-:-:S03]  /*11e30*/  IMAD R15, R19, UR7, RZ ;  /* 0x00000007130f7c24 */ /* 0x008fc6000f8e02ff */
[----:B------:R-:W3:Y:S04]  /*11e40*/  LDL.LU R13, [R1+0x3dc] ;  /* 0x0003dc00010d7983 */ /* 0x000ee80000300800 */
[----:B------:R-:W3:Y:S04]  /*11e50*/  LDL.LU R12, [R1+0x3d8] ;  /* 0x0003d800010c7983 */ /* 0x000ee80000300800 */
[----:B------:R-:W3:Y:S04]  /*11e60*/  LDL.LU R11, [R1+0x3d4] ;  /* 0x0003d400010b7983 */ /* 0x000ee80000300800 */
[----:B------:R-:W-:Y:S04]  /*11e70*/  STL [R1+0x19fc], R15 ;  /* 0x0019fc0f01007387 */ /* 0x000fe80000100800 */
        /* <DEDUP_REMOVED lines=9> */
[----:B----4-:R-:W-:-:S03]  /*11f10*/  IMAD R16, R29, UR7, RZ ;  /* 0x000000071d107c24 */ /* 0x010fc6000f8e02ff */
[----:B------:R-:W4:Y:S04]  /*11f20*/  LDL.LU R19, [R1+0x3ac] ;  /* 0x0003ac0001137983 */ /* 0x000f280000300800 */
[----:B------:R-:W4:Y:S04]  /*11f30*/  LDL.LU R29, [R1+0x3a8] ;  /* 0x0003a800011d7983 */ /* 0x000f280000300800 */
[----:B------:R-:W-:Y:S01]  /*11f40*/  STL [R1+0x1a00], R16 ;  /* 0x001a001001007387 */ /* 0x000fe20000100800 */
[----:B-----5:R-:W-:Y:S02]  /*11f50*/  IMAD R17, R17, UR7, RZ ;  /* 0x0000000711117c24 */ /* 0x020fe4000f8e02ff */
[----:B------:R-:W-:-:S03]  /*11f60*/  IMAD R24, R24, UR7, RZ ;  /* 0x0000000718187c24 */ /* 0x000fc6000f8e02ff */
[----:B------:R-:W-:Y:S04]  /*11f70*/  STL [R1+0x1a04], R17 ;  /* 0x001a041101007387 */ /* 0x000fe80000100800 */
[----:B------:R-:W-:Y:S01]  /*11f80*/  STL [R1+0x1a08], R24 ;  /* 0x001a081801007387 */ /* 0x000fe20000100800 */
[----:B-1----:R-:W-:Y:S02]  /*11f90*/  IMAD R14, R2, UR7, RZ ;  /* 0x00000007020e7c24 */ /* 0x002fe4000f8e02ff */
[----:B--2---:R-:W-:-:S03]  /*11fa0*/  IMAD R2, R6, UR7, RZ ;  /* 0x0000000706027c24 */ /* 0x004fc6000f8e02ff */
[----:B------:R-:W-:Y:S01]  /*11fb0*/  STL [R1], R14 ;  /* 0x0000000e01007387 */ /* 0x000fe20000100800 */
[----:B------:R-:W-:-:S03]  /*11fc0*/  IMAD R0, R0, UR7, RZ ;  /* 0x0000000700007c24 */ /* 0x000fc6000f8e02ff */
[----:B------:R0:W-:Y:S01]  /*11fd0*/  STL [R1+0x224], R2 ;  /* 0x0002240201007387 */ /* 0x0001e20000100800 */
[----:B------:R-:W-:-:S03]  /*11fe0*/  IMAD R5, R5, UR7, RZ ;  /* 0x0000000705057c24 */ /* 0x000fc6000f8e02ff */
[----:B------:R1:W-:Y:S01]  /*11ff0*/  STL [R1+0x400], R0 ;  /* 0x0004000001007387 */ /* 0x0003e20000100800 */
[----:B0-----:R-:W-:-:S03]  /*12000*/  IMAD R2, R4, UR7, RZ ;  /* 0x0000000704027c24 */ /* 0x001fc6000f8e02ff */
[----:B------:R-:W-:Y:S01]  /*12010*/  STL [R1+0x404], R5 ;  /* 0x0004040501007387 */ /* 0x000fe20000100800 */
[----:B-1----:R-:W-:-:S03]  /*12020*/  IMAD R0, R3, UR7, RZ ;  /* 0x0000000703007c24 */ /* 0x002fc6000f8e02ff */
[----:B------:R0:W-:Y:S01]  /*12030*/  STL [R1+0x410], R2 ;  /* 0x0004100201007387 */ /* 0x0001e20000100800 */
[----:B------:R-:W-:-:S03]  /*12040*/  IMAD R3, R8, UR7, RZ ;  /* 0x0000000708037c24 */ /* 0x000fc6000f8e02ff */
[----:B------:R1:W-:Y:S01]  /*12050*/  STL [R1+0x414], R0 ;  /* 0x0004140001007387 */ /* 0x0003e20000100800 */
[----:B0-----:R-:W-:-:S03]  /*12060*/  IMAD R2, R9, UR7, RZ ;  /* 0x0000000709027c24 */ /* 0x001fc6000f8e02ff */
[----:B------:R3:W-:Y:S01]  /*12070*/  STL [R1+0x3ec], R3 ;  /* 0x0003ec0301007387 */ /* 0x0007e20000100800 */
[----:B-1----:R-:W-:-:S03]  /*12080*/  IMAD R0, R7, UR7, RZ ;  /* 0x0000000707007c24 */ /* 0x002fc6000f8e02ff */
[----:B------:R0:W-:Y:S01]  /*12090*/  STL [R1+0x3e8], R2 ;  /* 0x0003e80201007387 */ /* 0x0001e20000100800 */
[----:B------:R-:W-:Y:S02]  /*120a0*/  IMAD R8, R28, UR7, RZ ;  /* 0x000000071c087c24 */ /* 0x000fe4000f8e02ff */
[----:B---3--:R-:W-:Y:S01]  /*120b0*/  IMAD R3, R13, UR7, RZ ;  /* 0x000000070d037c24 */ /* 0x008fe2000f8e02ff */
[----:B------:R1:W-:Y:S01]  /*120c0*/  STL [R1+0x428], R0 ;  /* 0x0004280001007387 */ /* 0x0003e20000100800 */
[----:B0-----:R-:W-:-:S03]  /*120d0*/  IMAD R2, R12, UR7, RZ ;  /* 0x000000070c027c24 */ /* 0x001fc6000f8e02ff */
[----:B------:R0:W-:Y:S04]  /*120e0*/  STL [R1+0x3dc], R3 ;  /* 0x0003dc0301007387 */ /* 0x0001e80000100800 */
[----:B------:R-:W-:Y:S01]  /*120f0*/  STL [R1+0x42c], R8 ;  /* 0x00042c0801007387 */ /* 0x000fe20000100800 */
[----:B-1----:R-:W-:-:S03]  /*12100*/  IMAD R0, R11, UR7, RZ ;  /* 0x000000070b007c24 */ /* 0x002fc6000f8e02ff */
[----:B------:R1:W-:Y:S04]  /*12110*/  STL [R1+0x3d8], R2 ;  /* 0x0003d80201007387 */ /* 0x0003e80000100800 */
[----:B------:R-:W-:Y:S01]  /*12120*/  STL [R1+0x1a0c], R8 ;  /* 0x001a0c0801007387 */ /* 0x000fe20000100800 */
[----:B0-----:R-:W-:-:S03]  /*12130*/  IMAD R3, R22, UR7, RZ ;  /* 0x0000000716037c24 */ /* 0x001fc6000f8e02ff */
[----:B------:R0:W-:Y:S01]  /*12140*/  STL [R1+0x438], R0 ;  /* 0x0004380001007387 */ /* 0x0001e20000100800 */
[----:B-1----:R-:W-:Y:S02]  /*12150*/  IMAD R2, R10, UR7, RZ ;  /* 0x000000070a027c24 */ /* 0x002fe4000f8e02ff */
[----:B0-----:R-:W-:-:S03]  /*12160*/  IMAD R0, R23, UR7, RZ ;  /* 0x0000000717007c24 */ /* 0x001fc6000f8e02ff */
[----:B------:R0:W-:Y:S04]  /*12170*/  STL [R1+0x43c], R2 ;  /* 0x00043c0201007387 */ /* 0x0001e80000100800 */
[----:B------:R1:W-:Y:S04]  /*12180*/  STL [R1+0x450], R0 ;  /* 0x0004500001007387 */ /* 0x0003e80000100800 */
[----:B------:R2:W-:Y:S01]  /*12190*/  STL [R1+0x454], R3 ;  /* 0x0004540301007387 */ /* 0x0005e20000100800 */
[----:B0-----:R-:W-:Y:S02]  /*121a0*/  IMAD R2, R21, UR7, RZ ;  /* 0x0000000715027c24 */ /* 0x001fe4000f8e02ff */
[----:B-1----:R-:W-:-:S03]  /*121b0*/  IMAD R0, R27, UR7, RZ ;  /* 0x000000071b007c24 */ /* 0x002fc6000f8e02ff */
[----:B------:R0:W-:Y:S01]  /*121c0*/  STL [R1+0x3c4], R2 ;  /* 0x0003c40201007387 */ /* 0x0001e20000100800 */
[----:B--2---:R-:W-:-:S03]  /*121d0*/  IMAD R3, R26, UR7, RZ ;  /* 0x000000071a037c24 */ /* 0x004fc6000f8e02ff */
[----:B------:R1:W-:Y:S04]  /*121e0*/  STL [R1+0x3c0], R0 ;  /* 0x0003c00001007387 */ /* 0x0003e80000100800 */
[----:B------:R2:W-:Y:S01]  /*121f0*/  STL [R1+0x468], R3 ;  /* 0x0004680301007387 */ /* 0x0005e20000100800 */
[----:B0-----:R-:W-:Y:S02]  /*12200*/  IMAD R2, R25, UR7, RZ ;  /* 0x0000000719027c24 */ /* 0x001fe4000f8e02ff */
[----:B-1----:R-:W-:-:S03]  /*12210*/  IMAD R0, R20, UR7, RZ ;  /* 0x0000000714007c24 */ /* 0x002fc6000f8e02ff */
[----:B------:R4:W-:Y:S01]  /*12220*/  STL [R1+0x46c], R2 ;  /* 0x00046c0201007387 */ /* 0x0009e20000100800 */
[----:B--2---:R-:W-:-:S03]  /*12230*/  IMAD R3, R18, UR7, RZ ;  /* 0x0000000712037c24 */ /* 0x004fc6000f8e02ff */
[----:B------:R0:W-:Y:S04]  /*12240*/  STL [R1+0x478], R0 ;  /* 0x0004780001007387 */ /* 0x0001e80000100800 */
[----:B------:R-:W-:Y:S04]  /*12250*/  STL [R1+0x47c], R3 ;  /* 0x00047c0301007387 */ /* 0x000fe80000100800 */
[----:B------:R-:W2:Y:S01]  /*12260*/  LDL.LU R8, [R1+0x39c] ;  /* 0x00039c0001087983 */ /* 0x000ea20000300800 */
[----:B----4-:R-:W-:Y:S02]  /*12270*/  IMAD R2, R19, UR7, RZ ;  /* 0x0000000713027c24 */ /* 0x010fe4000f8e02ff */
[----:B0-----:R-:W-:-:S03]  /*12280*/  IMAD R0, R29, UR7, RZ ;  /* 0x000000071d007c24 */ /* 0x001fc6000f8e02ff */
[----:B------:R-:W-:Y:S04]  /*12290*/  STL [R1+0x3ac], R2 ;  /* 0x0003ac0201007387 */ /* 0x000fe80000100800 */
[----:B--2---:R0:W-:Y:S04]  /*122a0*/  STL [R1+0x1a40], R8 ;  /* 0x001a400801007387 */ /* 0x0041e80000100800 */
[----:B------:R-:W-:Y:S04]  /*122b0*/  STL [R1+0x3a8], R0 ;  /* 0x0003a80001007387 */ /* 0x000fe80000100800 */
        /* <DEDUP_REMOVED lines=31> */
[----:B--2---:R-:W-:-:S05]  /*124b0*/  IMAD R8, R8, UR7, RZ ;  /* 0x0000000708087c24 */ /* 0x004fca000f8e02ff */
[----:B------:R0:W-:Y:S04]  /*124c0*/  STL [R1+0x490], R8 ;  /* 0x0004900801007387 */ /* 0x0001e80000100800 */
[----:B0-----:R-:W2:Y:S02]  /*124d0*/  LDL.LU R8, [R1+0x1a44] ;  /* 0x001a440001087983 */ /* 0x001ea40000300800 */
[----:B--2---:R-:W-:-:S05]  /*124e0*/  IMAD R8, R8, UR7, RZ ;  /* 0x0000000708087c24 */ /* 0x004fca000f8e02ff */
[----:B------:R0:W-:Y:S04]  /*124f0*/  STL [R1+0x494], R8 ;  /* 0x0004940801007387 */ /* 0x0001e80000100800 */
[----:B0-----:R-:W2:Y:S01]  /*12500*/  LDL.LU R8, [R1+0x1a40] ;  /* 0x001a400001087983 */ /* 0x001ea20000300800 */
[----:B----4-:R-:W-:Y:S02]  /*12510*/  IMAD R17, R17, UR7, RZ ;  /* 0x0000000711117c24 */ /* 0x010fe4000f8e02ff */
[----:B-----5:R-:W-:Y:S02]  /*12520*/  IMAD R16, R16, UR7, RZ ;  /* 0x0000000710107c24 */ /* 0x020fe4000f8e02ff */
[----:B---3--:R-:W-:Y:S02]  /*12530*/  IMAD R14, R14, UR7, RZ ;  /* 0x000000070e0e7c24 */ /* 0x008fe4000f8e02ff */
[----:B------:R-:W-:-:S02]  /*12540*/  IMAD R2, R2, UR7, RZ ;  /* 0x0000000702027c24 */ /* 0x000fc4000f8e02ff */
[----:B------:R-:W-:Y:S02]  /*12550*/  IMAD R3, R3, UR7, RZ ;  /* 0x0000000703037c24 */ /* 0x000fe4000f8e02ff */
[----:B--2---:R-:W-:-:S05]  /*12560*/  IMAD R8, R8, UR7, RZ ;  /* 0x0000000708087c24 */ /* 0x004fca000f8e02ff */
[----:B------:R0:W-:Y:S02]  /*12570*/  STL [R1+0x39c], R8 ;  /* 0x00039c0801007387 */ /* 0x0001e40000100800 */
[----:B0-----:R-:W-:-:S05]  /*12580*/  IMAD R8, R24, UR7, RZ ;  /* 0x0000000718087c24 */ /* 0x001fca000f8e02ff */
[----:B------:R0:W-:Y:S04]  /*12590*/  STL [R1+0x398], R8 ;  /* 0x0003980801007387 */ /* 0x0001e80000100800 */
[----:B------:R-:W-:Y:S01]  /*125a0*/  STL [R1+0x4a0], R17 ;  /* 0x0004a01101007387 */ /* 0x000fe20000100800 */
[----:B0-----:R-:W-:-:S03]  /*125b0*/  IMAD R8, R15, UR7, RZ ;  /* 0x000000070f087c24 */ /* 0x001fc6000f8e02ff */
[----:B------:R-:W-:Y:S04]  /*125c0*/  STL [R1+0x4a4], R16 ;  /* 0x0004a41001007387 */ /* 0x000fe80000100800 */
[----:B------:R0:W-:Y:S04]  /*125d0*/  STL [R1+0x4b8], R8 ;  /* 0x0004b80801007387 */ /* 0x0001e80000100800 */
[----:B------:R-:W-:Y:S04]  /*125e0*/  STL [R1+0x4bc], R14 ;  /* 0x0004bc0e01007387 */ /* 0x000fe80000100800 */
[----:B------:R1:W-:Y:S01]  /*125f0*/  STL [R1+0x384], R2 ;  /* 0x0003840201007387 */ /* 0x0003e20000100800 */
[----:B0-----:R-:W-:-:S02]  /*12600*/  IMAD R8, R6, UR7, RZ ;  /* 0x0000000706087c24 */ /* 0x001fc4000f8e02ff */
[----:B------:R-:W-:Y:S02]  /*12610*/  IMAD R6, R0, UR7, RZ ;  /* 0x0000000700067c24 */ /* 0x000fe4000f8e02ff */
[----:B------:R-:W-:Y:S01]  /*12620*/  IMAD R0, R4, UR7, RZ ;  /* 0x0000000704007c24 */ /* 0x000fe2000f8e02ff */
[----:B------:R-:W-:Y:S01]  /*12630*/  STL [R1+0x380], R8 ;  /* 0x0003800801007387 */ /* 0x000fe20000100800 */
[----:B-1----:R-:W-:-:S03]  /*12640*/  IMAD R2, R5, UR7, RZ ;  /* 0x0000000705027c24 */ /* 0x002fc6000f8e02ff */
[----:B------:R-:W-:Y:S04]  /*12650*/  STL [R1+0x4c8], R6 ;  /* 0x0004c80601007387 */ /* 0x000fe80000100800 */
[----:B------:R0:W-:Y:S04]  /*12660*/  STL [R1+0x4cc], R2 ;  /* 0x0004cc0201007387 */ /* 0x0001e80000100800 */
[----:B------:R1:W-:Y:S04]  /*12670*/  STL [R1+0x374], R0 ;  /* 0x0003740001007387 */ /* 0x0003e80000100800 */
[----:B------:R2:W-:Y:S01]  /*12680*/  STL [R1+0x370], R3 ;  /* 0x0003700301007387 */ /* 0x0005e20000100800 */
[----:B0-----:R-:W-:-:S02]  /*12690*/  IMAD R2, R9, UR7, RZ ;  /* 0x0000000709027c24 */ /* 0x001fc4000f8e02ff */
        /* <DEDUP_REMOVED lines=30> */
[----:B0-----:R-:W-:Y:S02]  /*12880*/  IMAD R2, R19, UR7, RZ ;  /* 0x0000000713027c24 */ /* 0x001fe4000f8e02ff */
[----:B-1----:R-:W-:-:S03]  /*12890*/  IMAD R0, R29, UR7, RZ ;  /* 0x000000071d007c24 */ /* 0x002fc6000f8e02ff */
        /* <DEDUP_REMOVED lines=525> */
[----:B---3--:R-:W-:Y:S02]  /*14970*/  IMAD R24, R24, UR7, RZ ;  /* 0x0000000718187c24 */ /* 0x008fe4000f8e02ff */
[----:B----4-:R-:W-:Y:S02]  /*14980*/  IMAD R17, R17, UR7, RZ ;  /* 0x0000000711117c24 */ /* 0x010fe4000f8e02ff */
[----:B-----5:R-:W-:Y:S02]  /*14990*/  IMAD R16, R16, UR7, RZ ;  /* 0x0000000710107c24 */ /* 0x020fe4000f8e02ff */
[----:B------:R-:W-:-:S02]  /*149a0*/  IMAD R15, R15, UR7, RZ ;  /* 0x000000070f0f7c24 */ /* 0x000fc4000f8e02ff */
[----:B------:R-:W-:Y:S02]  /*149b0*/  IMAD R14, R14, UR7, RZ ;  /* 0x000000070e0e7c24 */ /* 0x000fe4000f8e02ff */
[----:B------:R-:W-:Y:S02]  /*149c0*/  IMAD R12, R12, UR7, RZ ;  /* 0x000000070c0c7c24 */ /* 0x000fe4000f8e02ff */
[----:B------:R-:W-:Y:S02]  /*149d0*/  IMAD R13, R13, UR7, RZ ;  /* 0x000000070d0d7c24 */ /* 0x000fe4000f8e02ff */
[----:B------:R-:W-:Y:S02]  /*149e0*/  IMAD R23, R23, UR7, RZ ;  /* 0x0000000717177c24 */ /* 0x000fe4000f8e02ff */
[----:B------:R-:W-:Y:S02]  /*149f0*/  IMAD R22, R22, UR7, RZ ;  /* 0x0000000716167c24 */ /* 0x000fe4000f8e02ff */
        /* <DEDUP_REMOVED lines=8> */
[----:B--2---:R-:W-:-:S05]  /*14a80*/  IMAD R8, R8, UR7, RZ ;  /* 0x0000000708087c24 */ /* 0x004fca000f8e02ff */
[----:B------:R0:W-:Y:S04]  /*14a90*/  STL [R1+0x2e0], R8 ;  /* 0x0002e00801007387 */ /* 0x0001e80000100800 */
[----:B0-----:R-:W2:Y:S04]  /*14aa0*/  LDL.LU R8, [R1+0x1a0c] ;  /* 0x001a0c0001087983 */ /* 0x001ea80000300800 */
[----:B------:R0:W-:Y:S04]  /*14ab0*/  STL [R1+0x2bc], R24 ;  /* 0x0002bc1801007387 */ /* 0x0001e80000100800 */
[----:B0-----:R-:W3:Y:S04]  /*14ac0*/  LDL.LU R24, [R1+0x1a08] ;  /* 0x001a080001187983 */ /* 0x001ee80000300800 */
[----:B------:R0:W-:Y:S04]  /*14ad0*/  STL [R1+0x2b8], R17 ;  /* 0x0002b81101007387 */ /* 0x0001e80000100800 */
[----:B0-----:R-:W4:Y:S04]  /*14ae0*/  LDL.LU R17, [R1+0x1a04] ;  /* 0x001a040001117983 */ /* 0x001f280000300800 */
[----:B------:R0:W-:Y:S04]  /*14af0*/  STL [R1+0x294], R16 ;  /* 0x0002941001007387 */ /* 0x0001e80000100800 */
[----:B0-----:R-:W4:Y:S04]  /*14b00*/  LDL.LU R16, [R1+0x1a00] ;  /* 0x001a000001107983 */ /* 0x001f280000300800 */
[----:B------:R0:W-:Y:S04]  /*14b10*/  STL [R1+0x290], R15 ;  /* 0x0002900f01007387 */ /* 0x0001e80000100800 */
[----:B0-----:R-:W5:Y:S04]  /*14b20*/  LDL.LU R15, [R1+0x19fc] ;  /* 0x0019fc00010f7983 */ /* 0x001f680000300800 */
[----:B------:R0:W-:Y:S04]  /*14b30*/  STL [R1+0x26c], R14 ;  /* 0x00026c0e01007387 */ /* 0x0001e80000100800 */
[----:B0-----:R-:W2:Y:S04]  /*14b40*/  LDL.LU R14, [R1+0x19f8] ;  /* 0x0019f800010e7983 */ /* 0x001ea80000300800 */
        /* <DEDUP_REMOVED lines=19> */
[----:B0-----:R-:W4:Y:S04]  /*14c80*/  LDL.LU R18, [R1+0x19d0] ;  /* 0x0019d00001127983 */ /* 0x001f280000300800 */
[----:B------:R0:W-:Y:S04]  /*14c90*/  STL [R1+0x1b0], R19 ;  /* 0x0001b01301007387 */ /* 0x0001e80000100800 */
[----:B0-----:R-:W5:Y:S04]  /*14ca0*/  LDL.LU R19, [R1+0x19cc] ;  /* 0x0019cc0001137983 */ /* 0x001f680000300800 */
[----:B------:R0:W-:Y:S04]  /*14cb0*/  STL [R1+0x19c], R29 ;  /* 0x00019c1d01007387 */ /* 0x0001e80000100800 */
[----:B0-----:R-:W5:Y:S01]  /*14cc0*/  LDL.LU R29, [R1+0x19c8] ;  /* 0x0019c800011d7983 */ /* 0x001f620000300800 */
[----:B------:R-:W-:-:S05]  /*14cd0*/  IMAD R2, R2, UR7, RZ ;  /* 0x0000000702027c24 */ /* 0x000fca000f8e02ff */
[----:B------:R0:W-:Y:S02]  /*14ce0*/  STL [R1+0x198], R2 ;  /* 0x0001980201007387 */ /* 0x0001e40000100800 */
[----:B0-----:R-:W-:Y:S02]  /*14cf0*/  IMAD R2, R6, UR7, RZ ;  /* 0x0000000706027c24 */ /* 0x001fe4000f8e02ff */
[----:B------:R-:W-:-:S03]  /*14d00*/  IMAD R6, R0, UR7, RZ ;  /* 0x0000000700067c24 */ /* 0x000fc6000f8e02ff */
[----:B------:R0:W-:Y:S01]  /*14d10*/  STL [R1+0x174], R2 ;  /* 0x0001740201007387 */ /* 0x0001e20000100800 */
[----:B------:R-:W-:Y:S02]  /*14d20*/  IMAD R0, R4, UR7, RZ ;  /* 0x0000000704007c24 */ /* 0x000fe4000f8e02ff */
[----:B------:R-:W-:Y:S01]  /*14d30*/  IMAD R3, R3, UR7, RZ ;  /* 0x0000000703037c24 */ /* 0x000fe2000f8e02ff */
[----:B------:R-:W-:Y:S01]  /*14d40*/  STL [R1+0x170], R6 ;  /* 0x0001700601007387 */ /* 0x000fe20000100800 */
[----:B0-----:R-:W-:-:S05]  /*14d50*/  IMAD R2, R5, UR7, RZ ;  /* 0x0000000705027c24 */ /* 0x001fca000f8e02ff */
[----:B------:R0:W-:Y:S04]  /*14d60*/  STL [R1+0x14c], R2 ;  /* 0x00014c0201007387 */ /* 0x0001e80000100800 */
[----:B------:R1:W-:Y:S01]  /*14d70*/  STL [R1+0x148], R0 ;  /* 0x0001480001007387 */ /* 0x0003e20000100800 */
[----:B0-----:R-:W-:-:S03]  /*14d80*/  IMAD R2, R9, UR7, RZ ;  /* 0x0000000709027c24 */ /* 0x001fc6000f8e02ff */
[----:B------:R0:W-:Y:S01]  /*14d90*/  STL [R1+0x124], R3 ;  /* 0x0001240301007387 */ /* 0x0001e20000100800 */
[----:B-1----:R-:W-:-:S03]  /*14da0*/  IMAD R0, R7, UR7, RZ ;  /* 0x0000000707007c24 */ /* 0x002fc6000f8e02ff */
[----:B------:R1:W-:Y:S04]  /*14db0*/  STL [R1+0x120], R2 ;  /* 0x0001200201007387 */ /* 0x0003e80000100800 */
[----:B------:R1:W-:Y:S01]  /*14dc0*/  STL [R1+0x10c], R0 ;  /* 0x00010c0001007387 */ /* 0x0003e20000100800 */
[----:B0-----:R-:W-:Y:S02]  /*14dd0*/  IMAD R3, R28, UR7, RZ ;  /* 0x000000071c037c24 */ /* 0x001fe4000f8e02ff */
[----:B-1----:R-:W-:-:S03]  /*14de0*/  IMAD R2, R11, UR7, RZ ;  /* 0x000000070b027c24 */ /* 0x002fc6000f8e02ff */
[----:B------:R-:W-:Y:S01]  /*14df0*/  STL [R1+0x108], R3 ;  /* 0x0001080301007387 */ /* 0x000fe20000100800 */
[----:B------:R-:W-:-:S03]  /*14e00*/  IMAD R0, R10, UR7, RZ ;  /* 0x000000070a007c24 */ /* 0x000fc6000f8e02ff */
[----:B------:R3:W-:Y:S04]  /*14e10*/  STL [R1+0xe4], R2 ;  /* 0x0000e40201007387 */ /* 0x0007e80000100800 */
[----:B------:R4:W-:Y:S01]  /*14e20*/  STL [R1+0xe0], R0 ;  /* 0x0000e00001007387 */ /* 0x0009e20000100800 */
[----:B--2---:R-:W-:Y:S02]  /*14e30*/  IMAD R28, R22, UR7, RZ ;  /* 0x00000007161c7c24 */ /* 0x004fe4000f8e02ff */
[----:B---3--:R-:W-:Y:S02]  /*14e40*/  IMAD R2, R20, UR7, RZ ;  /* 0x0000000714027c24 */ /* 0x008fe4000f8e02ff */
[----:B----4-:R-:W-:Y:S02]  /*14e50*/  IMAD R0, R18, UR7, RZ ;  /* 0x0000000712007c24 */ /* 0x010fe4000f8e02ff */
[----:B-----5:R-:W-:-:S02]  /*14e60*/  IMAD R11, R19, UR7, RZ ;  /* 0x00000007130b7c24 */ /* 0x020fc4000f8e02ff */
[----:B------:R-:W2:Y:S01]  /*14e70*/  LDL.LU R19, [R1+0x414] ;  /* 0x0004140001137983 */ /* 0x000ea20000300800 */
[----:B------:R-:W-:-:S05]  /*14e80*/  IMAD R10, R29, UR7, RZ ;  /* 0x000000071d0a7c24 */ /* 0x000fca000f8e02ff */
[----:B------:R-:W-:Y:S04]  /*14e90*/  STL [R1+0xbc], R10 ;  /* 0x0000bc0a01007387 */ /* 0x000fe80000100800 */
[----:B------:R-:W3:Y:S04]  /*14ea0*/  LDL.LU R18, [R1+0x410] ;  /* 0x0004100001127983 */ /* 0x000ee80000300800 */
[----:B------:R0:W-:Y:S04]  /*14eb0*/  STL [R1+0x9c], R0 ;  /* 0x00009c0001007387 */ /* 0x0001e80000100800 */
[----:B------:R-:W-:Y:S04]  /*14ec0*/  STL [R1+0xb8], R11 ;  /* 0x0000b80b01007387 */ /* 0x000fe80000100800 */
[----:B------:R-:W-:Y:S01]  /*14ed0*/  STL.64 [R1+0x18e8], R10 ;  /* 0x0018e80a01007387 */ /* 0x000fe20000100a00 */
[----:B0-----:R-:W-:-:S03]  /*14ee0*/  IMAD R0, R25, UR7, RZ ;  /* 0x0000000719007c24 */ /* 0x001fc6000f8e02ff */
[----:B------:R-:W4:Y:S01]  /*14ef0*/  LDL.LU R20, [R1+0x3ec] ;  /* 0x0003ec0001147983 */ /* 0x000f220000300800 */
[----:B------:R-:W-:-:S03]  /*14f00*/  IMAD R29, R26, UR7, RZ ;  /* 0x000000071a1d7c24 */ /* 0x000fc6000f8e02ff */
[----:B------:R0:W-:Y:S04]  /*14f10*/  STL [R1+0x98], R2 ;  /* 0x0000980201007387 */ /* 0x0001e80000100800 */
[----:B------:R-:W5:Y:S04]  /*14f20*/  LDL.LU R25, [R1+0x428] ;  /* 0x0004280001197983 */ /* 0x000f680000300800 */
[----:B------:R1:W-:Y:S01]  /*14f30*/  STL [R1+0x94], R0 ;  /* 0x0000940001007387 */ /* 0x0003e20000100800 */
[----:B0-----:R-:W-:-:S03]  /*14f40*/  IMAD R2, R27, UR7, RZ ;  /* 0x000000071b027c24 */ /* 0x001fc6000f8e02ff */
[----:B------:R-:W2:Y:S04]  /*14f50*/  LDL.LU R26, [R1+0x224] ;  /* 0x00022400011a7983 */ /* 0x000ea80000300800 */
[----:B------:R-:W3:Y:S01]  /*14f60*/  LDL.LU R27, [R1] ;  /* 0x00000000011b7983 */ /* 0x000ee20000300800 */
[----:B-1----:R-:W-:-:S03]  /*14f70*/  IMAD R0, R21, UR7, RZ ;  /* 0x0000000715007c24 */ /* 0x002fc6000f8e02ff */
[----:B------:R-:W-:Y:S04]  /*14f80*/  STL [R1+0x8c], R2 ;  /* 0x00008c0201007387 */ /* 0x000fe80000100800 */
[----:B------:R-:W4:Y:S04]  /*14f90*/  LDL.LU R21, [R1+0x404] ;  /* 0x0004040001157983 */ /* 0x000f280000300800 */
[----:B------:R0:W-:Y:S04]  /*14fa0*/  STL [R1+0x88], R0 ;  /* 0x0000880001007387 */ /* 0x0001e80000100800 */
[----:B------:R-:W-:Y:S04]  /*14fb0*/  STL.64 [R1+0x18f0], R28 ;  /* 0x0018f01c01007387 */ /* 0x000fe80000100a00 */
[----:B------:R-:W5:Y:S01]  /*14fc0*/  LDL.LU R22, [R1+0x3e8] ;  /* 0x0003e80001167983 */ /* 0x000f620000300800 */
[----:B0-----:R-:W-:-:S03]  /*14fd0*/  IMAD R0, R23, UR7, RZ ;  /* 0x0000000717007c24 */ /* 0x001fc6000f8e02ff */
[----:B------:R-:W5:Y:S01]  /*14fe0*/  LDL.LU R23, [R1+0x400] ;  /* 0x0004000001177983 */ /* 0x000f620000300800 */
[----:B------:R-:W-:-:S04]  /*14ff0*/  IMAD.WIDE R4, R14, 0x2, R12 ;  /* 0x000000020e047825 */ /* 0x000fc800078e020c */
[--C-:B------:R-:W-:Y:S01]  /*15000*/  IMAD.WIDE R2, R15, 0x2, R12.reuse ;  /* 0x000000020f027825 */ /* 0x100fe200078e020c */
[----:B------:R-:W-:Y:S04]  /*15010*/  STL.64 [R1+0x18f8], R14 ;  /* 0x0018f80e01007387 */ /* 0x000fe80000100a00 */
[----:B------:R0:W-:Y:S04]  /*15020*/  STL.64 [R1+0x80], R4 ;  /* 0x0000800401007387 */ /* 0x0001e80000100a00 */
[----:B------:R1:W-:Y:S01]  /*15030*/  STL.64 [R1+0x78], R2 ;  /* 0x0000780201007387 */ /* 0x0003e20000100a00 */
[----:B------:R-:W-:-:S03]  /*15040*/  IMAD.WIDE R6, R24, 0x2, R12 ;  /* 0x0000000218067825 */ /* 0x000fc600078e020c */
[----:B------:R-:W-:Y:S01]  /*15050*/  STL.64 [R1+0x1900], R16 ;  /* 0x0019001001007387 */ /* 0x000fe20000100a00 */
[----:B0-----:R-:W-:-:S04]  /*15060*/  IMAD.WIDE R4, R16, 0x2, R12 ;  /* 0x0000000210047825 */ /* 0x001fc800078e020c */
[--C-:B-1----:R-:W-:Y:S01]  /*15070*/  IMAD.WIDE R2, R17, 0x2, R12.reuse ;  /* 0x0000000211027825 */ /* 0x102fe200078e020c */
[----:B------:R2:W-:Y:S04]  /*15080*/  STL.64 [R1+0x70], R4 ;  /* 0x0000700401007387 */ /* 0x0005e80000100a00 */
[----:B------:R3:W-:Y:S04]  /*15090*/  STL.64 [R1+0x68], R2 ;  /* 0x0000680201007387 */ /* 0x0007e80000100a00 */
[----:B------:R4:W-:Y:S01]  /*150a0*/  STL.64 [R1+0x60], R6 ;  /* 0x0000600601007387 */ /* 0x0009e20000100a00 */
[----:B--2---:R-:W-:-:S04]  /*150b0*/  IMAD.WIDE R4, R26, 0x2, R12 ;  /* 0x000000021a047825 */ /* 0x004fc800078e020c */
[--C-:B---3--:R-:W-:Y:S01]  /*150c0*/  IMAD.WIDE R2, R27, 0x2, R12.reuse ;  /* 0x000000021b027825 */ /* 0x108fe200078e020c */
[----:B------:R-:W-:Y:S04]  /*150d0*/  STL.64 [R1+0x1908], R26 ;  /* 0x0019081a01007387 */ /* 0x000fe80000100a00 */
[----:B------:R5:W-:Y:S01]  /*150e0*/  STL.64 [R1+0x58], R2 ;  /* 0x0000580201007387 */ /* 0x000be20000100a00 */
[----:B----4-:R-:W-:-:S03]  /*150f0*/  IMAD.WIDE R6, R21, 0x2, R12 ;  /* 0x0000000215067825 */ /* 0x010fc600078e020c */
[----:B------:R0:W-:Y:S01]  /*15100*/  STL.64 [R1+0x50], R4 ;  /* 0x0000500401007387 */ /* 0x0001e20000100a00 */
[----:B-----5:R-:W-:-:S04]  /*15110*/  IMAD.WIDE R2, R23, 0x2, R12 ;  /* 0x0000000217027825 */ /* 0x020fc800078e020c */
[--C-:B0-----:R-:W-:Y:S01]  /*15120*/  IMAD.WIDE R4, R18, 0x2, R12.reuse ;  /* 0x0000000212047825 */ /* 0x101fe200078e020c */
[----:B------:R0:W-:Y:S04]  /*15130*/  STL.64 [R1+0x48], R2 ;  /* 0x0000480201007387 */ /* 0x0001e80000100a00 */
[----:B------:R-:W-:Y:S04]  /*15140*/  STL.64 [R1+0x40], R6 ;  /* 0x0000400601007387 */ /* 0x000fe80000100a00 */
[----:B------:R-:W2:Y:S01]  /*15150*/  LDL R26, [R1+0x46c] ;  /* 0x00046c00011a7983 */ /* 0x000ea20000100800 */
[----:B0-----:R-:W-:-:S03]  /*15160*/  IMAD.WIDE R2, R19, 0x2, R12 ;  /* 0x0000000213027825 */ /* 0x001fc600078e020c */
[----:B------:R-:W-:Y:S04]  /*15170*/  STL.64 [R1+0x38], R4 ;  /* 0x0000380401007387 */ /* 0x000fe80000100a00 */
[----:B------:R-:W3:Y:S04]  /*15180*/  LDL R27, [R1+0x478] ;  /* 0x00047800011b7983 */ /* 0x000ee80000100800 */
[----:B------:R0:W-:Y:S04]  /*15190*/  STL.64 [R1+0x30], R2 ;  /* 0x0000300201007387 */ /* 0x0001e80000100a00 */
[----:B------:R-:W4:Y:S04]  /*151a0*/  LDL R16, [R1+0x47c] ;  /* 0x00047c0001107983 */ /* 0x000f280000100800 */
[----:B------:R-:W5:Y:S04]  /*151b0*/  LDL R17, [R1+0x3ac] ;  /* 0x0003ac0001117983 */ /* 0x000f680000100800 */
[----:B------:R-:W2:Y:S01]  /*151c0*/  LDL R14, [R1+0x3a8] ;  /* 0x0003a800010e7983 */ /* 0x000ea20000100800 */
[----:B0-----:R-:W-:-:S03]  /*151d0*/  IMAD.WIDE R2, R20, 0x2, R12 ;  /* 0x0000000214027825 */ /* 0x001fc600078e020c */
[----:B------:R-:W2:Y:S04]  /*151e0*/  LDL R15, [R1+0x490] ;  /* 0x00049000010f7983 */ /* 0x000ea80000100800 */
[----:B------:R-:W2:Y:S04]  /*151f0*/  LDL R28, [R1+0x494] ;  /* 0x00049400011c7983 */ /* 0x000ea80000100800 */
[----:B------:R-:W2:Y:S04]  /*15200*/  LDL R29, [R1+0x39c] ;  /* 0x00039c00011d7983 */ /* 0x000ea80000100800 */
[----:B------:R-:W2:Y:S04]  /*15210*/  LDL R10, [R1+0x398] ;  /* 0x00039800010a7983 */ /* 0x000ea80000100800 */
[----:B------:R-:W2:Y:S01]  /*15220*/  LDL R11, [R1+0x4a0] ;  /* 0x0004a000010b7983 */ /* 0x000ea20000100800 */
[----:B------:R-:W-:-:S03]  /*15230*/  IMAD.WIDE R4, R22, 0x2, R12 ;  /* 0x0000000216047825 */ /* 0x000fc600078e020c */
[----:B------:R0:W-:Y:S04]  /*15240*/  STL.64 [R1+0x1910], R18 ;  /* 0x0019101201007387 */ /* 0x0001e80000100a00 */
[----:B0-----:R-:W2:Y:S04]  /*15250*/  LDL R18, [R1+0x3c0] ;  /* 0x0003c00001127983 */ /* 0x001ea80000100800 */
[----:B------:R-:W2:Y:S04]  /*15260*/  LDL R19, [R1+0x468] ;  /* 0x0004680001137983 */ /* 0x000ea80000100800 */
        /* <DEDUP_REMOVED lines=8> */
[----:B------:R-:W3:Y:S04]  /*152f0*/  LDL R23, [R1+0x438] ;  /* 0x0004380001177983 */ /* 0x000ee80000100800 */
[----:B------:R0:W-:Y:S04]  /*15300*/  STL.64 [R1+0x17d0], R4 ;  /* 0x0017d00401007387 */ /* 0x0001e80000100a00 */
[----:B0-----:R-:W3:Y:S01]  /*15310*/  LDL R5, [R1+0x3dc] ;  /* 0x0003dc0001057983 */ /* 0x001ee20000100800 */
[----:B------:R-:W-:-:S04]  /*15320*/  IMAD.WIDE R6, R25, 0x2, R12 ;  /* 0x0000000219067825 */ /* 0x000fc800078e020c */
[--C-:B------:R-:W-:Y:S01]  /*15330*/  IMAD.WIDE R8, R8, 0x2, R12.reuse ;  /* 0x0000000208087825 */ /* 0x100fe200078e020c */
[----:B------:R-:W-:Y:S04]  /*15340*/  STL.64 [R1+0x1928], R24 ;  /* 0x0019281801007387 */ /* 0x000fe80000100a00 */
[----:B------:R2:W-:Y:S04]  /*15350*/  STL.64 [R1+0x17d8], R6 ;  /* 0x0017d80601007387 */ /* 0x0005e80000100a00 */
[----:B------:R3:W-:Y:S01]  /*15360*/  STL.64 [R1+0x17e0], R8 ;  /* 0x0017e00801007387 */ /* 0x0007e20000100a00 */
[----:B--2---:R-:W-:-:S04]  /*15370*/  IMAD.WIDE R6, R22, 0x2, R12 ;  /* 0x0000000216067825 */ /* 0x004fc800078e020c */
[----:B---3--:R-:W-:-:S04]  /*15380*/  IMAD.WIDE R8, R5, 0x2, R12 ;  /* 0x0000000205087825 */ /* 0x008fc800078e020c */
[--C-:B------:R-:W-:Y:S01]  /*15390*/  IMAD.WIDE R4, R23, 0x2, R12.reuse ;  /* 0x0000000217047825 */ /* 0x100fe200078e020c */
[----:B------:R0:W-:Y:S04]  /*153a0*/  STL.64 [R1+0xa8], R8 ;  /* 0x0000a80801007387 */ /* 0x0001e80000100a00 */
[----:B------:R1:W-:Y:S04]  /*153b0*/  STL.64 [R1+0xc0], R6 ;  /* 0x0000c00601007387 */ /* 0x0003e80000100a00 */
[----:B------:R2:W-:Y:S01]  /*153c0*/  STL.64 [R1+0xd0], R4 ;  /* 0x0000d00401007387 */ /* 0x0005e20000100a00 */
[----:B0-----:R-:W-:-:S04]  /*153d0*/  IMAD.WIDE R8, R2, 0x2, R12 ;  /* 0x0000000202087825 */ /* 0x001fc800078e020c */
[--C-:B-1----:R-:W-:Y:S01]  /*153e0*/  IMAD.WIDE R6, R3, 0x2, R12.reuse ;  /* 0x0000000203067825 */ /* 0x102fe200078e020c */
[----:B------:R-:W-:Y:S03]  /*153f0*/  STL.64 [R1+0xe8], R8 ;  /* 0x0000e80801007387 */ /* 0x000fe60000100a00 */
[--C-:B--2---:R-:W-:Y:S01]  /*15400*/  IMAD.WIDE R4, R20, 0x2, R12.reuse ;  /* 0x0000000214047825 */ /* 0x104fe200078e020c */
[----:B------:R0:W-:Y:S03]  /*15410*/  STL.64 [R1+0xf8], R6 ;  /* 0x0000f80601007387 */ /* 0x0001e60000100a00 */
[--C-:B------:R-:W-:Y:S01]  /*15420*/  IMAD.WIDE R2, R21, 0x2, R12.reuse ;  /* 0x0000000215027825 */ /* 0x100fe200078e020c */
[----:B------:R1:W-:Y:S04]  /*15430*/  STL.64 [R1+0x110], R4 ;  /* 0x0001100401007387 */ /* 0x0003e80000100a00 */
[----:B------:R2:W-:Y:S01]  /*15440*/  STL.64 [R1+0x128], R2 ;  /* 0x0001280201007387 */ /* 0x0005e20000100a00 */
[----:B0-----:R-:W-:-:S04]  /*15450*/  IMAD.WIDE R6, R18, 0x2, R12 ;  /* 0x0000000212067825 */ /* 0x001fc800078e020c */
[--C-:B-1----:R-:W-:Y:S01]  /*15460*/  IMAD.WIDE R4, R19, 0x2, R12.reuse ;  /* 0x0000000213047825 */ /* 0x102fe200078e020c */
[----:B------:R0:W-:Y:S03]  /*15470*/  STL.64 [R1+0x138], R6 ;  /* 0x0001380601007387 */ /* 0x0001e60000100a00 */
[--C-:B--2---:R-:W-:Y:S01]  /*15480*/  IMAD.WIDE R2, R26, 0x2, R12.reuse ;  /* 0x000000021a027825 */ /* 0x104fe200078e020c */
[----:B------:R4:W-:Y:S04]  /*15490*/  STL.64 [R1+0x150], R4 ;  /* 0x0001500401007387 */ /* 0x0009e80000100a00 */
[----:B------:R5:W-:Y:S01]  /*154a0*/  STL.64 [R1+0x160], R2 ;  /* 0x0001600201007387 */ /* 0x000be20000100a00 */
[----:B0-----:R-:W-:-:S04]  /*154b0*/  IMAD.WIDE R6, R27, 0x2, R12 ;  /* 0x000000021b067825 */ /* 0x001fc800078e020c */
[--C-:B----4-:R-:W-:Y:S01]  /*154c0*/  IMAD.WIDE R4, R16, 0x2, R12.reuse ;  /* 0x0000000210047825 */ /* 0x110fe200078e020c */
[----:B------:R0:W-:Y:S03]  /*154d0*/  STL.64 [R1+0x178], R6 ;  /* 0x0001780601007387 */ /* 0x0001e60000100a00 */
[--C-:B-----5:R-:W-:Y:S01]  /*154e0*/  IMAD.WIDE R2, R17, 0x2, R12.reuse ;  /* 0x0000000211027825 */ /* 0x120fe200078e020c */
        /* <DEDUP_REMOVED lines=9> */
[--C-:B-1----:R-:W-:Y:S01]  /*15580*/  IMAD.WIDE R4, R10, 0x2, R12.reuse ;  /* 0x000000020a047825 */ /* 0x102fe200078e020c */
[----:B------:R-:W-:Y:S04]  /*15590*/  STL.64 [R1+0x1f0], R6 ;  /* 0x0001f00601007387 */ /* 0x000fe80000100a00 */
[----:B------:R-:W3:Y:S04]  /*155a0*/  LDL R8, [R1+0x4c8] ;  /* 0x0004c80001087983 */ /* 0x000ee80000100800 */
[----:B------:R-:W-:Y:S04]  /*155b0*/  STL.64 [R1+0x208], R4 ;  /* 0x0002080401007387 */ /* 0x000fe80000100a00 */
[----:B------:R-:W4:Y:S01]  /*155c0*/  LDL R9, [R1+0x4cc] ;  /* 0x0004cc0001097983 */ /* 0x000f220000100800 */
[----:B--2---:R-:W-:-:S05]  /*155d0*/  IMAD.WIDE R2, R11, 0x2, R12 ;  /* 0x000000020b027825 */ /* 0x004fca00078e020c */
[----:B------:R-:W-:Y:S04]  /*155e0*/  STL.64 [R1+0x218], R2 ;  /* 0x0002180201007387 */ /* 0x000fe80000100a00 */
[----:B----4-:R0:W-:Y:S04]  /*155f0*/  STL [R1+0x19b0], R9 ;  /* 0x0019b00901007387 */ /* 0x0101e80000100800 */
[----:B0-----:R-:W2:Y:S04]  /*15600*/  LDL R9, [R1+0x380] ;  /* 0x0003800001097983 */ /* 0x001ea80000100800 */
[----:B---3--:R0:W-:Y:S04]  /*15610*/  STL [R1+0x19b4], R8 ;  /* 0x0019b40801007387 */ /* 0x0081e80000100800 */
[----:B0-----:R-:W3:Y:S04]  /*15620*/  LDL R8, [R1+0x384] ;  /* 0x0003840001087983 */ /* 0x001ee80000100800 */
[----:B--2---:R0:W-:Y:S04]  /*15630*/  STL [R1+0x19b8], R9 ;  /* 0x0019b80901007387 */ /* 0x0041e80000100800 */
[----:B0-----:R-:W2:Y:S04]  /*15640*/  LDL R9, [R1+0x4bc] ;  /* 0x0004bc0001097983 */ /* 0x001ea80000100800 */
[----:B---3--:R0:W-:Y:S04]  /*15650*/  STL [R1+0x19bc], R8 ;  /* 0x0019bc0801007387 */ /* 0x0081e80000100800 */
[----:B0-----:R-:W3:Y:S04]  /*15660*/  LDL R8, [R1+0x4b8] ;  /* 0x0004b80001087983 */ /* 0x001ee80000100800 */
[----:B--2---:R0:W-:Y:S04]  /*15670*/  STL [R1+0x19c0], R9 ;  /* 0x0019c00901007387 */ /* 0x0041e80000100800 */
[----:B0-----:R-:W2:Y:S04]  /*15680*/  LDL R9, [R1+0x4a4] ;  /* 0x0004a40001097983 */ /* 0x001ea80000100800 */
[----:B---3--:R2:W-:Y:S04]  /*15690*/  STL [R1+0x19c4], R8 ;  /* 0x0019c40801007387 */ /* 0x0085e80000100800 */
[----:B------:R-:W3:Y:S04]  /*156a0*/  LDL R6, [R1+0x374] ;  /* 0x0003740001067983 */ /* 0x000ee80000100800 */
[----:B------:R-:W4:Y:S04]  /*156b0*/  LDL R7, [R1+0x370] ;  /* 0x0003700001077983 */ /* 0x000f280000100800 */
[----:B------:R-:W5:Y:S04]  /*156c0*/  LDL R24, [R1+0x4e0] ;  /* 0x0004e00001187983 */ /* 0x000f680000100800 */
[----:B------:R-:W3:Y:S04]  /*156d0*/  LDL R25, [R1+0x4e4] ;  /* 0x0004e40001197983 */ /* 0x000ee80000100800 */
        /* <DEDUP_REMOVED lines=19> */
[----:B------:R-:W3:Y:S01]  /*15810*/  LDL R11, [R1+0x598] ;  /* 0x00059800010b7983 */ /* 0x000ee20000100800 */
[----:B--2---:R-:W-:-:S05]  /*15820*/  IMAD.WIDE R8, R9, 0x2, R12 ;  /* 0x0000000209087825 */ /* 0x004fca00078e020c */
[----:B------:R0:W-:Y:S04]  /*15830*/  STL.64 [R1+0x230], R8 ;  /* 0x0002300801007387 */ /* 0x0001e80000100a00 */
[----:B0-----:R-:W2:Y:S02]  /*15840*/  LDL.LU R8, [R1+0x19c4] ;  /* 0x0019c40001087983 */ /* 0x001ea40000300800 */
        /* <DEDUP_REMOVED lines=16> */
[----:B------:R3:W-:Y:S02]  /*15950*/  STL.64 [R1+0x2a8], R8 ;  /* 0x0002a80801007387 */ /* 0x0007e40000100a00 */
[----:B---3--:R-:W-:-:S04]  /*15960*/  IMAD.WIDE R8, R6, 0x2, R12 ;  /* 0x0000000206087825 */ /* 0x008fc800078e020c */
[--C-:B----4-:R-:W-:Y:S01]  /*15970*/  IMAD.WIDE R6, R7, 0x2, R12.reuse ;  /* 0x0000000207067825 */ /* 0x110fe200078e020c */
[----:B------:R5:W-:Y:S04]  /*15980*/  STL.64 [R1+0x2c0], R8 ;  /* 0x0002c00801007387 */ /* 0x000be80000100a00 */
[----:B------:R0:W-:Y:S01]  /*15990*/  STL.64 [R1+0x2d0], R6 ;  /* 0x0002d00601007387 */ /* 0x0001e20000100a00 */
[----:B-----5:R-:W-:-:S04]  /*159a0*/  IMAD.WIDE R8, R24, 0x2, R12 ;  /* 0x0000000218087825 */ /* 0x020fc800078e020c */
[--C-:B0-----:R-:W-:Y:S01]  /*159b0*/  IMAD.WIDE R6, R25, 0x2, R12.reuse ;  /* 0x0000000219067825 */ /* 0x101fe200078e020c */
[----:B------:R0:W-:Y:S03]  /*159c0*/  STL.64 [R1+0x2e8], R8 ;  /* 0x0002e80801007387 */ /* 0x0001e60000100a00 */
[--C-:B------:R-:W-:Y:S01]  /*159d0*/  IMAD.WIDE R24, R4, 0x2, R12.reuse ;  /* 0x0000000204187825 */ /* 0x100fe200078e020c */
[----:B------:R1:W-:Y:S04]  /*159e0*/  STL.64 [R1+0x300], R6 ;  /* 0x0003000601007387 */ /* 0x0003e80000100a00 */
[----:B------:R-:W-:Y:S01]  /*159f0*/  STL.64 [R1+0x310], R24 ;  /* 0x0003101801007387 */ /* 0x000fe20000100a00 */
[----:B0-----:R-:W-:-:S04]  /*15a00*/  IMAD.WIDE R8, R5, 0x2, R12 ;  /* 0x0000000205087825 */ /* 0x001fc800078e020c */
[--C-:B-1----:R-:W-:Y:S01]  /*15a10*/  IMAD.WIDE R6, R22, 0x2, R12.reuse ;  /* 0x0000000216067825 */ /* 0x102fe200078e020c */
[----:B------:R0:W-:Y:S03]  /*15a20*/  STL.64 [R1+0x328], R8 ;  /* 0x0003280801007387 */ /* 0x0001e60000100a00 */
[--C-:B------:R-:W-:Y:S01]  /*15a30*/  IMAD.WIDE R4, R23, 0x2, R12.reuse ;  /* 0x0000000217047825 */ /* 0x100fe200078e020c */
        /* <DEDUP_REMOVED lines=450> */
[----:B------:R-:W-:Y:S03]  /*17660*/  STL.64 [R1+0x10d0], R6 ;  /* 0x0010d00601007387 */ /* 0x000fe60000100a00 */
[--C-:B--2---:R-:W-:Y:S01]  /*17670*/  IMAD.WIDE R2, R11, 0x2, R12.reuse ;  /* 0x000000020b027825 */ /* 0x104fe200078e020c */
[----:B------:R-:W2:Y:S04]  /*17680*/  LDL R10, [R1+0x4d4] ;  /* 0x0004d400010a7983 */ /* 0x000ea80000100800 */
[----:B------:R-:W-:Y:S04]  /*17690*/  STL.64 [R1+0x10e0], R4 ;  /* 0x0010e00401007387 */ /* 0x000fe80000100a00 */
[----:B------:R-:W3:Y:S04]  /*176a0*/  LDL R11, [R1+0x4d0] ;  /* 0x0004d000010b7983 */ /* 0x000ee80000100800 */
[----:B------:R-:W-:Y:S04]  /*176b0*/  STL.64 [R1+0x10f0], R2 ;  /* 0x0010f00201007387 */ /* 0x000fe80000100a00 */
[----:B---3--:R-:W-:Y:S04]  /*176c0*/  STL [R1+0x194c], R11 ;  /* 0x00194c0b01007387 */ /* 0x008fe80000100800 */
[----:B------:R-:W3:Y:S04]  /*176d0*/  LDL R9, [R1+0x458] ;  /* 0x0004580001097983 */ /* 0x000ee80000100800 */
[----:B------:R-:W4:Y:S04]  /*176e0*/  LDL R8, [R1+0x45c] ;  /* 0x00045c0001087983 */ /* 0x000f280000100800 */
[----:B---3--:R0:W-:Y:S04]  /*176f0*/  STL [R1+0x193c], R9 ;  /* 0x00193c0901007387 */ /* 0x0081e80000100800 */
[----:B0-----:R-:W3:Y:S04]  /*17700*/  LDL R9, [R1+0x484] ;  /* 0x0004840001097983 */ /* 0x001ee80000100800 */
[----:B----4-:R0:W-:Y:S04]  /*17710*/  STL [R1+0x1940], R8 ;  /* 0x0019400801007387 */ /* 0x0101e80000100800 */
[----:B0-----:R-:W4:Y:S01]  /*17720*/  LDL R8, [R1+0x4a8] ;  /* 0x0004a80001087983 */ /* 0x001f220000100800 */
[----:B--2---:R-:W-:-:S03]  /*17730*/  IMAD.WIDE R10, R10, 0x2, R12 ;  /* 0x000000020a0a7825 */ /* 0x004fc600078e020c */
[----:B---3--:R0:W-:Y:S04]  /*17740*/  STL [R1+0x1944], R9 ;  /* 0x0019440901007387 */ /* 0x0081e80000100800 */
[----:B0-----:R-:W2:Y:S04]  /*17750*/  LDL R9, [R1+0x4ac] ;  /* 0x0004ac0001097983 */ /* 0x001ea80000100800 */
[----:B----4-:R-:W-:Y:S04]  /*17760*/  STL [R1+0x1948], R8 ;  /* 0x0019480801007387 */ /* 0x010fe80000100800 */
        /* <DEDUP_REMOVED lines=21> */
[----:B------:R0:W-:Y:S04]  /*178c0*/  STL.64 [R1+0x1100], R10 ;  /* 0x0011000a01007387 */ /* 0x0001e80000100a00 */
[----:B0-----:R-:W3:Y:S04]  /*178d0*/  LDL.LU R11, [R1+0x194c] ;  /* 0x00194c00010b7983 */ /* 0x001ee80000300800 */
[----:B------:R-:W4:Y:S01]  /*178e0*/  LDL R29, [R1+0x2bc] ;  /* 0x0002bc00011d7983 */ /* 0x000f220000100800 */
[----:B--2---:R-:W-:-:S04]  /*178f0*/  IMAD.WIDE R8, R9, 0x2, R12 ;  /* 0x0000000209087825 */ /* 0x004fc800078e020c */
[----:B---3--:R-:W-:-:S05]  /*17900*/  IMAD.WIDE R10, R11, 0x2, R12 ;  /* 0x000000020b0a7825 */ /* 0x008fca00078e020c */
[----:B------:R0:W-:Y:S04]  /*17910*/  STL.64 [R1+0x1110], R10 ;  /* 0x0011100a01007387 */ /* 0x0001e80000100a00 */
[----:B0-----:R-:W2:Y:S04]  /*17920*/  LDL R10, [R1+0x2b8] ;  /* 0x0002b800010a7983 */ /* 0x001ea80000100800 */
[----:B------:R-:W3:Y:S04]  /*17930*/  LDL R11, [R1+0x294] ;  /* 0x00029400010b7983 */ /* 0x000ee80000100800 */
        /* <DEDUP_REMOVED lines=13> */
[----:B0-----:R-:W-:-:S04]  /*17a10*/  IMAD.WIDE R8, R6, 0x2, R12 ;  /* 0x0000000206087825 */ /* 0x001fc800078e020c */
[--C-:B----4-:R-:W-:Y:S01]  /*17a20*/  IMAD.WIDE R6, R7, 0x2, R12.reuse ;  /* 0x0000000207067825 */ /* 0x110fe200078e020c */
[----:B------:R5:W-:Y:S04]  /*17a30*/  STL.64 [R1+0x1170], R8 ;  /* 0x0011700801007387 */ /* 0x000be80000100a00 */
[----:B------:R0:W-:Y:S01]  /*17a40*/  STL.64 [R1+0x1180], R6 ;  /* 0x0011800601007387 */ /* 0x0001e20000100a00 */
[----:B-----5:R-:W-:-:S04]  /*17a50*/  IMAD.WIDE R8, R24, 0x2, R12 ;  /* 0x0000000218087825 */ /* 0x020fc800078e020c */
[--C-:B------:R-:W-:Y:S01]  /*17a60*/  IMAD.WIDE R24, R25, 0x2, R12.reuse ;  /* 0x0000000219187825 */ /* 0x100fe200078e020c */
[----:B------:R1:W-:Y:S03]  /*17a70*/  STL.64 [R1+0x1190], R8 ;  /* 0x0011900801007387 */ /* 0x0003e60000100a00 */
[--C-:B0-----:R-:W-:Y:S01]  /*17a80*/  IMAD.WIDE R6, R4, 0x2, R12.reuse ;  /* 0x0000000204067825 */ /* 0x101fe200078e020c */
[----:B------:R-:W-:Y:S04]  /*17a90*/  STL.64 [R1+0x11a0], R24 ;  /* 0x0011a01801007387 */ /* 0x000fe80000100a00 */
[----:B------:R0:W-:Y:S01]  /*17aa0*/  STL.64 [R1+0x11b0], R6 ;  /* 0x0011b00601007387 */ /* 0x0001e20000100a00 */
[----:B-1----:R-:W-:-:S04]  /*17ab0*/  IMAD.WIDE R8, R5, 0x2, R12 ;  /* 0x0000000205087825 */ /* 0x002fc800078e020c */
[--C-:B------:R-:W-:Y:S01]  /*17ac0*/  IMAD.WIDE R4, R22, 0x2, R12.reuse ;  /* 0x0000000216047825 */ /* 0x100fe200078e020c */
[----:B------:R1:W-:Y:S03]  /*17ad0*/  STL.64 [R1+0x11c0], R8 ;  /* 0x0011c00801007387 */ /* 0x0003e60000100a00 */
[--C-:B0-----:R-:W-:Y:S01]  /*17ae0*/  IMAD.WIDE R6, R23, 0x2, R12.reuse ;  /* 0x0000000217067825 */ /* 0x101fe200078e020c */
[----:B------:R0:W-:Y:S04]  /*17af0*/  STL.64 [R1+0x11d0], R4 ;  /* 0x0011d00401007387 */ /* 0x0001e80000100a00 */
[----:B------:R2:W-:Y:S01]  /*17b00*/  STL.64 [R1+0x11e0], R6 ;  /* 0x0011e00601007387 */ /* 0x0005e20000100a00 */
[----:B-1----:R-:W-:-:S04]  /*17b10*/  IMAD.WIDE R8, R2, 0x2, R12 ;  /* 0x0000000202087825 */ /* 0x002fc800078e020c */
[--C-:B0-----:R-:W-:Y:S01]  /*17b20*/  IMAD.WIDE R4, R3, 0x2, R12.reuse ;  /* 0x0000000203047825 */ /* 0x101fe200078e020c */
        /* <DEDUP_REMOVED lines=22> */
[----:B0-----:R-:W2:Y:S04]  /*17c90*/  LDL R4, [R1+0x290] ;  /* 0x0002900001047983 */ /* 0x001ea80000100800 */
[----:B------:R3:W-:Y:S04]  /*17ca0*/  STL.64 [R1+0x12a0], R6 ;  /* 0x0012a00601007387 */ /* 0x0007e80000100a00 */
[----:B------:R-:W4:Y:S01]  /*17cb0*/  LDL R5, [R1+0x26c] ;  /* 0x00026c0001057983 */ /* 0x000f220000100800 */
[----:B------:R-:W-:-:S03]  /*17cc0*/  IMAD.WIDE R8, R10, 0x2, R12 ;  /* 0x000000020a087825 */ /* 0x000fc600078e020c */
[----:B------:R0:W-:Y:S01]  /*17cd0*/  STL.64 [R1+0x12b0], R2 ;  /* 0x0012b00201007387 */ /* 0x0001e20000100a00 */
[----:B---3--:R-:W-:-:S04]  /*17ce0*/  IMAD.WIDE R6, R11, 0x2, R12 ;  /* 0x000000020b067825 */ /* 0x008fc800078e020c */
[----:B0-----:R-:W-:-:S05]  /*17cf0*/  IMAD.WIDE R2, R29, 0x2, R12 ;  /* 0x000000021d027825 */ /* 0x001fca00078e020c */
[----:B------:R0:W-:Y:S04]  /*17d00*/  STL.64 [R1+0x12c0], R2 ;  /* 0x0012c00201007387 */ /* 0x0001e80000100a00 */
[----:B0-----:R-:W3:Y:S04]  /*17d10*/  LDL R2, [R1+0x268] ;  /* 0x0002680001027983 */ /* 0x001ee80000100800 */
[----:B------:R-:W-:Y:S04]  /*17d20*/  STL.64 [R1+0x12d0], R8 ;  /* 0x0012d00801007387 */ /* 0x000fe80000100a00 */
[----:B------:R-:W5:Y:S04]  /*17d30*/  LDL R3, [R1+0x254] ;  /* 0x0002540001037983 */ /* 0x000f680000100800 */
[----:B------:R0:W-:Y:S04]  /*17d40*/  STL.64 [R1+0x12e0], R6 ;  /* 0x0012e00601007387 */ /* 0x0001e80000100a00 */
[----:B------:R-:W2:Y:S04]  /*17d50*/  LDL R25, [R1+0x204] ;  /* 0x0002040001197983 */ /* 0x000ea80000100800 */
[----:B------:R-:W3:Y:S04]  /*17d60*/  LDL R24, [R1+0x228] ;  /* 0x0002280001187983 */ /* 0x000ee80000100800 */
[----:B0-----:R-:W3:Y:S04]  /*17d70*/  LDL R6, [R1+0x22c] ;  /* 0x00022c0001067983 */ /* 0x001ee80000100800 */
[----:B--2---:R0:W-:Y:S04]  /*17d80*/  STL [R1+0x1930], R25 ;  /* 0x0019301901007387 */ /* 0x0041e80000100800 */
[----:B0-----:R-:W2:Y:S04]  /*17d90*/  LDL R25, [R1+0x250] ;  /* 0x0002500001197983 */ /* 0x001ea80000100800 */
[----:B---3--:R-:W-:Y:S04]  /*17da0*/  STL [R1+0x1934], R24 ;  /* 0x0019341801007387 */ /* 0x008fe80000100800 */
[----:B--2---:R0:W-:Y:S04]  /*17db0*/  STL [R1+0x1938], R25 ;  /* 0x0019381901007387 */ /* 0x0041e80000100800 */
[----:B------:R-:W2:Y:S04]  /*17dc0*/  LDL R22, [R1+0x200] ;  /* 0x0002000001167983 */ /* 0x000ea80000100800 */
[----:B------:R-:W3:Y:S01]  /*17dd0*/  LDL R23, [R1+0x1dc] ;  /* 0x0001dc0001177983 */ /* 0x000ee20000100800 */
[----:B0-----:R-:W-:-:S03]  /*17de0*/  IMAD.WIDE R24, R4, 0x2, R12 ;  /* 0x0000000204187825 */ /* 0x001fc600078e020c */
[----:B------:R-:W2:Y:S01]  /*17df0*/  LDL R20, [R1+0x1d8] ;  /* 0x0001d80001147983 */ /* 0x000ea20000100800 */
[----:B----4-:R-:W-:-:S03]  /*17e00*/  IMAD.WIDE R4, R5, 0x2, R12 ;  /* 0x0000000205047825 */ /* 0x010fc600078e020c */
[----:B------:R-:W4:Y:S04]  /*17e10*/  LDL R21, [R1+0x1b4] ;  /* 0x0001b40001157983 */ /* 0x000f280000100800 */
[----:B------:R-:W2:Y:S04]  /*17e20*/  LDL R18, [R1+0x1b0] ;  /* 0x0001b00001127983 */ /* 0x000ea80000100800 */
        /* <DEDUP_REMOVED lines=12> */
[----:B------:R-:W2:Y:S04]  /*17ef0*/  LDL.LU R8, [R1+0x9c] ;  /* 0x00009c0001087983 */ /* 0x000ea80000300800 */
[----:B------:R0:W-:Y:S04]  /*17f00*/  STL.64 [R1+0x12f0], R24 ;  /* 0x0012f01801007387 */ /* 0x0001e80000100a00 */
[----:B------:R-:W2:Y:S04]  /*17f10*/  LDL.LU R9, [R1+0x98] ;  /* 0x0000980001097983 */ /* 0x000ea80000300800 */
[----:B------:R1:W-:Y:S01]  /*17f20*/  STL.64 [R1+0x1300], R4 ;  /* 0x0013000401007387 */ /* 0x0003e20000100a00 */
[----:B0-----:R-:W-:-:S03]  /*17f30*/  IMAD.WIDE R24, R2, 0x2, R12 ;  /* 0x0000000202187825 */ /* 0x001fc600078e020c */
[----:B-1----:R-:W2:Y:S04]  /*17f40*/  LDL.LU R4, [R1+0x94] ;  /* 0x0000940001047983 */ /* 0x002ea80000300800 */
[----:B------:R-:W2:Y:S04]  /*17f50*/  LDL.LU R5, [R1+0x8c] ;  /* 0x00008c0001057983 */ /* 0x000ea80000300800 */
[----:B------:R-:W2:Y:S04]  /*17f60*/  LDL.LU R2, [R1+0x88] ;  /* 0x0000880001027983 */ /* 0x000ea80000300800 */
[----:B------:R5:W-:Y:S02]  /*17f70*/  STL.64 [R1+0x1310], R24 ;  /* 0x0013101801007387 */ /* 0x000be40000100a00 */
[----:B-----5:R-:W-:-:S05]  /*17f80*/  IMAD.WIDE R24, R3, 0x2, R12 ;  /* 0x0000000203187825 */ /* 0x020fca00078e020c */
[----:B------:R0:W-:Y:S04]  /*17f90*/  STL.64 [R1+0x1320], R24 ;  /* 0x0013201801007387 */ /* 0x0001e80000100a00 */
[----:B0-----:R-:W5:Y:S04]  /*17fa0*/  LDL.LU R25, [R1+0x1938] ;  /* 0x0019380001197983 */ /* 0x001f680000300800 */
[----:B------:R-:W2:Y:S01]  /*17fb0*/  LDL.LU R3, [R1+0x480] ;  /* 0x0004800001037983 */ /* 0x000ea20000300800 */
[----:B-----5:R-:W-:-:S05]  /*17fc0*/  IMAD.WIDE R24, R25, 0x2, R12 ;  /* 0x0000000219187825 */ /* 0x020fca00078e020c */
[----:B------:R0:W-:Y:S02]  /*17fd0*/  STL.64 [R1+0x1330], R24 ;  /* 0x0013301801007387 */ /* 0x0001e40000100a00 */
[----:B0-----:R-:W-:-:S05]  /*17fe0*/  IMAD.WIDE R24, R6, 0x2, R12 ;  /* 0x0000000206187825 */ /* 0x001fca00078e020c */
[----:B------:R0:W-:Y:S04]  /*17ff0*/  STL.64 [R1+0x1340], R24 ;  /* 0x0013401801007387 */ /* 0x0001e80000100a00 */
[----:B0-----:R-:W5:Y:S02]  /*18000*/  LDL.LU R24, [R1+0x1934] ;  /* 0x0019340001187983 */ /* 0x001f640000300800 */
[----:B-----5:R-:W-:-:S05]  /*18010*/  IMAD.WIDE R24, R24, 0x2, R12 ;  /* 0x0000000218187825 */ /* 0x020fca00078e020c */
[----:B------:R0:W-:Y:S04]  /*18020*/  STL.64 [R1+0x1350], R24 ;  /* 0x0013501801007387 */ /* 0x0001e80000100a00 */
[----:B0-----:R-:W5:Y:S02]  /*18030*/  LDL.LU R25, [R1+0x1930] ;  /* 0x0019300001197983 */ /* 0x001f640000300800 */
[----:B-----5:R-:W-:-:S05]  /*18040*/  IMAD.WIDE R24, R25, 0x2, R12 ;  /* 0x0000000219187825 */ /* 0x020fca00078e020c */
[----:B------:R2:W-:Y:S02]  /*18050*/  STL.64 [R1+0x1360], R24 ;  /* 0x0013601801007387 */ /* 0x0005e40000100a00 */
[----:B--2---:R-:W-:-:S04]  /*18060*/  IMAD.WIDE R24, R22, 0x2, R12 ;  /* 0x0000000216187825 */ /* 0x004fc800078e020c */
[--C-:B---3--:R-:W-:Y:S01]  /*18070*/  IMAD.WIDE R22, R23, 0x2, R12.reuse ;  /* 0x0000000217167825 */ /* 0x108fe200078e020c */
[----:B------:R0:W-:Y:S04]  /*18080*/  STL.64 [R1+0x1370], R24 ;  /* 0x0013701801007387 */ /* 0x0001e80000100a00 */
[----:B0-----:R-:W2:Y:S04]  /*18090*/  LDL.LU.64 R24, [R1+0x1928] ;  /* 0x0019280001187983 */ /* 0x001ea80000300a00 */
[----:B------:R0:W-:Y:S02]  /*180a0*/  STL.64 [R1+0x1380], R22 ;  /* 0x0013801601007387 */ /* 0x0001e40000100a00 */
[----:B0-----:R-:W-:-:S04]  /*180b0*/  IMAD.WIDE R22, R20, 0x2, R12 ;  /* 0x0000000214167825 */ /* 0x001fc800078e020c */
[--C-:B----4-:R-:W-:Y:S01]  /*180c0*/  IMAD.WIDE R20, R21, 0x2, R12.reuse ;  /* 0x0000000215147825 */ /* 0x110fe200078e020c */
[----:B------:R0:W-:Y:S04]  /*180d0*/  STL.64 [R1+0x1390], R22 ;  /* 0x0013901601007387 */ /* 0x0001e80000100a00 */
[----:B0-----:R-:W3:Y:S04]  /*180e0*/  LDL.LU.64 R22, [R1+0x1920] ;  /* 0x0019200001167983 */ /* 0x001ee80000300a00 */
[----:B------:R0:W-:Y:S02]  /*180f0*/  STL.64 [R1+0x13a0], R20 ;  /* 0x0013a01401007387 */ /* 0x0001e40000100a00 */
[----:B0-----:R-:W-:-:S04]  /*18100*/  IMAD.WIDE R20, R18, 0x2, R12 ;  /* 0x0000000212147825 */ /* 0x001fc800078e020c */
[--C-:B------:R-:W-:Y:S01]  /*18110*/  IMAD.WIDE R18, R19, 0x2, R12.reuse ;  /* 0x0000000213127825 */ /* 0x100fe200078e020c */
[----:B------:R0:W-:Y:S04]  /*18120*/  STL.64 [R1+0x13b0], R20 ;  /* 0x0013b01401007387 */ /* 0x0001e80000100a00 */
[----:B0-----:R-:W4:Y:S04]  /*18130*/  LDL.LU.64 R20, [R1+0x1918] ;  /* 0x0019180001147983 */ /* 0x001f280000300a00 */
[----:B------:R0:W-:Y:S02]  /*18140*/  STL.64 [R1+0x13c0], R18 ;  /* 0x0013c01201007387 */ /* 0x0001e40000100a00 */
[----:B0-----:R-:W-:-:S04]  /*18150*/  IMAD.WIDE R18, R26, 0x2, R12 ;  /* 0x000000021a127825 */ /* 0x001fc800078e020c */
[--C-:B------:R-:W-:Y:S01]  /*18160*/  IMAD.WIDE R26, R27, 0x2, R12.reuse ;  /* 0x000000021b1a7825 */ /* 0x100fe200078e020c */
[----:B------:R0:W-:Y:S04]  /*18170*/  STL.64 [R1+0x13d0], R18 ;  /* 0x0013d01201007387 */ /* 0x0001e80000100a00 */
[----:B0-----:R-:W5:Y:S04]  /*18180*/  LDL.LU.64 R18, [R1+0x1910] ;  /* 0x0019100001127983 */ /* 0x001f680000300a00 */
[----:B------:R0:W-:Y:S02]  /*18190*/  STL.64 [R1+0x13e0], R26 ;  /* 0x0013e01a01007387 */ /* 0x0001e40000100a00 */
[----:B0-----:R-:W-:-:S04]  /*181a0*/  IMAD.WIDE R26, R16, 0x2, R12 ;  /* 0x00000002101a7825 */ /* 0x001fc800078e020c */
[--C-:B------:R-:W-:Y:S01]  /*181b0*/  IMAD.WIDE R16, R17, 0x2, R12.reuse ;  /* 0x0000000211107825 */ /* 0x100fe200078e020c */
[----:B------:R0:W-:Y:S04]  /*181c0*/  STL.64 [R1+0x13f0], R26 ;  /* 0x0013f01a01007387 */ /* 0x0001e80000100a00 */
[----:B0-----:R-:W2:Y:S04]  /*181d0*/  LDL.LU.64 R26, [R1+0x1908] ;  /* 0x00190800011a7983 */ /* 0x001ea80000300a00 */
        /* <DEDUP_REMOVED lines=15> */
[----:B------:R0:W-:Y:S04]  /*182d0*/  STL.64 [R1+0x1460], R10 ;  /* 0x0014600a01007387 */ /* 0x0001e80000100a00 */
[----:B0-----:R-:W2:Y:S01]  /*182e0*/  LDL.LU.64 R10, [R1+0x18e8] ;  /* 0x0018e800010a7983 */ /* 0x001ea20000300a00 */
[----:B------:R-:W-:-:S05]  /*182f0*/  IMAD.WIDE R6, R7, 0x2, R12 ;  /* 0x0000000207067825 */ /* 0x000fca00078e020c */
[----:B------:R2:W-:Y:S02]  /*18300*/  STL.64 [R1+0x1470], R6 ;  /* 0x0014700601007387 */ /* 0x0005e40000100a00 */
[--C-:B--2---:R-:W-:Y:S02]  /*18310*/  IMAD.WIDE R6, R10, 0x2, R12.reuse ;  /* 0x000000020a067825 */ /* 0x104fe400078e020c */
[----:B------:R-:W2:Y:S04]  /*18320*/  LDL.LU R10, [R1+0x18e4] ;  /* 0x0018e400010a7983 */ /* 0x000ea80000300800 */
[----:B------:R0:W-:Y:S02]  /*18330*/  STL.64 [R1+0x1480], R6 ;  /* 0x0014800601007387 */ /* 0x0001e40000100a00 */
[----:B0-----:R-:W-:-:S02]  /*18340*/  IMAD.WIDE R6, R11, 0x2, R12 ;  /* 0x000000020b067825 */ /* 0x001fc400078e020c */
[----:B------:R-:W2:Y:S04]  /*18350*/  LDL.LU R11, [R1+0x18e0] ;  /* 0x0018e000010b7983 */ /* 0x000ea80000300800 */
[----:B------:R0:W-:Y:S02]  /*18360*/  STL.64 [R1+0x1490], R6 ;  /* 0x0014900601007387 */ /* 0x0001e40000100a00 */
[----:B0-----:R-:W-:-:S05]  /*18370*/  IMAD.WIDE R6, R8, 0x2, R12 ;  /* 0x0000000208067825 */ /* 0x001fca00078e020c */
[----:B------:R0:W-:Y:S04]  /*18380*/  STL.64 [R1+0x14a0], R6 ;  /* 0x0014a00601007387 */ /* 0x0001e80000100a00 */
[----:B------:R1:W-:Y:S01]  /*18390*/  STL.64 [R1+0x1830], R8 ;  /* 0x0018300801007387 */ /* 0x0003e20000100a00 */
[----:B0-----:R-:W-:-:S05]  /*183a0*/  IMAD.WIDE R6, R9, 0x2, R12 ;  /* 0x0000000209067825 */ /* 0x001fca00078e020c */
[----:B------:R0:W-:Y:S01]  /*183b0*/  STL.64 [R1+0x14b0], R6 ;  /* 0x0014b00601007387 */ /* 0x0001e20000100a00 */
[----:B-1----:R-:W-:-:S04]  /*183c0*/  IMAD.WIDE R8, R29, 0x2, R12 ;  /* 0x000000021d087825 */ /* 0x002fc800078e020c */
[----:B0-----:R-:W-:-:S05]  /*183d0*/  IMAD.WIDE R6, R4, 0x2, R12 ;  /* 0x0000000204067825 */ /* 0x001fca00078e020c */
[----:B------:R0:W-:Y:S04]  /*183e0*/  STL.64 [R1+0x14c0], R6 ;  /* 0x0014c00601007387 */ /* 0x0001e80000100a00 */
[----:B------:R1:W-:Y:S04]  /*183f0*/  STL.64 [R1+0x1838], R4 ;  /* 0x0018380401007387 */ /* 0x0003e80000100a00 */
[----:B------:R-:W-:Y:S01]  /*18400*/  STL.64 [R1+0x14d0], R8 ;  /* 0x0014d00801007387 */ /* 0x000fe20000100a00 */
[----:B0-----:R-:W-:-:S04]  /*18410*/  IMAD.WIDE R6, R5, 0x2, R12 ;  /* 0x0000000205067825 */ /* 0x001fc800078e020c */
[--C-:B-1----:R-:W-:Y:S01]  /*18420*/  IMAD.WIDE R4, R2, 0x2, R12.reuse ;  /* 0x0000000202047825 */ /* 0x102fe200078e020c */
[----:B------:R0:W-:Y:S04]  /*18430*/  STL.64 [R1+0x14e0], R6 ;  /* 0x0014e00601007387 */ /* 0x0001e80000100a00 */
[----:B------:R-:W-:Y:S04]  /*18440*/  STL.64 [R1+0x1840], R28 ;  /* 0x0018401c01007387 */ /* 0x000fe80000100a00 */
[----:B------:R1:W-:Y:S01]  /*18450*/  STL.64 [R1+0x14f0], R4 ;  /* 0x0014f00401007387 */ /* 0x0003e20000100a00 */
[----:B0-----:R-:W-:-:S05]  /*18460*/  IMAD.WIDE R6, R28, 0x2, R12 ;  /* 0x000000021c067825 */ /* 0x001fca00078e020c */
[----:B------:R0:W-:Y:S01]  /*18470*/  STL.64 [R1+0x1500], R6 ;  /* 0x0015000601007387 */ /* 0x0001e20000100a00 */
[----:B-1----:R-:W-:-:S03]  /*18480*/  IMAD.WIDE R4, R3, 0x2, R12 ;  /* 0x0000000203047825 */ /* 0x002fc600078e020c */
[----:B------:R-:W-:Y:S04]  /*18490*/  STL.64 [R1+0x1848], R2 ;  /* 0x0018480201007387 */ /* 0x000fe80000100a00 */
[----:B------:R2:W-:Y:S01]  /*184a0*/  STL.64 [R1+0x1520], R4 ;  /* 0x0015200401007387 */ /* 0x0005e20000100a00 */
[----:B0-----:R-:W-:-:S05]  /*184b0*/  IMAD.WIDE R6, R0, 0x2, R12 ;  /* 0x0000000200067825 */ /* 0x001fca00078e020c */
[----:B------:R0:W-:Y:S01]  /*184c0*/  STL.64 [R1+0x1510], R6 ;  /* 0x0015100601007387 */ /* 0x0001e20000100a00 */
[----:B--2---:R-:W-:-:S04]  /*184d0*/  IMAD.WIDE R4, R14, 0x2, R10 ;  /* 0x000000020e047825 */ /* 0x004fc800078e020a */
[--C-:B------:R-:W-:Y:S01]  /*184e0*/  IMAD.WIDE R2, R15, 0x2, R10.reuse ;  /* 0x000000020f027825 */ /* 0x100fe200078e020a */
[----:B------:R1:W-:Y:S03]  /*184f0*/  STL.64 [R1+0x28], R4 ;  /* 0x0000280401007387 */ /* 0x0003e60000100a00 */
[--C-:B0-----:R-:W-:Y:S01]  /*18500*/  IMAD.WIDE R6, R16, 0x2, R10.reuse ;  /* 0x0000000210067825 */ /* 0x101fe200078e020a */
[----:B------:R0:W-:Y:S04]  /*18510*/  STL.64 [R1+0x20], R2 ;  /* 0x0000200201007387 */ /* 0x0001e80000100a00 */
[----:B------:R2:W-:Y:S01]  /*18520*/  STL.64 [R1+0x18], R6 ;  /* 0x0000180601007387 */ /* 0x0005e20000100a00 */
[----:B-1----:R-:W-:-:S04]  /*18530*/  IMAD.WIDE R4, R17, 0x2, R10 ;  /* 0x0000000211047825 */ /* 0x002fc800078e020a */
[----:B0-----:R-:W-:-:S04]  /*18540*/  IMAD.WIDE R2, R24, 0x2, R10 ;  /* 0x0000000218027825 */ /* 0x001fc800078e020a */
[--C-:B--2---:R-:W-:Y:S01]  /*18550*/  IMAD.WIDE R6, R27, 0x2, R10.reuse ;  /* 0x000000021b067825 */ /* 0x104fe200078e020a */
[----:B------:R-:W-:Y:S04]  /*18560*/  STL.64 [R1+0x10], R4 ;  /* 0x0000100401007387 */ /* 0x000fe80000100a00 */
[----:B------:R0:W-:Y:S04]  /*18570*/  STL.64 [R1+0x17e8], R6 ;  /* 0x0017e80601007387 */ /* 0x0001e80000100a00 */
[----:B------:R1:W-:Y:S01]  /*18580*/  STL.64 [R1+0x8], R2 ;  /* 0x0000080201007387 */ /* 0x0003e20000100a00 */
[----:B------:R-:W-:-:S03]  /*18590*/  IMAD.WIDE R26, R26, 0x2, R10 ;  /* 0x000000021a1a7825 */ /* 0x000fc600078e020a */
[----:B0-----:R-:W2:Y:S04]  /*185a0*/  LDL.LU R6, [R1+0x454] ;  /* 0x0004540001067983 */ /* 0x001ea80000300800 */
[----:B------:R-:W2:Y:S04]  /*185b0*/  LDL.LU R7, [R1+0x3c4] ;  /* 0x0003c40001077983 */ /* 0x000ea80000300800 */
[----:B-1----:R-:W2:Y:S04]  /*185c0*/  LDL.LU R2, [R1+0x3c0] ;  /* 0x0003c00001027983 */ /* 0x002ea80000300800 */
[----:B------:R-:W2:Y:S04]  /*185d0*/  LDL.LU R3, [R1+0x468] ;  /* 0x0004680001037983 */ /* 0x000ea80000300800 */
[----:B------:R-:W2:Y:S01]  /*185e0*/  LDL.LU R28, [R1+0x46c] ;  /* 0x00046c00011c7983 */ /* 0x000ea20000300800 */
[----:B---3--:R-:W-:-:S03]  /*185f0*/  IMAD.WIDE R12, R23, 0x2, R10 ;  /* 0x00000002170c7825 */ /* 0x008fc600078e020a */
[----:B------:R-:W3:Y:S04]  /*18600*/  LDL.LU R29, [R1+0x478] ;  /* 0x00047800011d7983 */ /* 0x000ee80000300800 */
[----:B------:R-:W2:Y:S04]  /*18610*/  LDL.LU R4, [R1+0x47c] ;  /* 0x00047c0001047983 */ /* 0x000ea80000300800 */
[----:B------:R-:W2:Y:S01]  /*18620*/  LDL.LU R5, [R1+0x3ac] ;  /* 0x0003ac0001057983 */ /* 0x000ea20000300800 */
[----:B----4-:R-:W-:-:S03]  /*18630*/  IMAD.WIDE R14, R21, 0x2, R10 ;  /* 0x00000002150e7825 */ /* 0x010fc600078e020a */
[----:B------:R-:W4:Y:S04]  /*18640*/  LDL.LU R8, [R1+0x3a8] ;  /* 0x0003a80001087983 */ /* 0x000f280000300800 */
[----:B------:R-:W2:Y:S04]  /*18650*/  LDL.LU R9, [R1+0x490] ;  /* 0x0004900001097983 */ /* 0x000ea80000300800 */
[----:B------:R0:W-:Y:S04]  /*18660*/  STL.64 [R1+0x17f0], R26 ;  /* 0x0017f01a01007387 */ /* 0x0001e80000100a00 */
[----:B0-----:R-:W2:Y:S04]  /*18670*/  LDL.LU R26, [R1+0x43c] ;  /* 0x00043c00011a7983 */ /* 0x001ea80000300800 */
[----:B------:R-:W2:Y:S04]  /*18680*/  LDL.LU R27, [R1+0x450] ;  /* 0x00045000011b7983 */ /* 0x000ea80000300800 */
[----:B------:R0:W-:Y:S04]  /*18690*/  STL.64 [R1+0x17f8], R12 ;  /* 0x0017f80c01007387 */ /* 0x0001e80000100a00 */
[----:B0-----:R-:W2:Y:S04]  /*186a0*/  LDL.LU R12, [R1+0x3d8] ;  /* 0x0003d800010c7983 */ /* 0x001ea80000300800 */
[----:B------:R-:W3:Y:S04]  /*186b0*/  LDL.LU R13, [R1+0x438] ;  /* 0x00043800010d7983 */ /* 0x000ee80000300800 */
[----:B------:R0:W-:Y:S04]  /*186c0*/  STL.64 [R1+0x1800], R14 ;  /* 0x0018000e01007387 */ /* 0x0001e80000100a00 */
[----:B0-----:R-:W3:Y:S04]  /*186d0*/  LDL.LU R14, [R1+0x42c] ;  /* 0x00042c00010e7983 */ /* 0x001ee80000300800 */
[----:B------:R-:W4:Y:S01]  /*186e0*/  LDL.LU R15, [R1+0x3dc] ;  /* 0x0003dc00010f7983 */ /* 0x000f220000300800 */
[----:B-----5:R-:W-:-:S04]  /*186f0*/  IMAD.WIDE R16, R18, 0x2, R10 ;  /* 0x0000000212107825 */ /* 0x020fc800078e020a */
[--C-:B------:R-:W-:Y:S01]  /*18700*/  IMAD.WIDE R18, R19, 0x2, R10.reuse ;  /* 0x0000000213127825 */ /* 0x100fe200078e020a */
[----:B------:R-:W-:Y:S03]  /*18710*/  STL.64 [R1+0x1808], R16 ;  /* 0x0018081001007387 */ /* 0x000fe60000100a00 */
[--C-:B------:R-:W-:Y:S01]  /*18720*/  IMAD.WIDE R20, R20, 0x2, R10.reuse ;  /* 0x0000000214147825 */ /* 0x100fe200078e020a */
[----:B------:R2:W-:Y:S03]  /*18730*/  STL.64 [R1+0x1810], R18 ;  /* 0x0018101201007387 */ /* 0x0005e60000100a00 */
[--C-:B------:R-:W-:Y:S01]  /*18740*/  IMAD.WIDE R22, R22, 0x2, R10.reuse ;  /* 0x0000000216167825 */ /* 0x100fe200078e020a */
[----:B------:R3:W-:Y:S03]  /*18750*/  STL.64 [R1+0x1818], R20 ;  /* 0x0018181401007387 */ /* 0x0007e60000100a00 */
[--C-:B------:R-:W-:Y:S01]  /*18760*/  IMAD.WIDE R24, R25, 0x2, R10.reuse ;  /* 0x0000000219187825 */ /* 0x100fe200078e020a */
[----:B------:R-:W-:Y:S04]  /*18770*/  STL.64 [R1+0x1820], R22 ;  /* 0x0018201601007387 */ /* 0x000fe80000100a00 */
[----:B------:R-:W-:Y:S01]  /*18780*/  STL.64 [R1+0x1850], R24 ;  /* 0x0018501801007387 */ /* 0x000fe20000100a00 */
[----:B--2---:R-:W-:-:S04]  /*18790*/  IMAD.WIDE R18, R12, 0x2, R10 ;  /* 0x000000020c127825 */ /* 0x004fc800078e020a */
[----:B---3--:R-:W-:-:S04]  /*187a0*/  IMAD.WIDE R20, R14, 0x2, R10 ;  /* 0x000000020e147825 */ /* 0x008fc800078e020a */
[--C-:B----4-:R-:W-:Y:S01]  /*187b0*/  IMAD.WIDE R16, R15, 0x2, R10.reuse ;  /* 0x000000020f107825 */ /* 0x110fe200078e020a */
[----:B------:R-:W-:Y:S03]  /*187c0*/  STL.64 [R1+0xa0], R20 ;  /* 0x0000a01401007387 */ /* 0x000fe60000100a00 */
[--C-:B------:R-:W-:Y:S01]  /*187d0*/  IMAD.WIDE R14, R13, 0x2, R10.reuse ;  /* 0x000000020d0e7825 */ /* 0x100fe200078e020a */
[----:B------:R0:W-:Y:S03]  /*187e0*/  STL.64 [R1+0xb0], R16 ;  /* 0x0000b01001007387 */ /* 0x0001e60000100a00 */
[--C-:B------:R-:W-:Y:S01]  /*187f0*/  IMAD.WIDE R12, R27, 0x2, R10.reuse ;  /* 0x000000021b0c7825 */ /* 0x100fe200078e020a */
[----:B------:R-:W-:Y:S04]  /*18800*/  STL.64 [R1+0xc8], R18 ;  /* 0x0000c81201007387 */ /* 0x000fe80000100a00 */
[----:B------:R1:W-:Y:S01]  /*18810*/  STL.64 [R1+0xd8], R14 ;  /* 0x0000d80e01007387 */ /* 0x0003e20000100a00 */
[----:B0-----:R-:W-:-:S05]  /*18820*/  IMAD.WIDE R16, R26, 0x2, R10 ;  /* 0x000000021a107825 */ /* 0x001fca00078e020a */
[----:B------:R-:W-:Y:S01]  /*18830*/  STL.64 [R1+0xf0], R16 ;  /* 0x0000f01001007387 */ /* 0x000fe20000100a00 */
[----:B-1----:R-:W-:-:S03]  /*18840*/  IMAD.WIDE R14, R6, 0x2, R10 ;  /* 0x00000002060e7825 */ /* 0x002fc600078e020a */
[----:B------:R0:W-:Y:S01]  /*18850*/  STL.64 [R1+0x100], R12 ;  /* 0x0001000c01007387 */ /* 0x0001e20000100a00 */
[----:B------:R-:W-:-:S03]  /*18860*/  IMAD.WIDE R6, R7, 0x2, R10 ;  /* 0x0000000207067825 */ /* 0x000fc600078e020a */
[----:B------:R-:W-:Y:S04]  /*18870*/  STL.64 [R1+0x118], R14 ;  /* 0x0001180e01007387 */ /* 0x000fe80000100a00 */
[----:B------:R1:W-:Y:S01]  /*18880*/  STL.64 [R1+0x130], R6 ;  /* 0x0001300601007387 */ /* 0x0003e20000100a00 */
[----:B0-----:R-:W-:-:S04]  /*18890*/  IMAD.WIDE R12, R2, 0x2, R10 ;  /* 0x00000002020c7825 */ /* 0x001fc800078e020a */
[--C-:B------:R-:W-:Y:S01]  /*188a0*/  IMAD.WIDE R2, R3, 0x2, R10.reuse ;  /* 0x0000000203027825 */ /* 0x100fe200078e020a */
[----:B------:R0:W-:Y:S03]  /*188b0*/  STL.64 [R1+0x140], R12 ;  /* 0x0001400c01007387 */ /* 0x0001e60000100a00 */
[--C-:B-1----:R-:W-:Y:S01]  /*188c0*/  IMAD.WIDE R6, R28, 0x2, R10.reuse ;  /* 0x000000021c067825 */ /* 0x102fe200078e020a */
        /* <DEDUP_REMOVED lines=8> */
[----:B------:R-:W-:Y:S04]  /*18950*/  STL.64 [R1+0x1a8], R6 ;  /* 0x0001a80601007387 */ /* 0x000fe80000100a00 */
[----:B------:R-:W2:Y:S04]  /*18960*/  LDL.LU R24, [R1+0x4b8] ;  /* 0x0004b80001187983 */ /* 0x000ea80000300800 */
[----:B------:R-:W-:Y:S04]  /*18970*/  STL.64 [R1+0x1c0], R4 ;  /* 0x0001c00401007387 */ /* 0x000fe80000100a00 */
[----:B------:R-:W3:Y:S01]  /*18980*/  LDL.LU R25, [R1+0x4bc] ;  /* 0x0004bc0001197983 */ /* 0x000ee20000300800 */
[----:B0-----:R-:W-:-:S05]  /*18990*/  IMAD.WIDE R2, R9, 0x2, R10 ;  /* 0x0000000209027825 */ /* 0x001fca00078e020a */
[----:B------:R-:W-:Y:S04]  /*189a0*/  STL.64 [R1+0x1d0], R2 ;  /* 0x0001d00201007387 */ /* 0x000fe80000100a00 */
[----:B---3--:R0:W-:Y:S04]  /*189b0*/  STL [R1+0x18c8], R25 ;  /* 0x0018c81901007387 */ /* 0x0081e80000100800 */
[----:B0-----:R-:W3:Y:S04]  /*189c0*/  LDL.LU R25, [R1+0x4a4] ;  /* 0x0004a40001197983 */ /* 0x001ee80000300800 */
[----:B--2---:R0:W-:Y:S04]  /*189d0*/  STL [R1+0x18cc], R24 ;  /* 0x0018cc1801007387 */ /* 0x0041e80000100800 */
[----:B0-----:R-:W2:Y:S04]  /*189e0*/  LDL.LU R24, [R1+0x4a0] ;  /* 0x0004a00001187983 */ /* 0x001ea80000300800 */
[----:B---3--:R0:W-:Y:S04]  /*189f0*/  STL [R1+0x18d0], R25 ;  /* 0x0018d01901007387 */ /* 0x0081e80000100800 */
[----:B0-----:R-:W3:Y:S04]  /*18a00*/  LDL.LU R25, [R1+0x398] ;  /* 0x0003980001197983 */ /* 0x001ee80000300800 */
[----:B--2---:R0:W-:Y:S04]  /*18a10*/  STL [R1+0x18d4], R24 ;  /* 0x0018d41801007387 */ /* 0x0041e80000100800 */
[----:B0-----:R-:W2:Y:S04]  /*18a20*/  LDL.LU R24, [R1+0x39c] ;  /* 0x00039c0001187983 */ /* 0x001ea80000300800 */
[----:B---3--:R0:W-:Y:S04]  /*18a30*/  STL [R1+0x18d8], R25 ;  /* 0x0018d81901007387 */ /* 0x0081e80000100800 */
[----:B0-----:R-:W3:Y:S04]  /*18a40*/  LDL.LU R25, [R1+0x494] ;  /* 0x0004940001197983 */ /* 0x001ee80000300800 */
[----:B--2---:R3:W-:Y:S04]  /*18a50*/  STL [R1+0x18dc], R24 ;  /* 0x0018dc1801007387 */ /* 0x0047e80000100800 */
[----:B------:R-:W2:Y:S04]  /*18a60*/  LDL.LU R22, [R1+0x384] ;  /* 0x0003840001167983 */ /* 0x000ea80000300800 */
[----:B------:R-:W4:Y:S04]  /*18a70*/  LDL.LU R23, [R1+0x380] ;  /* 0x0003800001177983 */ /* 0x000f280000300800 */
[----:B------:R-:W5:Y:S04]  /*18a80*/  LDL.LU R20, [R1+0x4c8] ;  /* 0x0004c80001147983 */ /* 0x000f680000300800 */
[----:B------:R-:W2:Y:S04]  /*18a90*/  LDL.LU R21, [R1+0x4cc] ;  /* 0x0004cc0001157983 */ /* 0x000ea80000300800 */
        /* <DEDUP_REMOVED lines=19> */
[----:B------:R-:W2:Y:S01]  /*18bd0*/  LDL.LU R9, [R1+0x578] ;  /* 0x0005780001097983 */ /* 0x000ea20000300800 */
[----:B---3--:R-:W-:-:S05]  /*18be0*/  IMAD.WIDE R24, R25, 0x2, R10 ;  /* 0x0000000219187825 */ /* 0x008fca00078e020a */
[----:B------:R0:W-:Y:S04]  /*18bf0*/  STL.64 [R1+0x1e8], R24 ;  /* 0x0001e81801007387 */ /* 0x0001e80000100a00 */
[----:B0-----:R-:W3:Y:S02]  /*18c00*/  LDL.LU R24, [R1+0x18dc] ;  /* 0x0018dc0001187983 */ /* 0x001ee40000300800 */
        /* <DEDUP_REMOVED lines=16> */
[----:B------:R2:W-:Y:S02]  /*18d10*/  STL.64 [R1+0x260], R24 ;  /* 0x0002601801007387 */ /* 0x0005e40000100a00 */
[----:B--2---:R-:W-:-:S04]  /*18d20*/  IMAD.WIDE R24, R22, 0x2, R10 ;  /* 0x0000000216187825 */ /* 0x004fc800078e020a */
[--C-:B----4-:R-:W-:Y:S01]  /*18d30*/  IMAD.WIDE R22, R23, 0x2, R10.reuse ;  /* 0x0000000217167825 */ /* 0x110fe200078e020a */
[----:B------:R5:W-:Y:S04]  /*18d40*/  STL.64 [R1+0x278], R24 ;  /* 0x0002781801007387 */ /* 0x000be80000100a00 */
[----:B------:R0:W-:Y:S01]  /*18d50*/  STL.64 [R1+0x288], R22 ;  /* 0x0002881601007387 */ /* 0x0001e20000100a00 */
[----:B-----5:R-:W-:-:S04]  /*18d60*/  IMAD.WIDE R24, R20, 0x2, R10 ;  /* 0x0000000214187825 */ /* 0x020fc800078e020a */
[--C-:B0-----:R-:W-:Y:S01]  /*18d70*/  IMAD.WIDE R22, R21, 0x2, R10.reuse ;  /* 0x0000000215167825 */ /* 0x101fe200078e020a */
[----:B------:R0:W-:Y:S03]  /*18d80*/  STL.64 [R1+0x2a0], R24 ;  /* 0x0002a01801007387 */ /* 0x0001e60000100a00 */
[--C-:B------:R-:W-:Y:S01]  /*18d90*/  IMAD.WIDE R20, R19, 0x2, R10.reuse ;  /* 0x0000000213147825 */ /* 0x100fe200078e020a */
[----:B------:R1:W-:Y:S03]  /*18da0*/  STL.64 [R1+0x2b0], R22 ;  /* 0x0002b01601007387 */ /* 0x0003e60000100a00 */
[----:B0-----:R-:W-:-:S04]  /*18db0*/  IMAD.WIDE R24, R18, 0x2, R10 ;  /* 0x0000000212187825 */ /* 0x001fc800078e020a */
[--C-:B-1----:R-:W-:Y:S01]  /*18dc0*/  IMAD.WIDE R22, R16, 0x2, R10.reuse ;  /* 0x0000000210167825 */ /* 0x102fe200078e020a */
[----:B------:R-:W-:Y:S03]  /*18dd0*/  STL.64 [R1+0x2c8], R24 ;  /* 0x0002c81801007387 */ /* 0x000fe60000100a00 */
[--C-:B------:R-:W-:Y:S01]  /*18de0*/  IMAD.WIDE R18, R17, 0x2, R10.reuse ;  /* 0x0000000211127825 */ /* 0x100fe200078e020a */
[----:B------:R0:W-:Y:S03]  /*18df0*/  STL.64 [R1+0x2d8], R20 ;  /* 0x0002d81401007387 */ /* 0x0001e60000100a00 */
[--C-:B------:R-:W-:Y:S01]  /*18e00*/  IMAD.WIDE R16, R15, 0x2, R10.reuse ;  /* 0x000000020f107825 */ /* 0x100fe200078e020a */
[----:B------:R-:W-:Y:S04]  /*18e10*/  STL.64 [R1+0x2f0], R22 ;  /* 0x0002f01601007387 */ /* 0x000fe80000100a00 */
[----:B------:R1:W-:Y:S01]  /*18e20*/  STL.64 [R1+0x308], R18 ;  /* 0x0003081201007387 */ /* 0x0003e20000100a00 */
[----:B0-----:R-:W-:-:S04]  /*18e30*/  IMAD.WIDE R20, R14, 0x2, R10 ;  /* 0x000000020e147825 */ /* 0x001fc800078e020a */
[--C-:B------:R-:W-:Y:S01]  /*18e40*/  IMAD.WIDE R14, R13, 0x2, R10.reuse ;  /* 0x000000020d0e7825 */ /* 0x100fe200078e020a */
[----:B------:R-:W-:Y:S03]  /*18e50*/  STL.64 [R1+0x318], R20 ;  /* 0x0003181401007387 */ /* 0x000fe60000100a00 */
[--C-:B-1----:R-:W-:Y:S01]  /*18e60*/  IMAD.WIDE R18, R12, 0x2, R10.reuse ;  /* 0x000000020c127825 */ /* 0x102fe200078e020a */
        /* <DEDUP_REMOVED lines=339> */
[----:B------:R-:W2:Y:S01]  /*1a3a0*/  LDL.LU R8, [R1+0x738] ;  /* 0x0007380001087983 */ /* 0x000ea20000300800 */
[----:B0-----:R-:W-:-:S03]  /*1a3b0*/  IMAD.WIDE R2, R9, 0x2, R10 ;  /* 0x0000000209027825 */ /* 0x001fc600078e020a */
[----:B------:R-:W-:Y:S04]  /*1a3c0*/  STL.64 [R1+0xeb8], R4 ;  /* 0x000eb80401007387 */ /* 0x000fe80000100a00 */
[----:B------:R-:W3:Y:S04]  /*1a3d0*/  LDL.LU R9, [R1+0x73c] ;  /* 0x00073c0001097983 */ /* 0x000ee80000300800 */
[----:B------:R-:W-:Y:S04]  /*1a3e0*/  STL.64 [R1+0xec8], R2 ;  /* 0x000ec80201007387 */ /* 0x000fe80000100a00 */
[----:B------:R-:W4:Y:S04]  /*1a3f0*/  LDL.LU R24, [R1+0x74c] ;  /* 0x00074c0001187983 */ /* 0x000f280000300800 */
[----:B------:R-:W5:Y:S04]  /*1a400*/  LDL.LU R25, [R1+0x750] ;  /* 0x0007500001197983 */ /* 0x000f680000300800 */
[----:B-----5:R0:W-:Y:S04]  /*1a410*/  STL [R1+0x186c], R25 ;  /* 0x00186c1901007387 */ /* 0x0201e80000100800 */
[----:B0-----:R-:W5:Y:S04]  /*1a420*/  LDL.LU R25, [R1+0x748] ;  /* 0x0007480001197983 */ /* 0x001f680000300800 */
[----:B----4-:R0:W-:Y:S04]  /*1a430*/  STL [R1+0x1870], R24 ;  /* 0x0018701801007387 */ /* 0x0101e80000100800 */
[----:B0-----:R-:W4:Y:S04]  /*1a440*/  LDL.LU R24, [R1+0x744] ;  /* 0x0007440001187983 */ /* 0x001f280000300800 */
[----:B-----5:R0:W-:Y:S04]  /*1a450*/  STL [R1+0x1874], R25 ;  /* 0x0018741901007387 */ /* 0x0201e80000100800 */
[----:B0-----:R-:W5:Y:S04]  /*1a460*/  LDL.LU R25, [R1+0x740] ;  /* 0x0007400001197983 */ /* 0x001f680000300800 */
[----:B----4-:R-:W-:Y:S04]  /*1a470*/  STL [R1+0x1878], R24 ;  /* 0x0018781801007387 */ /* 0x010fe80000100800 */
[----:B-----5:R2:W-:Y:S04]  /*1a480*/  STL [R1+0x187c], R25 ;  /* 0x00187c1901007387 */ /* 0x0205e80000100800 */
[----:B------:R-:W4:Y:S04]  /*1a490*/  LDL.LU R22, [R1+0x754] ;  /* 0x0007540001167983 */ /* 0x000f280000300800 */
[----:B------:R-:W5:Y:S04]  /*1a4a0*/  LDL.LU R23, [R1+0x758] ;  /* 0x0007580001177983 */ /* 0x000f680000300800 */
[----:B------:R-:W4:Y:S04]  /*1a4b0*/  LDL.LU R20, [R1+0x75c] ;  /* 0x00075c0001147983 */ /* 0x000f280000300800 */
        /* <DEDUP_REMOVED lines=11> */
[----:B------:R-:W4:Y:S01]  /*1a570*/  LDL.LU R6, [R1+0x78c] ;  /* 0x00078c0001067983 */ /* 0x000f220000300800 */
[----:B--2---:R-:W-:-:S03]  /*1a580*/  IMAD.WIDE R24, R8, 0x2, R10 ;  /* 0x0000000208187825 */ /* 0x004fc600078e020a */
        /* <DEDUP_REMOVED lines=8> */
[----:B------:R3:W-:Y:S02]  /*1a610*/  STL.64 [R1+0xed8], R24 ;  /* 0x000ed81801007387 */ /* 0x0007e40000100a00 */
[----:B---3--:R-:W-:-:S05]  /*1a620*/  IMAD.WIDE R24, R9, 0x2, R10 ;  /* 0x0000000209187825 */ /* 0x008fca00078e020a */
[----:B------:R0:W-:Y:S04]  /*1a630*/  STL.64 [R1+0xee8], R24 ;  /* 0x000ee81801007387 */ /* 0x0001e80000100a00 */
[----:B0-----:R-:W3:Y:S04]  /*1a640*/  LDL.LU R25, [R1+0x187c] ;  /* 0x00187c0001197983 */ /* 0x001ee80000300800 */
        /* <DEDUP_REMOVED lines=15> */
[----:B----4-:R-:W-:-:S05]  /*1a740*/  IMAD.WIDE R24, R22, 0x2, R10 ;  /* 0x0000000216187825 */ /* 0x010fca00078e020a */
[----:B------:R5:W-:Y:S02]  /*1a750*/  STL.64 [R1+0xf48], R24 ;  /* 0x000f481801007387 */ /* 0x000be40000100a00 */
[----:B-----5:R-:W-:-:S04]  /*1a760*/  IMAD.WIDE R24, R23, 0x2, R10 ;  /* 0x0000000217187825 */ /* 0x020fc800078e020a */
[--C-:B------:R-:W-:Y:S01]  /*1a770*/  IMAD.WIDE R22, R20, 0x2, R10.reuse ;  /* 0x0000000214167825 */ /* 0x100fe200078e020a */
[----:B------:R0:W-:Y:S04]  /*1a780*/  STL.64 [R1+0xf58], R24 ;  /* 0x000f581801007387 */ /* 0x0001e80000100a00 */
        /* <DEDUP_REMOVED lines=24> */
[--C-:B--2---:R-:W-:Y:S01]  /*1a910*/  IMAD.WIDE R12, R7, 0x2, R10.reuse ;  /* 0x00000002070c7825 */ /* 0x104fe200078e020a */
[----:B------:R-:W-:Y:S03]  /*1a920*/  STL.64 [R1+0x1028], R16 ;  /* 0x0010281001007387 */ /* 0x000fe60000100a00 */
[--C-:B-1----:R-:W-:Y:S01]  /*1a930*/  IMAD.WIDE R14, R2, 0x2, R10.reuse ;  /* 0x00000002020e7825 */ /* 0x102fe200078e020a */
[----:B------:R0:W-:Y:S03]  /*1a940*/  STL.64 [R1+0x1038], R12 ;  /* 0x0010380c01007387 */ /* 0x0001e60000100a00 */
[--C-:B------:R-:W-:Y:S01]  /*1a950*/  IMAD.WIDE R6, R3, 0x2, R10.reuse ;  /* 0x0000000203067825 */ /* 0x100fe200078e020a */
[----:B------:R-:W-:Y:S03]  /*1a960*/  STL.64 [R1+0x1048], R14 ;  /* 0x0010480e01007387 */ /* 0x000fe60000100a00 */
[--C-:B------:R-:W-:Y:S01]  /*1a970*/  IMAD.WIDE R2, R29, 0x2, R10.reuse ;  /* 0x000000021d027825 */ /* 0x100fe200078e020a */
[----:B------:R1:W-:Y:S03]  /*1a980*/  STL.64 [R1+0x1058], R6 ;  /* 0x0010580601007387 */ /* 0x0003e60000100a00 */
[----:B0-----:R-:W-:-:S05]  /*1a990*/  IMAD.WIDE R12, R28, 0x2, R10 ;  /* 0x000000021c0c7825 */ /* 0x001fca00078e020a */
[----:B------:R-:W-:Y:S01]  /*1a9a0*/  STL.64 [R1+0x1068], R12 ;  /* 0x0010680c01007387 */ /* 0x000fe20000100a00 */
[----:B-1----:R-:W-:-:S03]  /*1a9b0*/  IMAD.WIDE R6, R5, 0x2, R10 ;  /* 0x0000000205067825 */ /* 0x002fc600078e020a */
[----:B------:R-:W2:Y:S04]  /*1a9c0*/  LDL.LU R5, [R1+0x514] ;  /* 0x0005140001057983 */ /* 0x000ea80000300800 */
[----:B------:R0:W-:Y:S04]  /*1a9d0*/  STL.64 [R1+0x1078], R2 ;  /* 0x0010780201007387 */ /* 0x0001e80000100a00 */
[----:B------:R1:W-:Y:S01]  /*1a9e0*/  STL.64 [R1+0x568], R6 ;  /* 0x0005680601007387 */ /* 0x0003e20000100a00 */
[----:B0-----:R-:W-:-:S04]  /*1a9f0*/  IMAD.WIDE R2, R4, 0x2, R10 ;  /* 0x0000000204027825 */ /* 0x001fc800078e020a */
[--C-:B-1----:R-:W-:Y:S02]  /*1aa00*/  IMAD.WIDE R6, R8, 0x2, R10.reuse ;  /* 0x0000000208067825 */ /* 0x102fe400078e020a */
[----:B------:R-:W3:Y:S04]  /*1aa10*/  LDL.LU R8, [R1+0x510] ;  /* 0x0005100001087983 */ /* 0x000ee80000300800 */
[----:B------:R0:W-:Y:S04]  /*1aa20*/  STL.64 [R1+0x1098], R2 ;  /* 0x0010980201007387 */ /* 0x0001e80000100a00 */
[----:B------:R-:W-:Y:S01]  /*1aa30*/  STL.64 [R1+0x550], R6 ;  /* 0x0005500601007387 */ /* 0x000fe20000100a00 */
[----:B0-----:R-:W-:-:S03]  /*1aa40*/  IMAD.WIDE R2, R9, 0x2, R10 ;  /* 0x0000000209027825 */ /* 0x001fc600078e020a */
[----:B------:R-:W4:Y:S04]  /*1aa50*/  LDL.LU R9, [R1+0x4ec] ;  /* 0x0004ec0001097983 */ /* 0x000f280000300800 */
[----:B------:R-:W5:Y:S04]  /*1aa60*/  LDL.LU R24, [R1+0x4d0] ;  /* 0x0004d00001187983 */ /* 0x000f680000300800 */
[----:B------:R-:W-:Y:S04]  /*1aa70*/  STL.64 [R1+0x10b8], R2 ;  /* 0x0010b80201007387 */ /* 0x000fe80000100a00 */
[----:B------:R-:W2:Y:S04]  /*1aa80*/  LDL.LU R25, [R1+0x4ac] ;  /* 0x0004ac0001197983 */ /* 0x000ea80000300800 */
[----:B--2---:R0:W-:Y:S04]  /*1aa90*/  STL [R1+0x1860], R25 ;  /* 0x0018601901007387 */ /* 0x0041e80000100800 */
[----:B0-----:R-:W2:Y:S04]  /*1aaa0*/  LDL.LU R25, [R1+0x4d4] ;  /* 0x0004d40001197983 */ /* 0x001ea80000300800 */
[----:B-----5:R0:W-:Y:S04]  /*1aab0*/  STL [R1+0x1864], R24 ;  /* 0x0018641801007387 */ /* 0x0201e80000100800 */
[----:B0-----:R-:W5:Y:S01]  /*1aac0*/  LDL.LU R24, [R1+0x4e8] ;  /* 0x0004e80001187983 */ /* 0x001f620000300800 */
[----:B------:R-:W-:-:S03]  /*1aad0*/  IMAD.WIDE R4, R5, 0x2, R10 ;  /* 0x0000000205047825 */ /* 0x000fc600078e020a */
[----:B--2---:R5:W-:Y:S04]  /*1aae0*/  STL [R1+0x1868], R25 ;  /* 0x0018681901007387 */ /* 0x004be80000100800 */
        /* <DEDUP_REMOVED lines=20> */
[----:B------:R3:W-:Y:S01]  /*1ac30*/  STL.64 [R1+0x10c8], R4 ;  /* 0x0010c80401007387 */ /* 0x0007e20000100a00 */
[----:B-----5:R-:W-:-:S04]  /*1ac40*/  IMAD.WIDE R24, R24, 0x2, R10 ;  /* 0x0000000218187825 */ /* 0x020fc800078e020a */
[----:B---3--:R-:W-:-:S04]  /*1ac50*/  IMAD.WIDE R4, R8, 0x2, R10 ;  /* 0x0000000208047825 */ /* 0x008fc800078e020a */
[--C-:B----4-:R-:W-:Y:S01]  /*1ac60*/  IMAD.WIDE R8, R9, 0x2, R10.reuse ;  /* 0x0000000209087825 */ /* 0x110fe200078e020a */
[----:B------:R0:W-:Y:S04]  /*1ac70*/  STL.64 [R1+0x510], R4 ;  /* 0x0005100401007387 */ /* 0x0001e80000100a00 */
[----:B0-----:R-:W3:Y:S04]  /*1ac80*/  LDL.LU R4, [R1+0x320] ;  /* 0x0003200001047983 */ /* 0x001ee80000300800 */
[----:B------:R-:W4:Y:S04]  /*1ac90*/  LDL.LU R5, [R1+0x2fc] ;  /* 0x0002fc0001057983 */ /* 0x000f280000300800 */
[----:B------:R0:W-:Y:S04]  /*1aca0*/  STL.64 [R1+0x10e8], R8 ;  /* 0x0010e80801007387 */ /* 0x0001e80000100a00 */
[----:B0-----:R-:W5:Y:S04]  /*1acb0*/  LDL.LU R8, [R1+0x2f8] ;  /* 0x0002f80001087983 */ /* 0x001f680000300800 */
[----:B------:R-:W2:Y:S04]  /*1acc0*/  LDL.LU R9, [R1+0x2e4] ;  /* 0x0002e40001097983 */ /* 0x000ea80000300800 */
        /* <DEDUP_REMOVED lines=10> */
[----:B0-----:R-:W-:-:S05]  /*1ad70*/  IMAD.WIDE R24, R22, 0x2, R10 ;  /* 0x0000000216187825 */ /* 0x001fca00078e020a */
[----:B------:R0:W-:Y:S02]  /*1ad80*/  STL.64 [R1+0x4a8], R24 ;  /* 0x0004a81801007387 */ /* 0x0001e40000100a00 */
[----:B0-----:R-:W-:-:S04]  /*1ad90*/  IMAD.WIDE R24, R23, 0x2, R10 ;  /* 0x0000000217187825 */ /* 0x001fc800078e020a */
[--C-:B------:R-:W-:Y:S01]  /*1ada0*/  IMAD.WIDE R22, R20, 0x2, R10.reuse ;  /* 0x0000000214167825 */ /* 0x100fe200078e020a */
[----:B------:R0:W-:Y:S04]  /*1adb0*/  STL.64 [R1+0x1148], R24 ;  /* 0x0011481801007387 */ /* 0x0001e80000100a00 */
[----:B------:R1:W-:Y:S01]  /*1adc0*/  STL.64 [R1+0x1158], R22 ;  /* 0x0011581601007387 */ /* 0x0003e20000100a00 */
[----:B0-----:R-:W-:-:S04]  /*1add0*/  IMAD.WIDE R24, R21, 0x2, R10 ;  /* 0x0000000215187825 */ /* 0x001fc800078e020a */
[--C-:B-1----:R-:W-:Y:S01]  /*1ade0*/  IMAD.WIDE R22, R18, 0x2, R10.reuse ;  /* 0x0000000212167825 */ /* 0x102fe200078e020a */
[----:B------:R-:W-:Y:S03]  /*1adf0*/  STL.64 [R1+0x458], R24 ;  /* 0x0004581801007387 */ /* 0x000fe60000100a00 */
[--C-:B------:R-:W-:Y:S01]  /*1ae00*/  IMAD.WIDE R20, R19, 0x2, R10.reuse ;  /* 0x0000000213147825 */ /* 0x100fe200078e020a */
[----:B------:R-:W-:Y:S03]  /*1ae10*/  STL.64 [R1+0x1178], R22 ;  /* 0x0011781601007387 */ /* 0x000fe60000100a00 */
[--C-:B------:R-:W-:Y:S01]  /*1ae20*/  IMAD.WIDE R18, R16, 0x2, R10.reuse ;  /* 0x0000000210127825 */ /* 0x100fe200078e020a */
        /* <DEDUP_REMOVED lines=22> */
[----:B------:R-:W2:Y:S04]  /*1af90*/  LDL.LU R26, [R1+0x2e0] ;  /* 0x0002e000011a7983 */ /* 0x000ea80000300800 */
[----:B------:R0:W-:Y:S04]  /*1afa0*/  STL.64 [R1+0x1238], R6 ;  /* 0x0012380601007387 */ /* 0x0001e80000100a00 */
[----:B------:R1:W-:Y:S01]  /*1afb0*/  STL.64 [R1+0x1248], R2 ;  /* 0x0012480201007387 */ /* 0x0003e20000100a00 */
[----:B---3--:R-:W-:-:S03]  /*1afc0*/  IMAD.WIDE R12, R4, 0x2, R10 ;  /* 0x00000002040c7825 */ /* 0x008fc600078e020a */
[----:B------:R-:W3:Y:S01]  /*1afd0*/  LDL.LU R27, [R1+0x2bc] ;  /* 0x0002bc00011b7983 */ /* 0x000ee20000300800 */
[----:B0-----:R-:W-:-:S04]  /*1afe0*/  IMAD.WIDE R6, R28, 0x2, R10 ;  /* 0x000000021c067825 */ /* 0x001fc800078e020a */
[--C-:B-1----:R-:W-:Y:S01]  /*1aff0*/  IMAD.WIDE R2, R29, 0x2, R10.reuse ;  /* 0x000000021d027825 */ /* 0x102fe200078e020a */
[----:B------:R0:W-:Y:S04]  /*1b000*/  STL.64 [R1+0x348], R6 ;  /* 0x0003480601007387 */ /* 0x0001e80000100a00 */
[----:B------:R4:W-:Y:S04]  /*1b010*/  STL.64 [R1+0x1268], R2 ;  /* 0x0012680201007387 */ /* 0x0009e80000100a00 */
[----:B0-----:R-:W2:Y:S01]  /*1b020*/  LDL.LU R6, [R1+0x2b8] ;  /* 0x0002b80001067983 */ /* 0x001ea20000300800 */
[----:B----4-:R-:W-:-:S03]  /*1b030*/  IMAD.WIDE R2, R5, 0x2, R10 ;  /* 0x0000000205027825 */ /* 0x010fc600078e020a */
[----:B------:R-:W-:Y:S01]  /*1b040*/  STL.64 [R1+0x320], R12 ;  /* 0x0003200c01007387 */ /* 0x000fe20000100a00 */
[----:B-----5:R-:W-:-:S03]  /*1b050*/  IMAD.WIDE R4, R8, 0x2, R10 ;  /* 0x0000000208047825 */ /* 0x020fc600078e020a */
[----:B------:R0:W-:Y:S04]  /*1b060*/  STL.64 [R1+0x1288], R2 ;  /* 0x0012880201007387 */ /* 0x0001e80000100a00 */
[----:B------:R-:W4:Y:S04]  /*1b070*/  LDL.LU R7, [R1+0x294] ;  /* 0x0002940001077983 */ /* 0x000f280000300800 */
[----:B------:R-:W-:Y:S01]  /*1b080*/  STL.64 [R1+0x2f8], R4 ;  /* 0x0002f80401007387 */ /* 0x000fe20000100a00 */
[----:B0-----:R-:W-:-:S03]  /*1b090*/  IMAD.WIDE R2, R9, 0x2, R10 ;  /* 0x0000000209027825 */ /* 0x001fc600078e020a */
[----:B------:R-:W5:Y:S04]  /*1b0a0*/  LDL.LU R24, [R1+0x26c] ;  /* 0x00026c0001187983 */ /* 0x000f680000300800 */
[----:B------:R-:W-:Y:S04]  /*1b0b0*/  STL.64 [R1+0x12a8], R2 ;  /* 0x0012a80201007387 */ /* 0x000fe80000100a00 */
[----:B------:R-:W2:Y:S04]  /*1b0c0*/  LDL.LU R25, [R1+0x268] ;  /* 0x0002680001197983 */ /* 0x000ea80000300800 */
[----:B--2---:R0:W-:Y:S04]  /*1b0d0*/  STL [R1+0x1858], R25 ;  /* 0x0018581901007387 */ /* 0x0041e80000100800 */
[----:B0-----:R-:W2:Y:S04]  /*1b0e0*/  LDL.LU R25, [R1+0x290] ;  /* 0x0002900001197983 */ /* 0x001ea80000300800 */
[----:B-----5:R-:W-:Y:S04]  /*1b0f0*/  STL [R1+0x185c], R24 ;  /* 0x00185c1801007387 */ /* 0x020fe80000100800 */
        /* <DEDUP_REMOVED lines=10> */
[----:B------:R-:W-:-:S03]  /*1b1a0*/  IMAD.WIDE R12, R26, 0x2, R10 ;  /* 0x000000021a0c7825 */ /* 0x000fc600078e020a */
[----:B------:R-:W5:Y:S04]  /*1b1b0*/  LDL.LU R20, [R1+0x19c] ;  /* 0x00019c0001147983 */ /* 0x000f680000300800 */
[----:B------:R-:W5:Y:S04]  /*1b1c0*/  LDL.LU R21, [R1+0x198] ;  /* 0x0001980001157983 */ /* 0x000f680000300800 */
[----:B------:R-:W5:Y:S01]  /*1b1d0*/  LDL.LU R18, [R1+0x174] ;  /* 0x0001740001127983 */ /* 0x000f620000300800 */
[----:B---3--:R-:W-:-:S03]  /*1b1e0*/  IMAD.WIDE R26, R27, 0x2, R10 ;  /* 0x000000021b1a7825 */ /* 0x008fc600078e020a */
[----:B------:R-:W3:Y:S04]  /*1b1f0*/  LDL.LU R19, [R1+0x170] ;  /* 0x0001700001137983 */ /* 0x000ee80000300800 */
[----:B------:R-:W3:Y:S04]  /*1b200*/  LDL.LU R16, [R1+0x14c] ;  /* 0x00014c0001107983 */ /* 0x000ee80000300800 */
[----:B------:R-:W3:Y:S04]  /*1b210*/  LDL.LU R17, [R1+0x148] ;  /* 0x0001480001117983 */ /* 0x000ee80000300800 */
[----:B------:R-:W3:Y:S04]  /*1b220*/  LDL.LU R14, [R1+0x124] ;  /* 0x00012400010e7983 */ /* 0x000ee80000300800 */
[----:B------:R-:W3:Y:S04]  /*1b230*/  LDL.LU R15, [R1+0x120] ;  /* 0x00012000010f7983 */ /* 0x000ee80000300800 */
[----:B------:R0:W-:Y:S04]  /*1b240*/  STL.64 [R1+0x2e0], R12 ;  /* 0x0002e00c01007387 */ /* 0x0001e80000100a00 */
[----:B0-----:R-:W3:Y:S04]  /*1b250*/  LDL.LU R12, [R1+0x10c] ;  /* 0x00010c00010c7983 */ /* 0x001ee80000300800 */
[----:B------:R-:W3:Y:S04]  /*1b260*/  LDL.LU R13, [R1+0x108] ;  /* 0x00010800010d7983 */ /* 0x000ee80000300800 */
[----:B------:R0:W-:Y:S02]  /*1b270*/  STL.64 [R1+0x12c8], R26 ;  /* 0x0012c81a01007387 */ /* 0x0001e40000100a00 */
[----:B0-----:R-:W-:-:S04]  /*1b280*/  IMAD.WIDE R26, R6, 0x2, R10 ;  /* 0x00000002061a7825 */ /* 0x001fc800078e020a */
[--C-:B----4-:R-:W-:Y:S01]  /*1b290*/  IMAD.WIDE R6, R7, 0x2, R10.reuse ;  /* 0x0000000207067825 */ /* 0x110fe200078e020a */
[----:B------:R0:W-:Y:S04]  /*1b2a0*/  STL.64 [R1+0x2b8], R26 ;  /* 0x0002b81a01007387 */ /* 0x0001e80000100a00 */
[----:B0-----:R-:W4:Y:S04]  /*1b2b0*/  LDL.LU R26, [R1+0xe4] ;  /* 0x0000e400011a7983 */ /* 0x001f280000300800 */
[----:B------:R-:W3:Y:S04]  /*1b2c0*/  LDL.LU R27, [R1+0xe0] ;  /* 0x0000e000011b7983 */ /* 0x000ee80000300800 */
[----:B------:R0:W-:Y:S04]  /*1b2d0*/  STL.64 [R1+0x12e8], R6 ;  /* 0x0012e80601007387 */ /* 0x0001e80000100a00 */
[----:B0-----:R-:W3:Y:S04]  /*1b2e0*/  LDL.LU R6, [R1+0xbc] ;  /* 0x0000bc0001067983 */ /* 0x001ee80000300800 */
[----:B------:R-:W3:Y:S01]  /*1b2f0*/  LDL.LU R7, [R1+0xb8] ;  /* 0x0000b80001077983 */ /* 0x000ee20000300800 */
        /* <DEDUP_REMOVED lines=8> */
[----:B-----5:R-:W-:-:S05]  /*1b380*/  IMAD.WIDE R24, R22, 0x2, R10 ;  /* 0x0000000216187825 */ /* 0x020fca00078e020a */
        /* <DEDUP_REMOVED lines=24> */
[----:B0-----:R-:W-:-:S04]  /*1b510*/  IMAD.WIDE R22, R20, 0x2, R10 ;  /* 0x0000000214167825 */ /* 0x001fc800078e020a */
[--C-:B------:R-:W-:Y:S01]  /*1b520*/  IMAD.WIDE R20, R21, 0x2, R10.reuse ;  /* 0x0000000215147825 */ /* 0x100fe200078e020a */
[----:B------:R0:W-:Y:S04]  /*1b530*/  STL.64 [R1+0x13c8], R22 ;  /* 0x0013c81601007387 */ /* 0x0001e80000100a00 */
[----:B------:R3:W-:Y:S01]  /*1b540*/  STL.64 [R1+0x198], R20 ;  /* 0x0001981401007387 */ /* 0x0007e20000100a00 */
[----:B0-----:R-:W-:-:S04]  /*1b550*/  IMAD.WIDE R22, R18, 0x2, R10 ;  /* 0x0000000212167825 */ /* 0x001fc800078e020a */
[--C-:B---3--:R-:W-:Y:S01]  /*1b560*/  IMAD.WIDE R20, R19, 0x2, R10.reuse ;  /* 0x0000000213147825 */ /* 0x108fe200078e020a */
[----:B------:R0:W-:Y:S03]  /*1b570*/  STL.64 [R1+0x13e8], R22 ;  /* 0x0013e81601007387 */ /* 0x0001e60000100a00 */
[--C-:B------:R-:W-:Y:S01]  /*1b580*/  IMAD.WIDE R18, R16, 0x2, R10.reuse ;  /* 0x0000000210127825 */ /* 0x100fe200078e020a */
[----:B------:R1:W-:Y:S03]  /*1b590*/  STL.64 [R1+0x170], R20 ;  /* 0x0001701401007387 */ /* 0x0003e60000100a00 */
[--C-:B------:R-:W-:Y:S01]  /*1b5a0*/  IMAD.WIDE R16, R17, 0x2, R10.reuse ;  /* 0x0000000211107825 */ /* 0x100fe200078e020a */
[----:B0-----:R-:W3:Y:S04]  /*1b5b0*/  LDL.LU.64 R22, [R1+0x80] ;  /* 0x0000800001167983 */ /* 0x001ee80000300a00 */
[----:B------:R0:W-:Y:S04]  /*1b5c0*/  STL.64 [R1+0x1408], R18 ;  /* 0x0014081201007387 */ /* 0x0001e80000100a00 */
[----:B------:R4:W-:Y:S04]  /*1b5d0*/  STL.64 [R1+0x148], R16 ;  /* 0x0001481001007387 */ /* 0x0009e80000100a00 */
[----:B-1----:R-:W3:Y:S01]  /*1b5e0*/  LDL.LU.64 R20, [R1+0x28] ;  /* 0x0000280001147983 */ /* 0x002ee20000300a00 */
[----:B0-----:R-:W-:-:S04]  /*1b5f0*/  IMAD.WIDE R18, R14, 0x2, R10 ;  /* 0x000000020e127825 */ /* 0x001fc800078e020a */
[--C-:B----4-:R-:W-:Y:S01]  /*1b600*/  IMAD.WIDE R16, R15, 0x2, R10.reuse ;  /* 0x000000020f107825 */ /* 0x110fe200078e020a */
[----:B------:R0:W-:Y:S03]  /*1b610*/  STL.64 [R1+0x1428], R18 ;  /* 0x0014281201007387 */ /* 0x0001e60000100a00 */
[--C-:B------:R-:W-:Y:S01]  /*1b620*/  IMAD.WIDE R14, R12, 0x2, R10.reuse ;  /* 0x000000020c0e7825 */ /* 0x100fe200078e020a */
[----:B------:R1:W-:Y:S03]  /*1b630*/  STL.64 [R1+0x120], R16 ;  /* 0x0001201001007387 */ /* 0x0003e60000100a00 */
[--C-:B------:R-:W-:Y:S01]  /*1b640*/  IMAD.WIDE R12, R13, 0x2, R10.reuse ;  /* 0x000000020d0c7825 */ /* 0x100fe200078e020a */
[----:B0-----:R-:W4:Y:S04]  /*1b650*/  LDL.LU.64 R18, [R1+0x20] ;  /* 0x0000200001127983 */ /* 0x001f280000300a00 */
[----:B------:R0:W-:Y:S04]  /*1b660*/  STL.64 [R1+0x1448], R14 ;  /* 0x0014480e01007387 */ /* 0x0001e80000100a00 */
[----:B------:R0:W-:Y:S04]  /*1b670*/  STL.64 [R1+0x108], R12 ;  /* 0x0001080c01007387 */ /* 0x0001e80000100a00 */
[----:B-1----:R-:W3:Y:S01]  /*1b680*/  LDL.LU.64 R16, [R1+0x70] ;  /* 0x0000700001107983 */ /* 0x002ee20000300a00 */
[----:B0-----:R-:W-:-:S04]  /*1b690*/  IMAD.WIDE R14, R26, 0x2, R10 ;  /* 0x000000021a0e7825 */ /* 0x001fc800078e020a */
[--C-:B------:R-:W-:Y:S01]  /*1b6a0*/  IMAD.WIDE R12, R27, 0x2, R10.reuse ;  /* 0x000000021b0c7825 */ /* 0x100fe200078e020a */
[----:B------:R0:W-:Y:S04]  /*1b6b0*/  STL.64 [R1+0x1468], R14 ;  /* 0x0014680e01007387 */ /* 0x0001e80000100a00 */
[----:B------:R1:W-:Y:S01]  /*1b6c0*/  STL.64 [R1+0xe0], R12 ;  /* 0x0000e00c01007387 */ /* 0x0003e20000100a00 */
[----:B0-----:R-:W-:-:S04]  /*1b6d0*/  IMAD.WIDE R14, R6, 0x2, R10 ;  /* 0x00000002060e7825 */ /* 0x001fc800078e020a */
[--C-:B-1----:R-:W-:Y:S01]  /*1b6e0*/  IMAD.WIDE R12, R7, 0x2, R10.reuse ;  /* 0x00000002070c7825 */ /* 0x102fe200078e020a */
[----:B------:R0:W-:Y:S04]  /*1b6f0*/  STL.64 [R1+0x1488], R14 ;  /* 0x0014880e01007387 */ /* 0x0001e80000100a00 */
[----:B0-----:R-:W3:Y:S04]  /*1b700*/  LDL.LU.64 R14, [R1+0x68] ;  /* 0x00006800010e7983 */ /* 0x001ee80000300a00 */
[----:B------:R0:W-:Y:S01]  /*1b710*/  STL.64 [R1+0xb8], R12 ;  /* 0x0000b80c01007387 */ /* 0x0001e20000100a00 */
[----:B--2---:R-:W-:-:S04]  /*1b720*/  IMAD.WIDE R6, R8, 0x2, R10 ;  /* 0x0000000208067825 */ /* 0x004fc800078e020a */
[--C-:B------:R-:W-:Y:S01]  /*1b730*/  IMAD.WIDE R8, R9, 0x2, R10.reuse ;  /* 0x0000000209087825 */ /* 0x100fe200078e020a */
[----:B------:R1:W-:Y:S04]  /*1b740*/  STL.64 [R1+0x14a8], R6 ;  /* 0x0014a80601007387 */ /* 0x0003e80000100a00 */
[----:B0-----:R-:W2:Y:S04]  /*1b750*/  LDL.LU.64 R12, [R1+0x10] ;  /* 0x00001000010c7983 */ /* 0x001ea80000300a00 */
[----:B------:R0:W-:Y:S01]  /*1b760*/  STL.64 [R1+0x98], R8 ;  /* 0x0000980801007387 */ /* 0x0001e20000100a00 */
[----:B-1----:R-:W-:-:S03]  /*1b770*/  IMAD.WIDE R6, R4, 0x2, R10 ;  /* 0x0000000204067825 */ /* 0x002fc600078e020a */
[----:B------:R-:W2:Y:S04]  /*1b780*/  LDL.LU.64 R26, [R1+0x60] ;  /* 0x00006000011a7983 */ /* 0x000ea80000300a00 */
[----:B------:R1:W-:Y:S01]  /*1b790*/  STL.64 [R1+0x14c8], R6 ;  /* 0x0014c80601007387 */ /* 0x0003e20000100a00 */
[----:B0-----:R-:W-:-:S03]  /*1b7a0*/  IMAD.WIDE R8, R29, 0x2, R10 ;  /* 0x000000021d087825 */ /* 0x001fc600078e020a */
[----:B------:R-:W2:Y:S01]  /*1b7b0*/  LDL.LU R29, [R1+0x1828] ;  /* 0x00182800011d7983 */ /* 0x000ea20000300800 */
[----:B------:R-:W-:-:S03]  /*1b7c0*/  IMAD.WIDE R4, R5, 0x2, R10 ;  /* 0x0000000205047825 */ /* 0x000fc600078e020a */
[----:B-1----:R-:W3:Y:S04]  /*1b7d0*/  LDL.LU.64 R6, [R1+0x8] ;  /* 0x0000080001067983 */ /* 0x002ee80000300a00 */
[----:B------:R0:W-:Y:S04]  /*1b7e0*/  STL.64 [R1+0x90], R8 ;  /* 0x0000900801007387 */ /* 0x0001e80000100a00 */
[----:B0-----:R-:W3:Y:S04]  /*1b7f0*/  LDL.LU.64 R8, [R1+0x58] ;  /* 0x0000580001087983 */ /* 0x001ee80000300a00 */
[----:B------:R5:W-:Y:S02]  /*1b800*/  STL.64 [R1+0x14e8], R4 ;  /* 0x0014e80401007387 */ /* 0x000be40000100a00 */
[----:B-----5:R-:W-:-:S05]  /*1b810*/  IMAD.WIDE R4, R2, 0x2, R10 ;  /* 0x0000000202047825 */ /* 0x020fca00078e020a */
[----:B------:R0:W-:Y:S01]  /*1b820*/  STL.64 [R1+0x88], R4 ;  /* 0x0000880401007387 */ /* 0x0001e20000100a00 */
[----:B------:R-:W-:-:S04]  /*1b830*/  IMAD.WIDE R2, R3, 0x2, R10 ;  /* 0x0000000203027825 */ /* 0x000fc800078e020a */
[----:B0-----:R-:W-:-:S04]  /*1b840*/  IMAD.WIDE R4, R28, 0x2, R10 ;  /* 0x000000021c047825 */ /* 0x001fc800078e020a */
[----:B------:R-:W-:Y:S01]  /*1b850*/  IMAD.WIDE R10, R0, 0x2, R10 ;  /* 0x00000002000a7825 */ /* 0x000fe200078e020a */
[----:B------:R0:W-:Y:S04]  /*1b860*/  STL.64 [R1+0x1508], R4 ;  /* 0x0015080401007387 */ /* 0x0001e80000100a00 */
[----:B0-----:R-:W5:Y:S04]  /*1b870*/  LDL.LU.64 R4, [R1+0x50] ;  /* 0x0000500001047983 */ /* 0x001f680000300a00 */
[----:B--2---:R0:W-:Y:S04]  /*1b880*/  STL [R1+0x17b0], R29 ;  /* 0x0017b01d01007387 */ /* 0x0041e80000100800 */
[----:B0-----:R-:W2:Y:S04]  /*1b890*/  LDL.LU.64 R28, [R1+0x18] ;  /* 0x00001800011c7983 */ /* 0x001ea80000300a00 */
[----:B------:R0:W-:Y:S04]  /*1b8a0*/  STL.64 [R1+0x17b8], R10 ;  /* 0x0017b80a01007387 */ /* 0x0001e80000100a00 */
[----:B------:R1:W-:Y:S04]  /*1b8b0*/  STL.64 [R1+0x480], R2 ;  /* 0x0004800201007387 */ /* 0x0003e80000100a00 */
[----:B0-----:R-:W2:Y:S01]  /*1b8c0*/  LDL.LU.64 R10, [R1+0x78] ;  /* 0x00007800010a7983 */ /* 0x001ea20000300a00 */
[----:B---3--:R-:W-:-:S03]  /*1b8d0*/  IMAD.MOV.U32 R0, RZ, RZ, R23 ;  /* 0x000000ffff007224 */ /* 0x008fc600078e0017 */
[----:B------:R0:W-:Y:S04]  /*1b8e0*/  STL [R1+0x160c], R22 ;  /* 0x00160c1601007387 */ /* 0x0001e80000100800 */
[----:B-1----:R-:W3:Y:S04]  /*1b8f0*/  LDL.LU.64 R2, [R1+0x48] ;  /* 0x0000480001027983 */ /* 0x002ee80000300a00 */
[----:B0-----:R-:W3:Y:S04]  /*1b900*/  LDL.LU.64 R22, [R1+0x1820] ;  /* 0x0018200001167983 */ /* 0x001ee80000300a00 */
[----:B------:R-:W-:Y:S04]  /*1b910*/  STL [R1+0x1608], R20 ;  /* 0x0016081401007387 */ /* 0x000fe80000100800 */
[----:B------:R0:W-:Y:S02]  /*1b920*/  STL [R1+0x1604], R0 ;  /* 0x0016040001007387 */ /* 0x0001e40000100800 */
[----:B0-----:R-:W-:-:S02]  /*1b930*/  IMAD.MOV.U32 R0, RZ, RZ, R21 ;  /* 0x000000ffff007224 */ /* 0x001fc400078e0015 */
[----:B------:R-:W3:Y:S04]  /*1b940*/  LDL.LU.64 R20, [R1+0x1818] ;  /* 0x0018180001147983 */ /* 0x000ee80000300a00 */
[----:B--2---:R-:W-:Y:S04]  /*1b950*/  STL [R1+0x1600], R10 ;  /* 0x0016000a01007387 */ /* 0x004fe80000100800 */
[----:B------:R0:W-:Y:S04]  /*1b960*/  STL [R1+0x15fc], R0 ;  /* 0x0015fc0001007387 */ /* 0x0001e80000100800 */
[----:B----4-:R-:W-:Y:S01]  /*1b970*/  STL [R1+0x15f8], R18 ;  /* 0x0015f81201007387 */ /* 0x010fe20000100800 */
[----:B0-----:R-:W-:-:S05]  /*1b980*/  IMAD.MOV.U32 R0, RZ, RZ, R11 ;  /* 0x000000ffff007224 */ /* 0x001fca00078e000b */
[----:B------:R0:W-:Y:S04]  /*1b990*/  STL [R1+0x15f4], R0 ;  /* 0x0015f40001007387 */ /* 0x0001e80000100800 */
[----:B------:R-:W2:Y:S01]  /*1b9a0*/  LDL.LU.64 R10, [R1+0x38] ;  /* 0x00003800010a7983 */ /* 0x000ea20000300a00 */
[----:B0-----:R-:W-:-:S03]  /*1b9b0*/  IMAD.MOV.U32 R0, RZ, RZ, R19 ;  /* 0x000000ffff007224 */ /* 0x001fc600078e0013 */
[----:B------:R-:W4:Y:S04]  /*1b9c0*/  LDL.LU.64 R18, [R1+0x1810] ;  /* 0x0018100001127983 */ /* 0x000f280000300a00 */
[----:B------:R-:W-:Y:S04]  /*1b9d0*/  STL [R1+0x15f0], R16 ;  /* 0x0015f01001007387 */ /* 0x000fe80000100800 */
[----:B------:R0:W-:Y:S02]  /*1b9e0*/  STL [R1+0x15ec], R0 ;  /* 0x0015ec0001007387 */ /* 0x0001e40000100800 */
[----:B0-----:R-:W-:-:S02]  /*1b9f0*/  IMAD.MOV.U32 R0, RZ, RZ, R17 ;  /* 0x000000ffff007224 */ /* 0x001fc400078e0011 */
[----:B------:R-:W2:Y:S04]  /*1ba00*/  LDL.LU.64 R16, [R1+0x1808] ;  /* 0x0018080001107983 */ /* 0x000ea80000300a00 */
[----:B------:R-:W-:Y:S04]  /*1ba10*/  STL [R1+0x15e8], R28 ;  /* 0x0015e81c01007387 */ /* 0x000fe80000100800 */
[----:B------:R0:W-:Y:S02]  /*1ba20*/  STL [R1+0x15e4], R0 ;  /* 0x0015e40001007387 */ /* 0x0001e40000100800 */
[----:B0-----:R-:W-:-:S02]  /*1ba30*/  IMAD.MOV.U32 R0, RZ, RZ, R29 ;  /* 0x000000ffff007224 */ /* 0x001fc400078e001d */
[----:B------:R-:W2:Y:S04]  /*1ba40*/  LDL.LU.64 R28, [R1+0x30] ;  /* 0x00003000011c7983 */ /* 0x000ea80000300a00 */
[----:B------:R0:W-:Y:S04]  /*1ba50*/  STL [R1+0x15dc], R0 ;  /* 0x0015dc0001007387 */ /* 0x0001e80000100800 */
[----:B------:R1:W-:Y:S01]  /*1ba60*/  STL [R1+0x15e0], R14 ;  /* 0x0015e00e01007387 */ /* 0x0003e20000100800 */
[----:B0-----:R-:W-:-:S03]  /*1ba70*/  IMAD.MOV.U32 R0, RZ, RZ, R15 ;  /* 0x000000ffff007224 */ /* 0x001fc600078e000f */
[----:B-1----:R-:W2:Y:S04]  /*1ba80*/  LDL.LU.64 R14, [R1+0x1800] ;  /* 0x00180000010e7983 */ /* 0x002ea80000300a00 */
        /* <DEDUP_REMOVED lines=15> */
[----:B------:R-:W3:Y:S04]  /*1bb80*/  LDL.LU.64 R8, [R1+0x17e0] ;  /* 0x0017e00001087983 */ /* 0x000ee80000300a00 */
[----:B--2---:R-:W-:Y:S04]  /*1bb90*/  STL [R1+0x15b8], R6 ;  /* 0x0015b80601007387 */ /* 0x004fe80000100800 */
[----:B------:R0:W-:Y:S02]  /*1bba0*/  STL [R1+0x15b4], R0 ;  /* 0x0015b40001007387 */ /* 0x0001e40000100800 */
[----:B0-----:R-:W-:-:S02]  /*1bbb0*/  IMAD.MOV.U32 R0, RZ, RZ, R7 ;  /* 0x000000ffff007224 */ /* 0x001fc400078e0007 */
[----:B------:R-:W2:Y:S04]  /*1bbc0*/  LDL.LU.64 R6, [R1+0x17d8] ;  /* 0x0017d80001067983 */ /* 0x000ea80000300a00 */
[----:B-----5:R-:W-:Y:S04]  /*1bbd0*/  STL [R1+0x15b0], R4 ;  /* 0x0015b00401007387 */ /* 0x020fe80000100800 */
[----:B------:R0:W-:Y:S02]  /*1bbe0*/  STL [R1+0x15ac], R0 ;  /* 0x0015ac0001007387 */ /* 0x0001e40000100800 */
[----:B0-----:R-:W-:-:S02]  /*1bbf0*/  IMAD.MOV.U32 R0, RZ, RZ, R5 ;  /* 0x000000ffff007224 */ /* 0x001fc400078e0005 */
[----:B------:R-:W5:Y:S04]  /*1bc00*/  LDL.LU.64 R4, [R1+0x17d0] ;  /* 0x0017d00001047983 */ /* 0x000f680000300a00 */
[----:B------:R-:W-:Y:S04]  /*1bc10*/  STL [R1+0x15a8], R26 ;  /* 0x0015a81a01007387 */ /* 0x000fe80000100800 */
[----:B------:R-:W-:Y:S04]  /*1bc20*/  STL [R1+0x15a4], R0 ;  /* 0x0015a40001007387 */ /* 0x000fe80000100800 */
[----:B------:R0:W-:Y:S04]  /*1bc30*/  STL [R1+0x159c], R27 ;  /* 0x00159c1b01007387 */ /* 0x0001e80000100800 */
[----:B0-----:R-:W2:Y:S01]  /*1bc40*/  LDL.LU.64 R26, [R1+0x40] ;  /* 0x00004000011a7983 */ /* 0x001ea20000300a00 */
[----:B---3--:R-:W-:-:S03]  /*1bc50*/  IMAD.MOV.U32 R0, RZ, RZ, R3 ;  /* 0x000000ffff007224 */ /* 0x008fc600078e0003 */
[----:B------:R0:W-:Y:S04]  /*1bc60*/  STL [R1+0x15a0], R2 ;  /* 0x0015a00201007387 */ /* 0x0001e80000100800 */
[----:B0-----:R-:W3:Y:S04]  /*1bc70*/  LDL.LU.64 R2, [R1+0x17c8] ;  /* 0x0017c80001027983 */ /* 0x001ee80000300a00 */
[----:B------:R-:W-:Y:S04]  /*1bc80*/  STL [R1+0x1598], R12 ;  /* 0x0015980c01007387 */ /* 0x000fe80000100800 */
[----:B------:R2:W-:Y:S04]  /*1bc90*/  STL [R1+0x1594], R0 ;  /* 0x0015940001007387 */ /* 0x0005e80000100800 */
[----:B------:R-:W-:Y:S01]  /*1bca0*/  STL [R1+0x158c], R13 ;  /* 0x00158c0d01007387 */ /* 0x000fe20000100800 */
[----:B--2---:R-:W-:-:S03]  /*1bcb0*/  IMAD.MOV.U32 R0, RZ, RZ, R27 ;  /* 0x000000ffff007224 */ /* 0x004fc600078e001b */
[----:B------:R-:W-:Y:S04]  /*1bcc0*/  STL [R1+0x1590], R26 ;  /* 0x0015901a01007387 */ /* 0x000fe80000100800 */
[----:B------:R-:W-:Y:S04]  /*1bcd0*/  STL [R1+0x1588], R14 ;  /* 0x0015880e01007387 */ /* 0x000fe80000100800 */
[----:B------:R0:W-:Y:S04]  /*1bce0*/  STL [R1+0x1584], R0 ;  /* 0x0015840001007387 */ /* 0x0001e80000100800 */
[----:B------:R-:W-:Y:S01]  /*1bcf0*/  STL [R1+0x157c], R15 ;  /* 0x00157c0f01007387 */ /* 0x000fe20000100800 */
[----:B0-----:R-:W-:-:S03]  /*1bd00*/  IMAD.MOV.U32 R0, RZ, RZ, R11 ;  /* 0x000000ffff007224 */ /* 0x001fc600078e000b */
[----:B------:R-:W-:Y:S04]  /*1bd10*/  STL [R1+0x1580], R10 ;  /* 0x0015800a01007387 */ /* 0x000fe80000100800 */
[----:B------:R-:W-:Y:S04]  /*1bd20*/  STL [R1+0x1578], R16 ;  /* 0x0015781001007387 */ /* 0x000fe80000100800 */
[----:B------:R-:W-:Y:S04]  /*1bd30*/  STL [R1+0x1574], R0 ;  /* 0x0015740001007387 */ /* 0x000fe80000100800 */
[----:B------:R0:W-:Y:S04]  /*1bd40*/  STL [R1+0x156c], R17 ;  /* 0x00156c1101007387 */ /* 0x0001e80000100800 */
[----:B0-----:R-:W2:Y:S04]  /*1bd50*/  LDL.LU.64 R16, [R1+0xa0] ;  /* 0x0000a00001107983 */ /* 0x001ea80000300a00 */
[----:B------:R-:W2:Y:S01]  /*1bd60*/  LDL.LU.64 R14, [R1+0xa8] ;  /* 0x0000a800010e7983 */ /* 0x000ea20000300a00 */
[----:B------:R-:W-:-:S03]  /*1bd70*/  IMAD.MOV.U32 R0, RZ, RZ, R29 ;  /* 0x000000ffff007224 */ /* 0x000fc600078e001d */
[----:B------:R0:W-:Y:S04]  /*1bd80*/  STL [R1+0x1570], R28 ;  /* 0x0015701c01007387 */ /* 0x0001e80000100800 */
[----:B------:R-:W2:Y:S04]  /*1bd90*/  LDL.LU.64 R12, [R1+0xb0] ;  /* 0x0000b000010c7983 */ /* 0x000ea80000300a00 */
[----:B------:R-:W-:Y:S04]  /*1bda0*/  STL [R1+0x1564], R0 ;  /* 0x0015640001007387 */ /* 0x000fe80000100800 */
[----:B----4-:R-:W-:Y:S04]  /*1bdb0*/  STL [R1+0x1568], R18 ;  /* 0x0015681201007387 */ /* 0x010fe80000100800 */
[----:B------:R-:W-:Y:S04]  /*1bdc0*/  STL [R1+0x155c], R19 ;  /* 0x00155c1301007387 */ /* 0x000fe80000100800 */
[----:B------:R-:W4:Y:S04]  /*1bdd0*/  LDL.LU.64 R26, [R1+0xc0] ;  /* 0x0000c000011a7983 */ /* 0x000f280000300a00 */
[----:B---3--:R-:W-:Y:S04]  /*1bde0*/  STL [R1+0x1560], R2 ;  /* 0x0015600201007387 */ /* 0x008fe80000100800 */
[----:B------:R-:W-:Y:S04]  /*1bdf0*/  STL [R1+0x1554], R3 ;  /* 0x0015540301007387 */ /* 0x000fe80000100800 */
[----:B------:R-:W3:Y:S04]  /*1be00*/  LDL.LU.64 R10, [R1+0xc8] ;  /* 0x0000c800010a7983 */ /* 0x000ee80000300a00 */
[----:B------:R-:W-:Y:S04]  /*1be10*/  STL [R1+0x1558], R20 ;  /* 0x0015581401007387 */ /* 0x000fe80000100800 */
[----:B------:R-:W-:Y:S04]  /*1be20*/  STL [R1+0x154c], R21 ;  /* 0x00154c1501007387 */ /* 0x000fe80000100800 */
[----:B0-----:R-:W3:Y:S04]  /*1be30*/  LDL.LU.64 R28, [R1+0xd0] ;  /* 0x0000d000011c7983 */ /* 0x001ee80000300a00 */
[----:B-----5:R-:W-:Y:S04]  /*1be40*/  STL [R1+0x1550], R4 ;  /* 0x0015500401007387 */ /* 0x020fe80000100800 */
[----:B------:R-:W-:Y:S04]  /*1be50*/  STL [R1+0x1544], R5 ;  /* 0x0015440501007387 */ /* 0x000fe80000100800 */
[----:B------:R-:W-:Y:S04]  /*1be60*/  STL [R1+0x1548], R22 ;  /* 0x0015481601007387 */ /* 0x000fe80000100800 */
[----:B------:R0:W-:Y:S04]  /*1be70*/  STL [R1+0x153c], R23 ;  /* 0x00153c1701007387 */ /* 0x0001e80000100800 */
[----:B0-----:R-:W5:Y:S04]  /*1be80*/  LDL.LU.64 R22, [R1+0xd8] ;  /* 0x0000d80001167983 */ /* 0x001f680000300a00 */
[----:B------:R-:W5:Y:S04]  /*1be90*/  LDL.LU.64 R4, [R1+0xe8] ;  /* 0x0000e80001047983 */ /* 0x000f680000300a00 */
[----:B------:R-:W-:Y:S04]  /*1bea0*/  STL [R1+0x1540], R6 ;  /* 0x0015400601007387 */ /* 0x000fe80000100800 */
[----:B------:R-:W-:Y:S04]  /*1beb0*/  STL [R1+0x1534], R7 ;  /* 0x0015340701007387 */ /* 0x000fe80000100800 */
[----:B------:R-:W5:Y:S04]  /*1bec0*/  LDL.LU.64 R20, [R1+0xf0] ;  /* 0x0000f00001147983 */ /* 0x000f680000300a00 */
[----:B------:R-:W-:Y:S04]  /*1bed0*/  STL [R1+0x1538], R24 ;  /* 0x0015381801007387 */ /* 0x000fe80000100800 */
[----:B------:R-:W-:Y:S04]  /*1bee0*/  STL [R1+0x152c], R25 ;  /* 0x00152c1901007387 */ /* 0x000fe80000100800 */
[----:B------:R-:W5:Y:S04]  /*1bef0*/  LDL.LU.64 R2, [R1+0xf8] ;  /* 0x0000f80001027983 */ /* 0x000f680000300a00 */
[----:B------:R-:W-:Y:S04]  /*1bf00*/  STL [R1+0x1530], R8 ;  /* 0x0015300801007387 */ /* 0x000fe80000100800 */
[----:B------:R-:W-:Y:S04]  /*1bf10*/  STL [R1+0x610], R9 ;  /* 0x0006100901007387 */ /* 0x000fe80000100800 */
[----:B------:R-:W5:Y:S04]  /*1bf20*/  LDL.LU.64 R18, [R1+0x100] ;  /* 0x0001000001127983 */ /* 0x000f680000300a00 */
[----:B--2---:R0:W-:Y:S01]  /*1bf30*/  STL [R1+0x618], R16 ;  /* 0x0006181001007387 */ /* 0x0041e20000100800 */
[----:B------:R-:W-:-:S03]  /*1bf40*/  IMAD.MOV.U32 R0, RZ, RZ, R17 ;  /* 0x000000ffff007224 */ /* 0x000fc600078e0011 */
[----:B0-----:R-:W2:Y:S04]  /*1bf50*/  LDL.LU.64 R16, [R1+0x110] ;  /* 0x0001100001107983 */ /* 0x001ea80000300a00 */
[----:B------:R0:W-:Y:S04]  /*1bf60*/  STL [R1+0x614], R0 ;  /* 0x0006140001007387 */ /* 0x0001e80000100800 */
[----:B------:R1:W-:Y:S01]  /*1bf70*/  STL [R1+0x620], R14 ;  /* 0x0006200e01007387 */ /* 0x0003e20000100800 */
[----:B0-----:R-:W-:-:S03]  /*1bf80*/  IMAD.MOV.U32 R0, RZ, RZ, R15 ;  /* 0x000000ffff007224 */ /* 0x001fc600078e000f */
[----:B-1----:R-:W2:Y:S04]  /*1bf90*/  LDL.LU.64 R14, [R1+0x118] ;  /* 0x00011800010e7983 */ /* 0x002ea80000300a00 */
[----:B------:R0:W-:Y:S04]  /*1bfa0*/  STL [R1+0x61c], R0 ;  /* 0x00061c0001007387 */ /* 0x0001e80000100800 */
[----:B------:R1:W-:Y:S01]  /*1bfb0*/  STL [R1+0x628], R12 ;  /* 0x0006280c01007387 */ /* 0x0003e20000100800 */
[----:B0-----:R-:W-:-:S03]  /*1bfc0*/  IMAD.MOV.U32 R0, RZ, RZ, R13 ;  /* 0x000000ffff007224 */ /* 0x001fc600078e000d */
[----:B-1----:R-:W2:Y:S04]  /*1bfd0*/  LDL.LU.64 R12, [R1+0x128] ;  /* 0x00012800010c7983 */ /* 0x002ea80000300a00 */
[----:B------:R0:W-:Y:S04]  /*1bfe0*/  STL [R1+0x624], R0 ;  /* 0x0006240001007387 */ /* 0x0001e80000100800 */
[----:B----4-:R1:W-:Y:S01]  /*1bff0*/  STL [R1+0x630], R26 ;  /* 0x0006301a01007387 */ /* 0x0103e20000100800 */
[----:B0-----:R-:W-:-:S03]  /*1c000*/  IMAD.MOV.U32 R0, RZ, RZ, R27 ;  /* 0x000000ffff007224 */ /* 0x001fc600078e001b */
[----:B-1----:R-:W4:Y:S04]  /*1c010*/  LDL.LU.64 R26, [R1+0x130] ;  /* 0x00013000011a7983 */ /* 0x002f280000300a00 */
[----:B------:R0:W-:Y:S04]  /*1c020*/  STL [R1+0x62c], R0 ;  /* 0x00062c0001007387 */ /* 0x0001e80000100800 */
[----:B---3--:R1:W-:Y:S01]  /*1c030*/  STL [R1+0x638], R10 ;  /* 0x0006380a01007387 */ /* 0x0083e20000100800 */
[----:B0-----:R-:W-:-:S03]  /*1c040*/  IMAD.MOV.U32 R0, RZ, RZ, R11 ;  /* 0x000000ffff007224 */ /* 0x001fc600078e000b */
[----:B-1----:R-:W3:Y:S04]  /*1c050*/  LDL.LU.64 R10, [R1+0x138] ;  /* 0x00013800010a7983 */ /* 0x002ee80000300a00 */
[----:B------:R0:W-:Y:S04]  /*1c060*/  STL [R1+0x634], R0 ;  /* 0x0006340001007387 */ /* 0x0001e80000100800 */
[----:B------:R1:W-:Y:S01]  /*1c070*/  STL [R1+0x640], R28 ;  /* 0x0006401c01007387 */ /* 0x0003e20000100800 */
[----:B0-----:R-:W-:-:S03]  /*1c080*/  IMAD.MOV.U32 R0, RZ, RZ, R29 ;  /* 0x000000ffff007224 */ /* 0x001fc600078e001d */
[----:B-1----:R-:W3:Y:S04]  /*1c090*/  LDL.LU.64 R28, [R1+0x140] ;  /* 0x00014000011c7983 */ /* 0x002ee80000300a00 */
[----:B------:R0:W-:Y:S04]  /*1c0a0*/  STL [R1+0x63c], R0 ;  /* 0x00063c0001007387 */ /* 0x0001e80000100800 */
[----:B-----5:R1:W-:Y:S01]  /*1c0b0*/  STL [R1+0x648], R22 ;  /* 0x0006481601007387 */ /* 0x0203e20000100800 */
[----:B0-----:R-:W-:-:S03]  /*1c0c0*/  IMAD.MOV.U32 R0, RZ, RZ, R23 ;  /* 0x000000ffff007224 */ /* 0x001fc600078e0017 */
[----:B-1----:R-:W5:Y:S04]  /*1c0d0*/  LDL.LU.64 R22, [R1+0x150] ;  /* 0x0001500001167983 */ /* 0x002f680000300a00 */
[----:B------:R0:W-:Y:S04]  /*1c0e0*/  STL [R1+0x644], R0 ;  /* 0x0006440001007387 */ /* 0x0001e80000100800 */
[----:B------:R1:W-:Y:S01]  /*1c0f0*/  STL [R1+0x650], R4 ;  /* 0x0006500401007387 */ /* 0x0003e20000100800 */
        /* <DEDUP_REMOVED lines=15> */
[----:B--2---:R1:W-:Y:S01]  /*1c1f0*/  STL [R1+0x670], R16 ;  /* 0x0006701001007387 */ /* 0x0043e20000100800 */
[----:B0-----:R-:W-:-:S03]  /*1c200*/  IMAD.MOV.U32 R0, RZ, RZ, R17 ;  /* 0x000000ffff007224 */ /* 0x001fc600078e0011 */
[----:B-1----:R-:W2:Y:S04]  /*1c210*/  LDL.LU.64 R16, [R1+0x180] ;  /* 0x0001800001107983 */ /* 0x002ea80000300a00 */
        /* <DEDUP_REMOVED lines=806> */
[----:B0-----:R-:W-:-:S03]  /*1f480*/  MOV R0, R11 ;  /* 0x0000000b00007202 */ /* 0x001fc60000000f00 */
        /* <DEDUP_REMOVED lines=773> */
[----:B------:R2:W-:Y:S02]  /*224e0*/  STL [R1+0x12c4], R0 ;  /* 0x0012c40001007387 */ /* 0x0005e40000100800 */
[----:B--2---:R-:W-:Y:S02]  /*224f0*/  IMAD.MOV.U32 R0, RZ, RZ, R17 ;  /* 0x000000ffff007224 */ /* 0x004fe400078e0011 */
[----:B------:R0:W-:Y:S04]  /*22500*/  STL [R1+0x12d0], R16 ;  /* 0x0012d01001007387 */ /* 0x0001e80000100800 */
        /* <DEDUP_REMOVED lines=34> */
[----:B------:R-:W-:Y:S04]  /*22730*/  STL [R1+0x1318], R2 ;  /* 0x0013180201007387 */ /* 0x000fe80000100800 */
[----:B------:R-:W5:Y:S01]  /*22740*/  LDL.LU.64 R6, [R1+0x1370] ;  /* 0x0013700001067983 */ /* 0x000f620000300a00 */
[----:B0-----:R-:W-:-:S05]  /*22750*/  IMAD.MOV.U32 R0, RZ, RZ, R3 ;  /* 0x000000ffff007224 */ /* 0x001fca00078e0003 */
[----:B------:R0:W-:Y:S04]  /*22760*/  STL [R1+0x1314], R0 ;  /* 0x0013140001007387 */ /* 0x0001e80000100800 */
[----:B------:R-:W-:Y:S01]  /*22770*/  STL [R1+0x1320], R18 ;  /* 0x0013201201007387 */ /* 0x000fe20000100800 */
[----:B0-----:R-:W-:-:S03]  /*22780*/  IMAD.MOV.U32 R0, RZ, RZ, R19 ;  /* 0x000000ffff007224 */ /* 0x001fc600078e0013 */
[----:B------:R-:W5:Y:S04]  /*22790*/  LDL.LU.64 R2, [R1+0x200] ;  /* 0x0002000001027983 */ /* 0x000f680000300a00 */
[----:B------:R2:W-:Y:S02]  /*227a0*/  STL [R1+0x131c], R0 ;  /* 0x00131c0001007387 */ /* 0x0005e40000100800 */
[----:B--2---:R-:W-:Y:S02]  /*227b0*/  IMAD.MOV.U32 R0, RZ, RZ, R17 ;  /* 0x000000ffff007224 */ /* 0x004fe400078e0011 */
[----:B------:R-:W-:Y:S04]  /*227c0*/  STL [R1+0x1328], R16 ;  /* 0x0013281001007387 */ /* 0x000fe80000100800 */
[----:B------:R-:W2:Y:S04]  /*227d0*/  LDL.LU.64 R18, [R1+0x1380] ;  /* 0x0013800001127983 */ /* 0x000ea80000300a00 */
[----:B------:R0:W-:Y:S02]  /*227e0*/  STL [R1+0x1324], R0 ;  /* 0x0013240001007387 */ /* 0x0001e40000100800 */
[----:B0-----:R-:W-:-:S02]  /*227f0*/  IMAD.MOV.U32 R0, RZ, RZ, R15 ;  /* 0x000000ffff007224 */ /* 0x001fc400078e000f */
[----:B------:R-:W-:Y:S04]  /*22800*/  STL [R1+0x1330], R14 ;  /* 0x0013300e01007387 */ /* 0x000fe80000100800 */
[----:B------:R-:W2:Y:S04]  /*22810*/  LDL.LU.64 R16, [R1+0x1388] ;  /* 0x0013880001107983 */ /* 0x000ea80000300a00 */
[----:B------:R0:W-:Y:S02]  /*22820*/  STL [R1+0x132c], R0 ;  /* 0x00132c0001007387 */ /* 0x0001e40000100800 */
[----:B0-----:R-:W-:-:S02]  /*22830*/  IMAD.MOV.U32 R0, RZ, RZ, R13 ;  /* 0x000000ffff007224 */ /* 0x001fc400078e000d */
[----:B------:R-:W-:Y:S04]  /*22840*/  STL [R1+0x1338], R12 ;  /* 0x0013380c01007387 */ /* 0x000fe80000100800 */
[----:B------:R-:W2:Y:S04]  /*22850*/  LDL.LU.64 R14, [R1+0x1390] ;  /* 0x00139000010e7983 */ /* 0x000ea80000300a00 */
[----:B------:R4:W-:Y:S02]  /*22860*/  STL [R1+0x1334], R0 ;  /* 0x0013340001007387 */ /* 0x0009e40000100800 */
[----:B----4-:R-:W-:-:S02]  /*22870*/  IMAD.MOV.U32 R0, RZ, RZ, R27 ;  /* 0x000000ffff007224 */ /* 0x010fc400078e001b */
[----:B------:R-:W-:Y:S04]  /*22880*/  STL [R1+0x1340], R26 ;  /* 0x0013401a01007387 */ /* 0x000fe80000100800 */
[----:B------:R-:W4:Y:S04]  /*22890*/  LDL.LU.64 R12, [R1+0x1d8] ;  /* 0x0001d800010c7983 */ /* 0x000f280000300a00 */
[----:B------:R0:W-:Y:S04]  /*228a0*/  STL [R1+0x133c], R0 ;  /* 0x00133c0001007387 */ /* 0x0001e80000100800 */
[----:B---3--:R1:W-:Y:S01]  /*228b0*/  STL [R1+0x1348], R10 ;  /* 0x0013480a01007387 */ /* 0x0083e20000100800 */
[----:B0-----:R-:W-:-:S03]  /*228c0*/  IMAD.MOV.U32 R0, RZ, RZ, R11 ;  /* 0x000000ffff007224 */ /* 0x001fc600078e000b */
[----:B------:R-:W3:Y:S04]  /*228d0*/  LDL.LU.64 R26, [R1+0x13a0] ;  /* 0x0013a000011a7983 */ /* 0x000ee80000300a00 */
[----:B------:R-:W-:Y:S04]  /*228e0*/  STL [R1+0x1350], R28 ;  /* 0x0013501c01007387 */ /* 0x000fe80000100800 */
[----:B------:R0:W-:Y:S04]  /*228f0*/  STL [R1+0x1344], R0 ;  /* 0x0013440001007387 */ /* 0x0001e80000100800 */
[----:B-1----:R-:W3:Y:S01]  /*22900*/  LDL.LU.64 R10, [R1+0x13a8] ;  /* 0x0013a800010a7983 */ /* 0x002ee20000300a00 */
[----:B0-----:R-:W-:-:S03]  /*22910*/  IMAD.MOV.U32 R0, RZ, RZ, R29 ;  /* 0x000000ffff007224 */ /* 0x001fc600078e001d */
[----:B-----5:R-:W-:Y:S04]  /*22920*/  STL [R1+0x1358], R22 ;  /* 0x0013581601007387 */ /* 0x020fe80000100800 */
[----:B------:R0:W-:Y:S04]  /*22930*/  STL [R1+0x134c], R0 ;  /* 0x00134c0001007387 */ /* 0x0001e80000100800 */
[----:B------:R-:W5:Y:S01]  /*22940*/  LDL.LU.64 R28, [R1+0x13b0] ;  /* 0x0013b000011c7983 */ /* 0x000f620000300a00 */
[----:B0-----:R-:W-:-:S03]  /*22950*/  IMAD.MOV.U32 R0, RZ, RZ, R23 ;  /* 0x000000ffff007224 */ /* 0x001fc600078e0017 */
[----:B------:R-:W-:Y:S04]  /*22960*/  STL [R1+0x1360], R4 ;  /* 0x0013600401007387 */ /* 0x000fe80000100800 */
        /* <DEDUP_REMOVED lines=12> */
[----:B------:R0:W-:Y:S02]  /*22a30*/  STL [R1+0x136c], R0 ;  /* 0x00136c0001007387 */ /* 0x0001e40000100800 */
[----:B0-----:R-:W-:Y:S02]  /*22a40*/  IMAD.MOV.U32 R0, RZ, RZ, R3 ;  /* 0x000000ffff007224 */ /* 0x001fe400078e0003 */
[----:B------:R-:W5:Y:S04]  /*22a50*/  LDL.LU.64 R2, [R1+0x13d0] ;  /* 0x0013d00001027983 */ /* 0x000f680000300a00 */
[----:B------:R2:W-:Y:S02]  /*22a60*/  STL [R1+0x1374], R0 ;  /* 0x0013740001007387 */ /* 0x0005e40000100800 */
[----:B--2---:R-:W-:-:S02]  /*22a70*/  IMAD.MOV.U32 R0, RZ, RZ, R19 ;  /* 0x000000ffff007224 */ /* 0x004fc400078e0013 */
        /* <DEDUP_REMOVED lines=13> */
[----:B---3--:R-:W-:Y:S04]  /*22b50*/  STL [R1+0x13a0], R26 ;  /* 0x0013a01a01007387 */ /* 0x008fe80000100800 */
[----:B------:R0:W-:Y:S04]  /*22b60*/  STL [R1+0x1394], R0 ;  /* 0x0013940001007387 */ /* 0x0001e80000100800 */
[----:B-1----:R-:W3:Y:S01]  /*22b70*/  LDL.LU.64 R12, [R1+0x13f0] ;  /* 0x0013f000010c7983 */ /* 0x002ee20000300a00 */
[----:B0-----:R-:W-:-:S03]  /*22b80*/  IMAD.MOV.U32 R0, RZ, RZ, R27 ;  /* 0x000000ffff007224 */ /* 0x001fc600078e001b */
[----:B------:R-:W-:Y:S04]  /*22b90*/  STL [R1+0x13a8], R10 ;  /* 0x0013a80a01007387 */ /* 0x000fe80000100800 */
[----:B------:R0:W-:Y:S04]  /*22ba0*/  STL [R1+0x139c], R0 ;  /* 0x00139c0001007387 */ /* 0x0001e80000100800 */
[----:B------:R-:W4:Y:S01]  /*22bb0*/  LDL.LU.64 R26, [R1+0x170] ;  /* 0x00017000011a7983 */ /* 0x000f220000300a00 */
        /* <DEDUP_REMOVED lines=17> */
[----:B------:R-:W5:Y:S04]  /*22cd0*/  LDL.LU.64 R20, [R1+0x1420] ;  /* 0x0014200001147983 */ /* 0x000f680000300a00 */
[----:B------:R0:W-:Y:S04]  /*22ce0*/  STL [R1+0x13c4], R0 ;  /* 0x0013c40001007387 */ /* 0x0001e80000100800 */
[----:B------:R1:W-:Y:S01]  /*22cf0*/  STL [R1+0x13d0], R2 ;  /* 0x0013d00201007387 */ /* 0x0003e20000100800 */
[----:B0-----:R-:W-:-:S03]  /*22d00*/  IMAD.MOV.U32 R0, RZ, RZ, R3 ;  /* 0x000000ffff007224 */ /* 0x001fc600078e0003 */
[----:B-1----:R-:W5:Y:S04]  /*22d10*/  LDL.LU.64 R2, [R1+0x1428] ;  /* 0x0014280001027983 */ /* 0x002f680000300a00 */
[----:B------:R0:W-:Y:S04]  /*22d20*/  STL [R1+0x13cc], R0 ;  /* 0x0013cc0001007387 */ /* 0x0001e80000100800 */
[----:B--2---:R1:W-:Y:S01]  /*22d30*/  STL [R1+0x13d8], R18 ;  /* 0x0013d81201007387 */ /* 0x0043e20000100800 */
[----:B0-----:R-:W-:-:S03]  /*22d40*/  IMAD.MOV.U32 R0, RZ, RZ, R19 ;  /* 0x000000ffff007224 */ /* 0x001fc600078e0013 */
[----:B------:R-:W2:Y:S04]  /*22d50*/  LDL.LU.64 R22, [R1+0x1430] ;  /* 0x0014300001167983 */ /* 0x000ea80000300a00 */
[----:B------:R-:W-:Y:S04]  /*22d60*/  STL [R1+0x13e0], R16 ;  /* 0x0013e01001007387 */ /* 0x000fe80000100800 */
[----:B------:R0:W-:Y:S04]  /*22d70*/  STL [R1+0x13d4], R0 ;  /* 0x0013d40001007387 */ /* 0x0001e80000100800 */
[----:B-1----:R-:W2:Y:S01]  /*22d80*/  LDL.LU.64 R18, [R1+0x120] ;  /* 0x0001200001127983 */ /* 0x002ea20000300a00 */
[----:B0-----:R-:W-:-:S03]  /*22d90*/  IMAD.MOV.U32 R0, RZ, RZ, R17 ;  /* 0x000000ffff007224 */ /* 0x001fc600078e0011 */
[----:B------:R-:W-:Y:S04]  /*22da0*/  STL [R1+0x13e8], R14 ;  /* 0x0013e80e01007387 */ /* 0x000fe80000100800 */
[----:B------:R0:W-:Y:S04]  /*22db0*/  STL [R1+0x13dc], R0 ;  /* 0x0013dc0001007387 */ /* 0x0001e80000100800 */
[----:B------:R-:W2:Y:S04]  /*22dc0*/  LDL.LU.64 R16, [R1+0x1440] ;  /* 0x0014400001107983 */ /* 0x000ea80000300a00 */
[----:B------:R-:W2:Y:S01]  /*22dd0*/  LDL.LU.64 R4, [R1+0x1448] ;  /* 0x0014480001047983 */ /* 0x000ea20000300a00 */
[----:B0-----:R-:W-:-:S05]  /*22de0*/  IMAD.MOV.U32 R0, RZ, RZ, R15 ;  /* 0x000000ffff007224 */ /* 0x001fca00078e000f */
[----:B------:R0:W-:Y:S04]  /*22df0*/  STL [R1+0x13e4], R0 ;  /* 0x0013e40001007387 */ /* 0x0001e80000100800 */
[----:B---3--:R-:W-:Y:S01]  /*22e00*/  STL [R1+0x13f0], R12 ;  /* 0x0013f00c01007387 */ /* 0x008fe20000100800 */
[----:B0-----:R-:W-:-:S03]  /*22e10*/  IMAD.MOV.U32 R0, RZ, RZ, R13 ;  /* 0x000000ffff007224 */ /* 0x001fc600078e000d */
[----:B------:R-:W3:Y:S04]  /*22e20*/  LDL.LU.64 R14, [R1+0x1450] ;  /* 0x00145000010e7983 */ /* 0x000ee80000300a00 */
[----:B------:R4:W-:Y:S02]  /*22e30*/  STL [R1+0x13ec], R0 ;  /* 0x0013ec0001007387 */ /* 0x0009e40000100800 */
[----:B----4-:R-:W-:Y:S02]  /*22e40*/  IMAD.MOV.U32 R0, RZ, RZ, R27 ;  /* 0x000000ffff007224 */ /* 0x010fe400078e001b */
[----:B------:R-:W-:Y:S04]  /*22e50*/  STL [R1+0x13f8], R26 ;  /* 0x0013f81a01007387 */ /* 0x000fe80000100800 */
[----:B------:R-:W4:Y:S04]  /*22e60*/  LDL.LU.64 R12, [R1+0x108] ;  /* 0x00010800010c7983 */ /* 0x000f280000300a00 */
[----:B------:R0:W-:Y:S04]  /*22e70*/  STL [R1+0x13f4], R0 ;  /* 0x0013f40001007387 */ /* 0x0001e80000100800 */
[----:B-----5:R1:W-:Y:S01]  /*22e80*/  STL [R1+0x1400], R10 ;  /* 0x0014000a01007387 */ /* 0x0203e20000100800 */
[----:B0-----:R-:W-:-:S03]  /*22e90*/  IMAD.MOV.U32 R0, RZ, RZ, R11 ;  /* 0x000000ffff007224 */ /* 0x001fc600078e000b */
[----:B------:R-:W5:Y:S04]  /*22ea0*/  LDL.LU.64 R26, [R1+0x1460] ;  /* 0x00146000011a7983 */ /* 0x000f680000300a00 */
[----:B------:R-:W-:Y:S04]  /*22eb0*/  STL [R1+0x1408], R28 ;  /* 0x0014081c01007387 */ /* 0x000fe80000100800 */
[----:B------:R0:W-:Y:S04]  /*22ec0*/  STL [R1+0x13fc], R0 ;  /* 0x0013fc0001007387 */ /* 0x0001e80000100800 */
[----:B-1----:R-:W5:Y:S01]  /*22ed0*/  LDL.LU.64 R10, [R1+0x1468] ;  /* 0x00146800010a7983 */ /* 0x002f620000300a00 */
[----:B0-----:R-:W-:-:S05]  /*22ee0*/  IMAD.MOV.U32 R0, RZ, RZ, R29 ;  /* 0x000000ffff007224 */ /* 0x001fca00078e001d */
[----:B------:R0:W-:Y:S04]  /*22ef0*/  STL [R1+0x1404], R0 ;  /* 0x0014040001007387 */ /* 0x0001e80000100800 */
[----:B------:R-:W-:Y:S04]  /*22f00*/  STL [R1+0x1410], R24 ;  /* 0x0014101801007387 */ /* 0x000fe80000100800 */
[----:B------:R-:W5:Y:S01]  /*22f10*/  LDL.LU.64 R28, [R1+0x1470] ;  /* 0x00147000011c7983 */ /* 0x000f620000300a00 */
[----:B0-----:R-:W-:-:S03]  /*22f20*/  IMAD.MOV.U32 R0, RZ, RZ, R25 ;  /* 0x000000ffff007224 */ /* 0x001fc600078e0019 */
[----:B------:R-:W-:Y:S04]  /*22f30*/  STL [R1+0x1418], R6 ;  /* 0x0014180601007387 */ /* 0x000fe80000100800 */
[----:B------:R0:W-:Y:S04]  /*22f40*/  STL [R1+0x140c], R0 ;  /* 0x00140c0001007387 */ /* 0x0001e80000100800 */
[----:B------:R-:W-:Y:S01]  /*22f50*/  STL [R1+0x1420], R20 ;  /* 0x0014201401007387 */ /* 0x000fe20000100800 */
[----:B0-----:R-:W-:-:S05]  /*22f60*/  IMAD.MOV.U32 R0, RZ, RZ, R7 ;  /* 0x000000ffff007224 */ /* 0x001fca00078e0007 */
[----:B------:R0:W-:Y:S02]  /*22f70*/  STL [R1+0x1414], R0 ;  /* 0x0014140001007387 */ /* 0x0001e40000100800 */
[----:B0-----:R-:W-:Y:S02]  /*22f80*/  IMAD.MOV.U32 R0, RZ, RZ, R21 ;  /* 0x000000ffff007224 */ /* 0x001fe400078e0015 */
[----:B------:R-:W5:Y:S04]  /*22f90*/  LDL.LU.64 R20, [R1+0xe0] ;  /* 0x0000e00001147983 */ /* 0x000f680000300a00 */
[----:B------:R0:W-:Y:S04]  /*22fa0*/  STL [R1+0x141c], R0 ;  /* 0x00141c0001007387 */ /* 0x0001e80000100800 */
[----:B------:R1:W-:Y:S01]  /*22fb0*/  STL [R1+0x1428], R2 ;  /* 0x0014280201007387 */ /* 0x0003e20000100800 */
[----:B0-----:R-:W-:-:S03]  /*22fc0*/  IMAD.MOV.U32 R0, RZ, RZ, R3 ;  /* 0x000000ffff007224 */ /* 0x001fc600078e0003 */
[----:B--2---:R-:W-:Y:S04]  /*22fd0*/  STL [R1+0x1430], R22 ;  /* 0x0014301601007387 */ /* 0x004fe80000100800 */
[----:B------:R0:W-:Y:S04]  /*22fe0*/  STL [R1+0x1424], R0 ;  /* 0x0014240001007387 */ /* 0x0001e80000100800 */
[----:B-1----:R-:W2:Y:S01]  /*22ff0*/  LDL.LU.64 R2, [R1+0x1480] ;  /* 0x0014800001027983 */ /* 0x002ea20000300a00 */
[----:B0-----:R-:W-:-:S03]  /*23000*/  IMAD.MOV.U32 R0, RZ, RZ, R23 ;  /* 0x000000ffff007224 */ /* 0x001fc600078e0017 */
[----:B------:R-:W-:Y:S04]  /*23010*/  STL [R1+0x1438], R18 ;  /* 0x0014381201007387 */ /* 0x000fe80000100800 */
[----:B------:R0:W-:Y:S02]  /*23020*/  STL [R1+0x142c], R0 ;  /* 0x00142c0001007387 */ /* 0x0001e40000100800 */
[----:B0-----:R-:W-:Y:S02]  /*23030*/  IMAD.MOV.U32 R0, RZ, RZ, R19 ;  /* 0x000000ffff007224 */ /* 0x001fe400078e0013 */
[----:B------:R-:W2:Y:S04]  /*23040*/  LDL.LU.64 R18, [R1+0x1488] ;  /* 0x0014880001127983 */ /* 0x000ea80000300a00 */
[----:B------:R0:W-:Y:S04]  /*23050*/  STL [R1+0x1434], R0 ;  /* 0x0014340001007387 */ /* 0x0001e80000100800 */
[----:B------:R1:W-:Y:S01]  /*23060*/  STL [R1+0x1440], R16 ;  /* 0x0014401001007387 */ /* 0x0003e20000100800 */
[----:B0-----:R-:W-:-:S03]  /*23070*/  IMAD.MOV.U32 R0, RZ, RZ, R17 ;  /* 0x000000ffff007224 */ /* 0x001fc600078e0011 */
[----:B------:R-:W-:Y:S04]  /*23080*/  STL [R1+0x1448], R4 ;  /* 0x0014480401007387 */ /* 0x000fe80000100800 */
[----:B------:R0:W-:Y:S04]  /*23090*/  STL [R1+0x143c], R0 ;  /* 0x00143c0001007387 */ /* 0x0001e80000100800 */
[----:B-1----:R-:W2:Y:S01]  /*230a0*/  LDL.LU.64 R16, [R1+0x1490] ;  /* 0x0014900001107983 */ /* 0x002ea20000300a00 */
[----:B0-----:R-:W-:-:S03]  /*230b0*/  IMAD.MOV.U32 R0, RZ, RZ, R5 ;  /* 0x000000ffff007224 */ /* 0x001fc600078e0005 */
[----:B---3--:R-:W-:Y:S04]  /*230c0*/  STL [R1+0x1450], R14 ;  /* 0x0014500e01007387 */ /* 0x008fe80000100800 */
[----:B------:R0:W-:Y:S02]  /*230d0*/  STL [R1+0x1444], R0 ;  /* 0x0014440001007387 */ /* 0x0001e40000100800 */
[----:B0-----:R-:W-:Y:S02]  /*230e0*/  IMAD.MOV.U32 R0, RZ, RZ, R15 ;  /* 0x000000ffff007224 */ /* 0x001fe400078e000f */
[----:B------:R-:W3:Y:S04]  /*230f0*/  LDL.LU.64 R14, [R1+0xb8] ;  /* 0x0000b800010e7983 */ /* 0x000ee80000300a00 */
[----:B------:R0:W-:Y:S04]  /*23100*/  STL [R1+0x144c], R0 ;  /* 0x00144c0001007387 */ /* 0x0001e80000100800 */
[----:B----4-:R1:W-:Y:S01]  /*23110*/  STL [R1+0x1458], R12 ;  /* 0x0014580c01007387 */ /* 0x0103e20000100800 */
[----:B0-----:R-:W-:-:S03]  /*23120*/  IMAD.MOV.U32 R0, RZ, RZ, R13 ;  /* 0x000000ffff007224 */ /* 0x001fc600078e000d */
[----:B-----5:R-:W-:Y:S04]  /*23130*/  STL [R1+0x1460], R26 ;  /* 0x0014601a01007387 */ /* 0x020fe80000100800 */
[----:B------:R0:W-:Y:S04]  /*23140*/  STL [R1+0x1454], R0 ;  /* 0x0014540001007387 */ /* 0x0001e80000100800 */
[----:B-1----:R-:W4:Y:S01]  /*23150*/  LDL.LU.64 R12, [R1+0x14a0] ;  /* 0x0014a000010c7983 */ /* 0x002f220000300a00 */
[----:B0-----:R-:W-:-:S03]  /*23160*/  IMAD.MOV.U32 R0, RZ, RZ, R27 ;  /* 0x000000ffff007224 */ /* 0x001fc600078e001b */
[----:B------:R-:W5:Y:S04]  /*23170*/  LDL.LU.64 R26, [R1+0x14a8] ;  /* 0x0014a800011a7983 */ /* 0x000f680000300a00 */
[----:B------:R0:W-:Y:S04]  /*23180*/  STL [R1+0x145c], R0 ;  /* 0x00145c0001007387 */ /* 0x0001e80000100800 */
[----:B------:R1:W-:Y:S01]  /*23190*/  STL [R1+0x1468], R10 ;  /* 0x0014680a01007387 */ /* 0x0003e20000100800 */
[----:B0-----:R-:W-:-:S03]  /*231a0*/  IMAD.MOV.U32 R0, RZ, RZ, R11 ;  /* 0x000000ffff007224 */ /* 0x001fc600078e000b */
[----:B------:R-:W-:Y:S04]  /*231b0*/  STL [R1+0x1470], R28 ;  /* 0x0014701c01007387 */ /* 0x000fe80000100800 */
[----:B------:R0:W-:Y:S04]  /*231c0*/  STL [R1+0x1464], R0 ;  /* 0x0014640001007387 */ /* 0x0001e80000100800 */
[----:B-1----:R-:W2:Y:S01]  /*231d0*/  LDL.LU.64 R10, [R1+0x98] ;  /* 0x00009800010a7983 */ /* 0x002ea20000300a00 */
[----:B0-----:R-:W-:-:S03]  /*231e0*/  IMAD.MOV.U32 R0, RZ, RZ, R29 ;  /* 0x000000ffff007224 */ /* 0x001fc600078e001d */
[----:B--2---:R0:W-:Y:S04]  /*231f0*/  STL.64 [R1+0x17c0], R10 ;  /* 0x0017c00a01007387 */ /* 0x0041e80000100a00 */
[----:B0-----:R-:W2:Y:S04]  /*23200*/  LDL.LU.64 R10, [R1+0x14b0] ;  /* 0x0014b000010a7983 */ /* 0x001ea80000300a00 */
[----:B------:R-:W2:Y:S04]  /*23210*/  LDL.LU.64 R28, [R1+0x14c0] ;  /* 0x0014c000011c7983 */ /* 0x000ea80000300a00 */
[----:B------:R0:W-:Y:S04]  /*23220*/  STL [R1+0x146c], R0 ;  /* 0x00146c0001007387 */ /* 0x0001e80000100800 */
[----:B------:R-:W-:Y:S04]  /*23230*/  STL [R1+0x1478], R20 ;  /* 0x0014781401007387 */ /* 0x000fe80000100800 */
[----:B------:R-:W2:Y:S01]  /*23240*/  LDL.LU.64 R8, [R1+0x14c8] ;  /* 0x0014c80001087983 */ /* 0x000ea20000300a00 */
[----:B0-----:R-:W-:-:S03]  /*23250*/  IMAD.MOV.U32 R0, RZ, RZ, R21 ;  /* 0x000000ffff007224 */ /* 0x001fc600078e0015 */
        /* <DEDUP_REMOVED lines=12> */
[----:B------:R1:W-:Y:S04]  /*23320*/  STL [R1+0x1490], R16 ;  /* 0x0014901001007387 */ /* 0x0003e80000100800 */
[----:B------:R-:W2:Y:S01]  /*23330*/  LDL.LU.64 R2, [R1+0x88] ;  /* 0x0000880001027983 */ /* 0x000ea20000300a00 */
[----:B0-----:R-:W-:-:S03]  /*23340*/  IMAD.MOV.U32 R0, RZ, RZ, R17 ;  /* 0x000000ffff007224 */ /* 0x001fc600078e0011 */
[----:B------:R-:W2:Y:S04]  /*23350*/  LDL.LU.64 R18, [R1+0x1500] ;  /* 0x0015000001127983 */ /* 0x000ea80000300a00 */
[----:B------:R0:W-:Y:S04]  /*23360*/  STL [R1+0x148c], R0 ;  /* 0x00148c0001007387 */ /* 0x0001e80000100800 */
[----:B---3--:R3:W-:Y:S04]  /*23370*/  STL [R1+0x1498], R14 ;  /* 0x0014980e01007387 */ /* 0x0087e80000100800 */
[----:B-1----:R-:W2:Y:S01]  /*23380*/  LDL.LU.64 R16, [R1+0x1508] ;  /* 0x0015080001107983 */ /* 0x002ea20000300a00 */
[----:B0-----:R-:W-:-:S03]  /*23390*/  IMAD.MOV.U32 R0, RZ, RZ, R15 ;  /* 0x000000ffff007224 */ /* 0x001fc600078e000f */
[----:B---3--:R-:W3:Y:S04]  /*233a0*/  LDL.LU.64 R14, [R1+0x1510] ;  /* 0x00151000010e7983 */ /* 0x008ee80000300a00 */
[----:B------:R0:W-:Y:S04]  /*233b0*/  STL [R1+0x1494], R0 ;  /* 0x0014940001007387 */ /* 0x0001e80000100800 */
[----:B----4-:R1:W-:Y:S01]  /*233c0*/  STL [R1+0x14a0], R12 ;  /* 0x0014a00c01007387 */ /* 0x0103e20000100800 */
[----:B0-----:R-:W-:-:S03]  /*233d0*/  IMAD.MOV.U32 R0, RZ, RZ, R13 ;  /* 0x000000ffff007224 */ /* 0x001fc600078e000d */
[----:B-----5:R-:W-:Y:S04]  /*233e0*/  STL [R1+0x14a8], R26 ;  /* 0x0014a81a01007387 */ /* 0x020fe80000100800 */
[----:B------:R0:W-:Y:S04]  /*233f0*/  STL [R1+0x149c], R0 ;  /* 0x00149c0001007387 */ /* 0x0001e80000100800 */
[----:B-1----:R-:W4:Y:S01]  /*23400*/  LDL.LU.64 R12, [R1+0x1520] ;  /* 0x00152000010c7983 */ /* 0x002f220000300a00 */
[----:B0-----:R-:W-:-:S05]  /*23410*/  IMAD.MOV.U32 R0, RZ, RZ, R27 ;  /* 0x000000ffff007224 */ /* 0x001fca00078e001b */
[----:B------:R0:W-:Y:S04]  /*23420*/  STL [R1+0x14a4], R0 ;  /* 0x0014a40001007387 */ /* 0x0001e80000100800 */
[----:B--2---:R1:W-:Y:S01]  /*23430*/  STL [R1+0x14b0], R10 ;  /* 0x0014b00a01007387 */ /* 0x0043e20000100800 */
[----:B0-----:R-:W-:-:S03]  /*23440*/  IMAD.MOV.U32 R0, RZ, RZ, R11 ;  /* 0x000000ffff007224 */ /* 0x001fc600078e000b */
[----:B------:R-:W2:Y:S04]  /*23450*/  LDL.LU.64 R26, [R1+0x480] ;  /* 0x00048000011a7983 */ /* 0x000ea80000300a00 */
[----:B-1----:R-:W5:Y:S04]  /*23460*/  LDL.LU.64 R10, [R1+0x17c0] ;  /* 0x0017c000010a7983 */ /* 0x002f680000300a00 */
[----:B-----5:R-:W-:Y:S04]  /*23470*/  STL [R1+0x14b8], R10 ;  /* 0x0014b80a01007387 */ /* 0x020fe80000100800 */
[----:B------:R0:W-:Y:S02]  /*23480*/  STL [R1+0x14ac], R0 ;  /* 0x0014ac0001007387 */ /* 0x0001e40000100800 */
[----:B0-----:R-:W-:-:S02]  /*23490*/  IMAD.MOV.U32 R0, RZ, RZ, R11 ;  /* 0x000000ffff007224 */ /* 0x001fc400078e000b */
[----:B------:R-:W5:Y:S04]  /*234a0*/  LDL.LU.64 R10, [R1+0x17b8] ;  /* 0x0017b800010a7983 */ /* 0x000f680000300a00 */
[----:B------:R0:W-:Y:S04]  /*234b0*/  STL [R1+0x14c0], R28 ;  /* 0x0014c01c01007387 */ /* 0x0001e80000100800 */
[----:B------:R1:W-:Y:S01]  /*234c0*/  STL [R1+0x14b4], R0 ;  /* 0x0014b40001007387 */ /* 0x0003e20000100800 */
[----:B0-----:R-:W0:Y:S01]  /*234d0*/  LDC R28, c[0x0][0x3ac] ;  /* 0x0000eb00ff1c7b82 */ /* 0x001e220000000800 */
[----:B-1----:R-:W-:-:S02]  /*234e0*/  IMAD.MOV.U32 R0, RZ, RZ, R29 ;  /* 0x000000ffff007224 */ /* 0x002fc400078e001d */
[----:B------:R-:W2:Y:S04]  /*234f0*/  LDL.LU R29, [R1+0x17b0] ;  /* 0x0017b000011d7983 */ /* 0x000ea80000300800 */
[----:B------:R-:W-:Y:S04]  /*23500*/  STL [R1+0x14c8], R8 ;  /* 0x0014c80801007387 */ /* 0x000fe80000100800 */
[----:B------:R1:W-:Y:S04]  /*23510*/  STL [R1+0x14bc], R0 ;  /* 0x0014bc0001007387 */ /* 0x0003e80000100800 */
[----:B------:R-:W-:Y:S01]  /*23520*/  STL [R1+0x14d0], R24 ;  /* 0x0014d01801007387 */ /* 0x000fe20000100800 */
[----:B-1----:R-:W-:-:S05]  /*23530*/  IMAD.MOV.U32 R0, RZ, RZ, R9 ;  /* 0x000000ffff007224 */ /* 0x002fca00078e0009 */
        /* <DEDUP_REMOVED lines=22> */
[----:B---3--:R-:W-:Y:S01]  /*236a0*/  STL [R1+0x1510], R14 ;  /* 0x0015100e01007387 */ /* 0x008fe20000100800 */
[----:B-1----:R-:W-:-:S05]  /*236b0*/  IMAD.MOV.U32 R0, RZ, RZ, R17 ;  /* 0x000000ffff007224 */ /* 0x002fca00078e0011 */
[----:B------:R1:W-:Y:S02]  /*236c0*/  STL [R1+0x1504], R0 ;  /* 0x0015040001007387 */ /* 0x0003e40000100800 */
[----:B-1----:R-:W-:Y:S02]  /*236d0*/  IMAD.MOV.U32 R0, RZ, RZ, R15 ;  /* 0x000000ffff007224 */ /* 0x002fe400078e000f */
[----:B0-----:R-:W-:Y:S01]  /*236e0*/  IMAD.SHL.U32 R28, R28, 0x80, RZ ;  /* 0x000000801c1c7824 */ /* 0x001fe200078e00ff */
[----:B------:R-:W-:Y:S02]  /*236f0*/  USHF.R.S32.HI UR7, URZ, 0x1f, UR4 ;  /* 0x0000001fff077899 */ /* 0x000fe40008011404 */
[----:B------:R-:W-:Y:S02]  /*23700*/  USHF.L.U32 UR6, UR6, 0x7, URZ ;  /* 0x0000000706067899 */ /* 0x000fe400080006ff */
[----:B------:R-:W-:Y:S01]  /*23710*/  SHF.R.S32.HI R3, RZ, 0x1f, R28 ;  /* 0x0000001fff037819 */ /* 0x000fe2000001141c */
[----:B------:R-:W-:-:S02]  /*23720*/  ULEA.HI UR7, UR7, UR4, URZ, 0x7 ;  /* 0x0000000407077291 */ /* 0x000fc4000f8f38ff */
[----:B------:R-:W-:Y:S02]  /*23730*/  USHF.R.S32.HI UR4, URZ, 0x1f, UR6 ;  /* 0x0000001fff047899 */ /* 0x000fe40008011406 */
[----:B------:R-:W-:Y:S01]  /*23740*/  USHF.L.U32 UR10, UR6, 0x1, URZ ;  /* 0x00000001060a7899 */ /* 0x000fe200080006ff */
[----:B-----5:R-:W-:Y:S04]  /*23750*/  STL [R1+0x1518], R10 ;  /* 0x0015180a01007387 */ /* 0x020fe80000100800 */
[----:B------:R4:W-:Y:S04]  /*23760*/  STL [R1+0x150c], R0 ;  /* 0x00150c0001007387 */ /* 0x0009e80000100800 */
[----:B------:R-:W-:Y:S01]  /*23770*/  STL [R1+0x1514], R11 ;  /* 0x0015140b01007387 */ /* 0x000fe20000100800 */
[----:B----4-:R-:W-:-:S03]  /*23780*/  IMAD.MOV.U32 R0, RZ, RZ, R13 ;  /* 0x000000ffff007224 */ /* 0x010fc600078e000d */
[----:B------:R-:W-:Y:S04]  /*23790*/  STL [R1+0x1520], R12 ;  /* 0x0015200c01007387 */ /* 0x000fe80000100800 */
[----:B--2---:R-:W-:Y:S04]  /*237a0*/  STL [R1+0x1528], R26 ;  /* 0x0015281a01007387 */ /* 0x004fe80000100800 */
[----:B------:R0:W-:Y:S02]  /*237b0*/  STL [R1+0x151c], R0 ;  /* 0x00151c0001007387 */ /* 0x0001e40000100800 */
[----:B0-----:R-:W-:-:S05]  /*237c0*/  IMAD.MOV.U32 R0, RZ, RZ, R27 ;  /* 0x000000ffff007224 */ /* 0x001fca00078e001b */
[----:B------:R0:W-:Y:S04]  /*237d0*/  STL [R1+0x1524], R0 ;  /* 0x0015240001007387 */ /* 0x0001e80000100800 */
[----:B------:R1:W-:Y:S04]  /*237e0*/  STL [R1+0x410], RZ ;  /* 0x000410ff01007387 */ /* 0x0003e80000100800 */
[----:B------:R1:W-:Y:S04]  /*237f0*/  STL [R1+0x414], RZ ;  /* 0x000414ff01007387 */ /* 0x0003e80000100800 */
[----:B------:R1:W-:Y:S04]  /*23800*/  STL [R1+0x418], RZ ;  /* 0x000418ff01007387 */ /* 0x0003e80000100800 */
[----:B------:R1:W-:Y:S04]  /*23810*/  STL [R1+0x41c], RZ ;  /* 0x00041cff01007387 */ /* 0x0003e80000100800 */
[----:B------:R1:W-:Y:S04]  /*23820*/  STL [R1+0x400], RZ ;  /* 0x000400ff01007387 */ /* 0x0003e80000100800 */
[----:B------:R1:W-:Y:S01]  /*23830*/  STL [R1+0x404], RZ ;  /* 0x000404ff01007387 */ /* 0x0003e20000100800 */
[C---:B0-----:R-:W-:Y:S01]  /*23840*/  SHF.L.U64.HI R0, R28.reuse, 0x1, R3 ;  /* 0x000000011c007819 */ /* 0x041fe20000010203 */
[----:B------:R-:W-:Y:S01]  /*23850*/  IMAD.SHL.U32 R28, R28, 0x2, RZ ;  /* 0x000000021c1c7824 */ /* 0x000fe200078e00ff */
[----:B------:R-:W-:Y:S01]  /*23860*/  USHF.L.U64.HI UR6, UR6, 0x1, UR4 ;  /* 0x0000000106067899 */ /* 0x000fe20008010204 */
[----:B------:R1:W-:Y:S01]  /*23870*/  STL [R1+0x408], RZ ;  /* 0x000408ff01007387 */ /* 0x0003e20000100800 */
[----:B------:R-:W-:Y:S01]  /*23880*/  USHF.R.S32.HI UR7, URZ, 0x7, UR7 ;  /* 0x00000007ff077899 */ /* 0x000fe20008011407 */
[----:B------:R-:W-:-:S02]  /*23890*/  UMOV UR4, URZ ;  /* 0x000000ff00047c82 */ /* 0x000fc40008000000 */
[----:B------:R1:W-:Y:S04]  /*238a0*/  STL [R1+0x40c], RZ ;  /* 0x00040cff01007387 */ /* 0x0003e80000100800 */
        /* <DEDUP_REMOVED lines=31> */
[----:B------:R1:W-:Y:S01]  /*23aa0*/  STL [R1+0x38c], RZ ;  /* 0x00038cff01007387 */ /* 0x0003e20000100800 */
[----:B------:R-:W0:Y:S03]  /*23ab0*/  S2R R27, SR_TID.X ;  /* 0x00000000001b7919 */ /* 0x000e260000002100 */
        /* <DEDUP_REMOVED lines=8> */
[----:B0-----:R-:W-:-:S03]  /*23b40*/  LOP3.LUT R27, R27, 0x3f, RZ, 0xc0, !PT ;  /* 0x0000003f1b1b7812 */ /* 0x001fc600078ec0ff */
[----:B------:R1:W-:Y:S02]  /*23b50*/  STL [R1+0x170], RZ ;  /* 0x000170ff01007387 */ /* 0x0003e40000100800 */
[----:B------:R-:W-:Y:S02]  /*23b60*/  IMAD.SHL.U32 R2, R27, 0x2, RZ ;  /* 0x000000021b027824 */ /* 0x000fe400078e00ff */
[----:B------:R1:W-:Y:S03]  /*23b70*/  STL [R1+0x174], RZ ;  /* 0x000174ff01007387 */ /* 0x0003e60000100800 */
[C---:B------:R-:W-:Y:S01]  /*23b80*/  LOP3.LUT R4, R2.reuse, 0x10, RZ, 0x3c, !PT ;  /* 0x0000001002047812 */ /* 0x040fe200078e3cff */
[----:B------:R1:W-:Y:S01]  /*23b90*/  STL [R1+0x178], RZ ;  /* 0x000178ff01007387 */ /* 0x0003e20000100800 */
[C---:B------:R-:W-:Y:S02]  /*23ba0*/  LOP3.LUT R3, R2.reuse, 0x20, RZ, 0x3c, !PT ;  /* 0x0000002002037812 */ /* 0x040fe400078e3cff */
[C---:B------:R-:W-:Y:S01]  /*23bb0*/  LOP3.LUT R5, R2.reuse, 0x30, RZ, 0x3c, !PT ;  /* 0x0000003002057812 */ /* 0x040fe200078e3cff */
[----:B------:R1:W-:Y:S01]  /*23bc0*/  STL [R1+0x17c], RZ ;  /* 0x00017cff01007387 */ /* 0x0003e20000100800 */
[----:B------:R-:W-:-:S02]  /*23bd0*/  LOP3.LUT R4, R2, 0x40, RZ, 0x3c, !PT ;  /* 0x0000004002047812 */ /* 0x000fc400078e3cff */
[C---:B------:R-:W-:Y:S01]  /*23be0*/  LOP3.LUT R3, R2.reuse, 0x50, RZ, 0x3c, !PT ;  /* 0x0000005002037812 */ /* 0x040fe200078e3cff */
[----:B------:R1:W-:Y:S01]  /*23bf0*/  STL [R1+0x160], RZ ;  /* 0x000160ff01007387 */ /* 0x0003e20000100800 */
[C---:B------:R-:W-:Y:S02]  /*23c00*/  LOP3.LUT R5, R2.reuse, 0x60, RZ, 0x3c, !PT ;  /* 0x0000006002057812 */ /* 0x040fe400078e3cff */
[----:B------:R-:W-:Y:S01]  /*23c10*/  LOP3.LUT R4, R2, 0x70, RZ, 0x3c, !PT ;  /* 0x0000007002047812 */ /* 0x000fe200078e3cff */
[----:B------:R1:W-:Y:S01]  /*23c20*/  STL [R1+0x164], RZ ;  /* 0x000164ff01007387 */ /* 0x0003e20000100800 */
[----:B------:R-:W-:-:S03]  /*23c30*/  LOP3.LUT R3, R29, 0x40, RZ, 0x3c, !PT ;  /* 0x000000401d037812 */ /* 0x000fc600078e3cff */
        /* <DEDUP_REMOVED lines=9> */
[----:B------:R1:W-:Y:S02]  /*23cd0*/  STL [R1+0x10c], RZ ;  /* 0x00010cff01007387 */ /* 0x0003e40000100800 */
.L_x_2:
[----:B-----5:R-:W2:Y:S04]  /*23ce0*/  LDL R5, [R1+0x1610] ;  /* 0x0016100001057983 */ /* 0x020ea80000100800 */
[----:B--2---:R-:W-:Y:S04]  /*23cf0*/  STL [R1+0x2984], R5 ;  /* 0x0029840501007387 */ /* 0x004fe80000100800 */
[----:B------:R-:W2:Y:S04]  /*23d00*/  LDL R4, [R1+0x1620] ;  /* 0x0016200001047983 */ /* 0x000ea80000100800 */
[----:B--2---:R-:W-:Y:S04]  /*23d10*/  STL [R1+0x2988], R4 ;  /* 0x0029880401007387 */ /* 0x004fe80000100800 */
[----:B------:R-:W-:Y:S04]  /*23d20*/  STL [R1+0x2950], R28 ;  /* 0x0029501c01007387 */ /* 0x000fe80000100800 */
        /* <DEDUP_REMOVED lines=67> */
[----:B------:R0:W-:Y:S04]  /*24160*/  STL [R1+0x2960], R13 ;  /* 0x0029600d01007387 */ /* 0x0001e80000100800 */
[----:B0-----:R-:W2:Y:S01]  /*24170*/  LDL R13, [R1+0x1628] ;  /* 0x00162800010d7983 */ /* 0x001ea20000100800 */
[----:B------:R-:W0:Y:S01]  /*24180*/  S2R R5, SR_TID.X ;  /* 0x0000000000057919 */ /* 0x000e220000002100 */
[----:B------:R-:W-:Y:S01]  /*24190*/  UIMAD UR11, UR4, -0x80, UR12 ;  /* 0xffffff80040b78a4 */ /* 0x000fe2000f8e020c */
[----:B0-----:R-:W-:-:S02]  /*241a0*/  SHF.R.U32.HI R28, RZ, 0x4, R5 ;  /* 0x00000004ff1c7819 */ /* 0x001fc40000011605 */
[----:B------:R-:W-:Y:S01]  /*241b0*/  SHF.R.U32.HI R5, RZ, 0x4, R5 ;  /* 0x00000004ff057819 */ /* 0x000fe20000011605 */
        /* <DEDUP_REMOVED lines=257> */
[----:B------:R-:W-:Y:S01]  /*251d0*/  STL [R1+0x25f8], R29 ;  /* 0x0025f81d01007387 */ /* 0x000fe20000100800 */
[----:B------:R-:W-:-:S03]  /*251e0*/  SGXT.U32 R28, R28, 0x2 ;  /* 0x000000021c1c781a */ /* 0x000fc60000000000 */
[----:B------:R-:W-:Y:S04]  /*251f0*/  STL [R1+0x2600], R29 ;  /* 0x0026001d01007387 */ /* 0x000fe80000100800 */
[----:B------:R-:W-:Y:S01]  /*25200*/  STL [R1+0x2608], R29 ;  /* 0x0026081d01007387 */ /* 0x000fe20000100800 */
[----:B------:R-:W-:-:S03]  /*25210*/  SGXT.U32 R5, R5, 0x2 ;  /* 0x000000020505781a */ /* 0x000fc60000000000 */
[----:B------:R-:W-:Y:S04]  /*25220*/  STL [R1+0x2610], R29 ;  /* 0x0026101d01007387 */ /* 0x000fe80000100800 */
[----:B------:R-:W-:Y:S01]  /*25230*/  STL [R1+0x2618], R29 ;  /* 0x0026181d01007387 */ /* 0x000fe20000100800 */
[----:B------:R-:W-:-:S03]  /*25240*/  LOP3.LUT R3, R28, 0x4, RZ, 0xfc, !PT ;  /* 0x000000041c037812 */ /* 0x000fc600078efcff */
[----:B------:R-:W-:Y:S01]  /*25250*/  STL [R1+0x2620], R29 ;  /* 0x0026201d01007387 */ /* 0x000fe20000100800 */
[----:B------:R-:W-:-:S03]  /*25260*/  LOP3.LUT R4, R28, 0x8, RZ, 0xfc, !PT ;  /* 0x000000081c047812 */ /* 0x000fc600078efcff */
[----:B------:R-:W-:Y:S01]  /*25270*/  STL [R1+0x2628], R29 ;  /* 0x0026281d01007387 */ /* 0x000fe20000100800 */
[----:B------:R-:W-:-:S03]  /*25280*/  LOP3.LUT R5, R5, 0x10, RZ, 0xfc, !PT ;  /* 0x0000001005057812 */ /* 0x000fc600078efcff */
[----:B------:R-:W-:Y:S04]  /*25290*/  STL [R1+0x2630], R29 ;  /* 0x0026301d01007387 */ /* 0x000fe80000100800 */
[----:B------:R-:W-:Y:S04]  /*252a0*/  STL [R1+0x2638], R29 ;  /* 0x0026381d01007387 */ /* 0x000fe80000100800 */
[----:B------:R-:W-:Y:S01]  /*252b0*/  STL [R1+0x2640], R29 ;  /* 0x0026401d01007387 */ /* 0x000fe20000100800 */
[----:B------:R-:W-:-:S03]  /*252c0*/  ISETP.GE.AND P0, PT, R3, UR11, PT ;  /* 0x0000000b03007c0c */ /* 0x000fc6000bf06270 */
[----:B------:R-:W-:Y:S01]  /*252d0*/  STL [R1+0x2648], R29 ;  /* 0x0026481d01007387 */ /* 0x000fe20000100800 */
[----:B------:R-:W-:-:S03]  /*252e0*/  ISETP.GE.AND P1, PT, R4, UR11, PT ;  /* 0x0000000b04007c0c */ /* 0x000fc6000bf26270 */
[----:B------:R0:W-:Y:S01]  /*252f0*/  STL [R1+0x2650], R29 ;  /* 0x0026501d01007387 */ /* 0x0001e20000100800 */
[----:B------:R-:W-:-:S03]  /*25300*/  ISETP.GE.AND P3, PT, R5, UR11, PT ;  /* 0x0000000b05007c0c */ /* 0x000fc6000bf66270 */
[----:B0-----:R-:W2:Y:S01]  /*25310*/  LDL R29, [R1+0x1618] ;  /* 0x00161800011d7983 */ /* 0x001ea20000100800 */
[----:B------:R-:W-:Y:S02]  /*25320*/  PRMT R13, RZ, 0x7610, R13 ;  /* 0x00007610ff0d7816 */ /* 0x000fe4000000000d */
[----:B------:R-:W-:Y:S01]  /*25330*/  LOP3.LUT R28, R28, 0xc, RZ, 0xfc, !PT ;  /* 0x0000000c1c1c7812 */ /* 0x000fe200078efcff */
[----:B------:R-:W-:Y:S04]  /*25340*/  STL [R1+0x17c4], R0 ;  /* 0x0017c40001007387 */ /* 0x000fe80000100800 */
[----:B------:R-:W3:Y:S04]  /*25350*/  LDL.LU R3, [R1+0x298c] ;  /* 0x00298c0001037983 */ /* 0x000ee80000300800 */
[----:B------:R-:W4:Y:S01]  /*25360*/  LDL.LU R4, [R1+0x2988] ;  /* 0x0029880001047983 */ /* 0x000f220000300800 */
[----:B------:R-:W-:-:S03]  /*25370*/  ISETP.GE.AND P2, PT, R28, UR11, PT ;  /* 0x0000000b1c007c0c */ /* 0x000fc6000bf46270 */
[----:B------:R-:W4:Y:S01]  /*25380*/  LDL.LU R5, [R1+0x2984] ;  /* 0x0029840001057983 */ /* 0x000f220000300800 */
[----:B------:R-:W0:Y:S01]  /*25390*/  S2R R28, SR_TID.X ;  /* 0x00000000001c7919 */ /* 0x000e220000002100 */
[----:B---3--:R-:W-:Y:S02]  /*253a0*/  PRMT R3, RZ, 0x7610, R3 ;  /* 0x00007610ff037816 */ /* 0x008fe40000000003 */
[----:B----4-:R-:W3:Y:S04]  /*253b0*/  @!P0 LDG.E.U16 R13, desc[UR8][R4.64] ;  /* 0x00000008040d8981 */ /* 0x010ee8000c1e1500 */
[----:B---3--:R0:W-:Y:S04]  /*253c0*/  STL [R1+0x2fc], R13 ;  /* 0x0002fc0d01007387 */ /* 0x0081e80000100800 */
[----:B------:R-:W3:Y:S04]  /*253d0*/  LDL R4, [R1+0x1614] ;  /* 0x0016140001047983 */ /* 0x000ee80000100800 */
[----:B------:R-:W3:Y:S01]  /*253e0*/  LDL R5, [R1+0x162c] ;  /* 0x00162c0001057983 */ /* 0x000ee20000100800 */
[----:B0-----:R-:W-:-:S04]  /*253f0*/  SHF.R.U32.HI R13, RZ, 0x4, R28 ;  /* 0x00000004ff0d7819 */ /* 0x001fc8000001161c */
[----:B------:R-:W-:-:S04]  /*25400*/  SGXT.U32 R13, R13, 0x2 ;  /* 0x000000020d0d781a */ /* 0x000fc80000000000 */
[----:B------:R-:W-:-:S04]  /*25410*/  LOP3.LUT R13, R13, 0x14, RZ, 0xfc, !PT ;  /* 0x000000140d0d7812 */ /* 0x000fc800078efcff */
[----:B------:R-:W-:Y:S02]  /*25420*/  ISETP.GE.AND P0, PT, R13, UR11, PT ;  /* 0x0000000b0d007c0c */ /* 0x000fe4000bf06270 */
[----:B------:R-:W4:Y:S01]  /*25430*/  LDL.LU R13, [R1+0x2980] ;  /* 0x00298000010d7983 */ /* 0x000f220000300800 */
[----:B---3--:R-:W-:-:S04]  /*25440*/  @!P1 LOP3.LUT R5, R5, R4, RZ, 0x3c, !PT ;  /* 0x0000000405059212 */ /* 0x008fc800078e3cff */
[----:B------:R-:W-:-:S04]  /*25450*/  @!P1 LOP3.LUT R4, R5, R4, RZ, 0x3c, !PT ;  /* 0x0000000405049212 */ /* 0x000fc800078e3cff */
[----:B------:R-:W-:-:S05]  /*25460*/  @!P1 LOP3.LUT R5, R5, R4, RZ, 0x3c, !PT ;  /* 0x0000000405059212 */ /* 0x000fca00078e3cff */
[----:B------:R0:W3:Y:S01]  /*25470*/  @!P1 LDG.E.U16 R3, desc[UR8][R4.64] ;  /* 0x0000000804039981 */ /* 0x0000e2000c1e1500 */
[----:B------:R-:W-:-:S04]  /*25480*/  SHF.R.U32.HI R28, RZ, 0x4, R28 ;  /* 0x00000004ff1c7819 */ /* 0x000fc8000001161c */
[----:B------:R-:W-:-:S04]  /*25490*/  SGXT.U32 R28, R28, 0x2 ;  /* 0x000000021c1c781a */ /* 0x000fc80000000000 */
[----:B0-----:R-:W-:Y:S01]  /*254a0*/  LOP3.LUT R5, R28, 0x18, RZ, 0xfc, !PT ;  /* 0x000000181c057812 */ /* 0x001fe200078efcff */
[----:B----4-:R-:W-:Y:S01]  /*254b0*/  @!P2 IMAD.MOV.U32 R4, RZ, RZ, R13 ;  /* 0x000000ffff04a224 */ /* 0x010fe200078e000d */
[----:B------:R-:W-:Y:S02]  /*254c0*/  PRMT R11, RZ, 0x7610, R11 ;  /* 0x00007610ff0b7816 */ /* 0x000fe4000000000b */
[----:B------:R-:W-:Y:S01]  /*254d0*/  ISETP.GE.AND P1, PT, R5, UR11, PT ;  /* 0x0000000b05007c0c */ /* 0x000fe2000bf26270 */
[----:B--2---:R-:W-:-:S05]  /*254e0*/  @!P2 IMAD.MOV.U32 R5, RZ, RZ, R29 ;  /* 0x000000ffff05a224 */ /* 0x004fca00078e001d */
[----:B------:R0:W2:Y:S04]  /*254f0*/  @!P2 LDG.E.U16 R11, desc[UR8][R4.64] ;  /* 0x00000008040ba981 */ /* 0x0000a8000c1e1500 */
[----:B---3--:R3:W-:Y:S04]  /*25500*/  STL [R1+0x2f8], R3 ;  /* 0x0002f80301007387 */ /* 0x0087e80000100800 */
[----:B------:R-:W0:Y:S04]  /*25510*/  LDL R4, [R1+0x161c] ;  /* 0x00161c0001047983 */ /* 0x000e280000100800 */
[----:B------:R-:W0:Y:S01]  /*25520*/  LDL R5, [R1+0x1624] ;  /* 0x0016240001057983 */ /* 0x000e220000100800 */
[----:B------:R-:W-:Y:S01]  /*25530*/  PRMT R10, RZ, 0x7610, R10 ;  /* 0x00007610ff0a7816 */ /* 0x000fe2000000000a */
[----:B------:R-:W4:Y:S02]  /*25540*/  S2R R28, SR_TID.X ;  /* 0x00000000001c7919 */ /* 0x000f240000002100 */
[----:B---3--:R-:W3:Y:S04]  /*25550*/  LDL R3, [R1+0x1644] ;  /* 0x0016440001037983 */ /* 0x008ee80000100800 */
[----:B------:R-:W2:Y:S01]  /*25560*/  LDL R29, [R1+0x1638] ;  /* 0x00163800011d7983 */ /* 0x000ea20000100800 */
[----:B0-----:R-:W-:-:S04]  /*25570*/  @!P3 LOP3.LUT R5, R5, R4, RZ, 0x3c, !PT ;  /* 0x000000040505b212 */ /* 0x001fc800078e3cff */
[----:B------:R-:W-:-:S04]  /*25580*/  @!P3 LOP3.LUT R4, R5, R4, RZ, 0x3c, !PT ;  /* 0x000000040504b212 */ /* 0x000fc800078e3cff */
[----:B------:R-:W-:-:S05]  /*25590*/  @!P3 LOP3.LUT R5, R5, R4, RZ, 0x3c, !PT ;  /* 0x000000040505b212 */ /* 0x000fca00078e3cff */
[----:B------:R-:W3:Y:S01]  /*255a0*/  @!P3 LDG.E.U16 R10, desc[UR8][R4.64] ;  /* 0x00000008040ab981 */ /* 0x000ee2000c1e1500 */
[----:B----4-:R-:W-:-:S04]  /*255b0*/  SHF.R.U32.HI R28, RZ, 0x4, R28 ;  /* 0x00000004ff1c7819 */ /* 0x010fc8000001161c */
[----:B------:R-:W-:Y:S01]  /*255c0*/  SGXT.U32 R28, R28, 0x2 ;  /* 0x000000021c1c781a */ /* 0x000fe20000000000 */
[----:B--2---:R0:W-:Y:S03]  /*255d0*/  STL [R1+0x2f4], R11 ;  /* 0x0002f40b01007387 */ /* 0x0041e60000100800 */
[----:B0-----:R-:W-:Y:S02]  /*255e0*/  LOP3.LUT R11, R28, 0x1c, RZ, 0xfc, !PT ;  /* 0x0000001c1c0b7812 */ /* 0x001fe400078efcff */
[----:B------:R-:W2:Y:S02]  /*255f0*/  LDL R28, [R1+0x1640] ;  /* 0x00164000011c7983 */ /* 0x000ea40000100800 */
[----:B------:R-:W-:Y:S02]  /*25600*/  ISETP.GE.AND P2, PT, R11, UR11, PT ;  /* 0x0000000b0b007c0c */ /* 0x000fe4000bf46270 */
[----:B------:R-:W4:Y:S04]  /*25610*/  LDL.LU R11, [R1+0x297c] ;  /* 0x00297c00010b7983 */ /* 0x000f280000300800 */
[----:B------:R-:W2:Y:S04]  /*25620*/  LDL R4, [R1+0x1630] ;  /* 0x0016300001047983 */ /* 0x000ea80000100800 */
[----:B---3--:R0:W-:Y:S04]  /*25630*/  STL [R1+0x2f0], R10 ;  /* 0x0002f00a01007387 */ /* 0x0081e80000100800 */
[----:B------:R-:W2:Y:S01]  /*25640*/  LDL R5, [R1+0x1648] ;  /* 0x0016480001057983 */ /* 0x000ea20000100800 */
[----:B------:R-:W-:Y:S01]  /*25650*/  PRMT R12, RZ, 0x7610, R12 ;  /* 0x00007610ff0c7816 */ /* 0x000fe2000000000c */
[----:B------:R-:W3:Y:S01]  /*25660*/  S2R R13, SR_TID.X ;  /* 0x00000000000d7919 */ /* 0x000ee20000002100 */
[----:B--2---:R-:W-:-:S04]  /*25670*/  @!P0 LOP3.LUT R5, R5, R4, RZ, 0x3c, !PT ;  /* 0x0000000405058212 */ /* 0x004fc800078e3cff */
[----:B------:R-:W-:-:S04]  /*25680*/  @!P0 LOP3.LUT R4, R5, R4, RZ, 0x3c, !PT ;  /* 0x0000000405048212 */ /* 0x000fc800078e3cff */
[----:B------:R-:W-:-:S05]  /*25690*/  @!P0 LOP3.LUT R5, R5, R4, RZ, 0x3c, !PT ;  /* 0x0000000405058212 */ /* 0x000fca00078e3cff */
[----:B------:R2:W4:Y:S02]  /*256a0*/  @!P0 LDG.E.U16 R12, desc[UR8][R4.64] ;  /* 0x00000008040c8981 */ /* 0x000524000c1e1500 */
[----:B--2---:R-:W2:Y:S01]  /*256b0*/  S2R R5, SR_TID.X ;  /* 0x0000000000057919 */ /* 0x004ea20000002100 */
[----:B---3--:R-:W-:-:S04]  /*256c0*/  SHF.R.U32.HI R13, RZ, 0x4, R13 ;  /* 0x00000004ff0d7819 */ /* 0x008fc8000001160d */
[----:B------:R-:W-:-:S04]  /*256d0*/  SGXT.U32 R13, R13, 0x2 ;  /* 0x000000020d0d781a */ /* 0x000fc80000000000 */
[----:B0-----:R-:W-:Y:S02]  /*256e0*/  LOP3.LUT R10, R13, 0x20, RZ, 0xfc, !PT ;  /* 0x000000200d0a7812 */ /* 0x001fe400078efcff */
[----:B------:R-:W3:Y:S02]  /*256f0*/  LDL R13, [R1+0x1658] ;  /* 0x00165800010d7983 */ /* 0x000ee40000100800 */
[----:B------:R-:W-:Y:S02]  /*25700*/  ISETP.GE.AND P3, PT, R10, UR11, PT ;  /* 0x0000000b0a007c0c */ /* 0x000fe4000bf66270 */
[----:B------:R-:W3:Y:S01]  /*25710*/  LDL.LU R10, [R1+0x2978] ;  /* 0x00297800010a7983 */ /* 0x000ee20000300800 */
[----:B--2---:R-:W-:-:S04]  /*25720*/  SHF.R.U32.HI R5, RZ, 0x4, R5 ;  /* 0x00000004ff057819 */ /* 0x004fc80000011605 */
[----:B------:R-:W-:-:S04]  /*25730*/  SGXT.U32 R5, R5, 0x2 ;  /* 0x000000020505781a */ /* 0x000fc80000000000 */
[----:B------:R-:W-:Y:S01]  /*25740*/  LOP3.LUT R4, R5, 0x24, RZ, 0xfc, !PT ;  /* 0x0000002405047812 */ /* 0x000fe200078efcff */
[----:B----4-:R0:W-:Y:S04]  /*25750*/  STL [R1+0x2ec], R12 ;  /* 0x0002ec0c01007387 */ /* 0x0101e80000100800 */
[----:B0-----:R-:W2:Y:S04]  /*25760*/  LDL.LU R12, [R1+0x2974] ;  /* 0x00297400010c7983 */ /* 0x001ea80000300800 */
[----:B------:R-:W4:Y:S01]  /*25770*/  LDL R5, [R1+0x1634] ;  /* 0x0016340001057983 */ /* 0x000f220000100800 */
[----:B------:R-:W-:-:S02]  /*25780*/  PRMT R11, RZ, 0x7610, R11 ;  /* 0x00007610ff0b7816 */ /* 0x000fc4000000000b */
[----:B------:R-:W-:Y:S01]  /*25790*/  ISETP.GE.AND P0, PT, R4, UR11, PT ;  /* 0x0000000b04007c0c */ /* 0x000fe2000bf06270 */
[----:B------:R-:W-:-:S05]  /*257a0*/  @!P1 IMAD.MOV.U32 R4, RZ, RZ, R3 ;  /* 0x000000ffff049224 */ /* 0x000fca00078e0003 */
[----:B----4-:R0:W4:Y:S02]  /*257b0*/  @!P1 LDG.E.U16 R11, desc[UR8][R4.64] ;  /* 0x00000008040b9981 */ /* 0x010124000c1e1500 */
[----:B0-----:R-:W0:Y:S01]  /*257c0*/  S2R R5, SR_TID.X ;  /* 0x0000000000057919 */ /* 0x001e220000002100 */
[----:B--2---:R-:W-:Y:S01]  /*257d0*/  PRMT R12, RZ, 0x7610, R12 ;  /* 0x00007610ff0c7816 */ /* 0x004fe2000000000c */
[----:B------:R-:W-:Y:S01]  /*257e0*/  @!P2 IMAD.MOV.U32 R4, RZ, RZ, R28 ;  /* 0x000000ffff04a224 */ /* 0x000fe200078e001c */
[----:B0-----:R-:W-:-:S04]  /*257f0*/  SHF.R.U32.HI R5, RZ, 0x4, R5 ;  /* 0x00000004ff057819 */ /* 0x001fc80000011605 */
[----:B------:R-:W-:-:S04]  /*25800*/  SGXT.U32 R5, R5, 0x2 ;  /* 0x000000020505781a */ /* 0x000fc80000000000 */
[----:B------:R-:W-:-:S04]  /*25810*/  LOP3.LUT R5, R5, 0x28, RZ, 0xfc, !PT ;  /* 0x0000002805057812 */ /* 0x000fc800078efcff */
[----:B------:R-:W-:Y:S01]  /*25820*/  ISETP.GE.AND P1, PT, R5, UR11, PT ;  /* 0x0000000b05007c0c */ /* 0x000fe2000bf26270 */
[----:B------:R-:W-:-:S05]  /*25830*/  @!P2 IMAD.MOV.U32 R5, RZ, RZ, R29 ;  /* 0x000000ffff05a224 */ /* 0x000fca00078e001d */
[----:B------:R-:W2:Y:S04]  /*25840*/  @!P2 LDG.E.U16 R12, desc[UR8][R4.64] ;  /* 0x00000008040ca981 */ /* 0x000ea8000c1e1500 */
[----:B----4-:R0:W-:Y:S04]  /*25850*/  STL [R1+0x2e8], R11 ;  /* 0x0002e80b01007387 */ /* 0x0101e80000100800 */
[----:B0-----:R-:W4:Y:S04]  /*25860*/  LDL.LU R11, [R1+0x2970] ;  /* 0x00297000010b7983 */ /* 0x001f280000300800 */
[----:B------:R-:W4:Y:S04]  /*25870*/  LDL R29, [R1+0x165c] ;  /* 0x00165c00011d7983 */ /* 0x000f280000100800 */
[----:B------:R-:W4:Y:S04]  /*25880*/  LDL R28, [R1+0x1688] ;  /* 0x00168800011c7983 */ /* 0x000f280000100800 */
[----:B--2---:R0:W-:Y:S04]  /*25890*/  STL [R1+0x2e4], R12 ;  /* 0x0002e40c01007387 */ /* 0x0041e80000100800 */
[----:B0-----:R-:W2:Y:S04]  /*258a0*/  LDL.LU R12, [R1+0x296c] ;  /* 0x00296c00010c7983 */ /* 0x001ea80000300800 */
[----:B------:R-:W2:Y:S01]  /*258b0*/  LDL R5, [R1+0x163c] ;  /* 0x00163c0001057983 */ /* 0x000ea20000100800 */
[----:B---3--:R-:W-:Y:S01]  /*258c0*/  PRMT R10, RZ, 0x7610, R10 ;  /* 0x00007610ff0a7816 */ /* 0x008fe2000000000a */
[----:B------:R-:W-:-:S05]  /*258d0*/  @!P3 IMAD.MOV.U32 R4, RZ, RZ, R13 ;  /* 0x000000ffff04b224 */ /* 0x000fca00078e000d */
[----:B--2---:R-:W2:Y:S04]  /*258e0*/  @!P3 LDG.E.U16 R10, desc[UR8][R4.64] ;  /* 0x00000008040ab981 */ /* 0x004ea8000c1e1500 */
[----:B------:R-:W3:Y:S04]  /*258f0*/  LDL R4, [R1+0x164c] ;  /* 0x00164c0001047983 */ /* 0x000ee80000100800 */
[----:B--2---:R0:W-:Y:S04]  /*25900*/  STL [R1+0x2e0], R10 ;  /* 0x0002e00a01007387 */ /* 0x0041e80000100800 */
[----:B------:R-:W3:Y:S01]  /*25910*/  LDL R5, [R1+0x1678] ;  /* 0x0016780001057983 */ /* 0x000ee20000100800 */
[----:B----4-:R-:W-:Y:S01]  /*25920*/  PRMT R11, RZ, 0x7610, R11 ;  /* 0x00007610ff0b7816 */ /* 0x010fe2000000000b */
[----:B------:R-:W2:Y:S02]  /*25930*/  S2R R3, SR_TID.X ;  /* 0x0000000000037919 */ /* 0x000ea40000002100 */
[----:B--2---:R-:W-:-:S04]  /*25940*/  SHF.R.U32.HI R3, RZ, 0x4, R3 ;  /* 0x00000004ff037819 */ /* 0x004fc80000011603 */
[----:B------:R-:W-:Y:S02]  /*25950*/  SGXT.U32 R3, R3, 0x2 ;  /* 0x000000020303781a */ /* 0x000fe40000000000 */
[----:B---3--:R-:W-:-:S04]  /*25960*/  @!P0 LOP3.LUT R5, R5, R4, RZ, 0x3c, !PT ;  /* 0x0000000405058212 */ /* 0x008fc800078e3cff */
[----:B------:R-:W-:-:S04]  /*25970*/  @!P0 LOP3.LUT R4, R5, R4, RZ, 0x3c, !PT ;  /* 0x0000000405048212 */ /* 0x000fc800078e3cff */
[----:B------:R-:W-:-:S05]  /*25980*/  @!P0 LOP3.LUT R5, R5, R4, RZ, 0x3c, !PT ;  /* 0x0000000405058212 */ /* 0x000fca00078e3cff */
[----:B------:R-:W2:Y:S01]  /*25990*/  @!P0 LDG.E.U16 R11, desc[UR8][R4.64] ;  /* 0x00000008040b8981 */ /* 0x000ea2000c1e1500 */
[----:B------:R-:W-:-:S04]  /*259a0*/  LOP3.LUT R3, R3, 0x2c, RZ, 0xfc, !PT ;  /* 0x0000002c03037812 */ /* 0x000fc800078efcff */
[----:B------:R-:W-:Y:S02]  /*259b0*/  ISETP.GE.AND P2, PT, R3, UR11, PT ;  /* 0x0000000b03007c0c */ /* 0x000fe4000bf46270 */
[----:B------:R-:W0:Y:S02]  /*259c0*/  S2R R3, SR_TID.X ;  /* 0x0000000000037919 */ /* 0x000e240000002100 */
[----:B0-----:R-:W-:Y:S02]  /*259d0*/  SHF.R.U32.HI R10, RZ, 0x4, R3 ;  /* 0x00000004ff0a7819 */ /* 0x001fe40000011603 */
[----:B------:R-:W3:Y:S02]  /*259e0*/  LDL R3, [R1+0x1690] ;  /* 0x0016900001037983 */ /* 0x000ee40000100800 */
[----:B------:R-:W-:-:S04]  /*259f0*/  SGXT.U32 R10, R10, 0x2 ;  /* 0x000000020a0a781a */ /* 0x000fc80000000000 */
[----:B------:R-:W-:-:S04]  /*25a00*/  LOP3.LUT R10, R10, 0x30, RZ, 0xfc, !PT ;  /* 0x000000300a0a7812 */ /* 0x000fc800078efcff */
[----:B------:R-:W-:Y:S02]  /*25a10*/  ISETP.GE.AND P3, PT, R10, UR11, PT ;  /* 0x0000000b0a007c0c */ /* 0x000fe4000bf66270 */
[----:B------:R-:W4:Y:S01]  /*25a20*/  LDL.LU R10, [R1+0x2968] ;  /* 0x00296800010a7983 */ /* 0x000f220000300800 */
[----:B------:R-:W0:Y:S02]  /*25a30*/  S2R R13, SR_TID.X ;  /* 0x00000000000d7919 */ /* 0x000e240000002100 */
[----:B0-----:R-:W-:-:S04]  /*25a40*/  SHF.R.U32.HI R13, RZ, 0x4, R13 ;  /* 0x00000004ff0d7819 */ /* 0x001fc8000001160d */
[----:B------:R-:W-:-:S04]  /*25a50*/  SGXT.U32 R13, R13, 0x2 ;  /* 0x000000020d0d781a */ /* 0x000fc80000000000 */
[----:B------:R-:W-:-:S04]  /*25a60*/  LOP3.LUT R13, R13, 0x34, RZ, 0xfc, !PT ;  /* 0x000000340d0d7812 */ /* 0x000fc800078efcff */
[----:B------:R-:W-:Y:S01]  /*25a70*/  ISETP.GE.AND P4, PT, R13, UR11, PT ;  /* 0x0000000b0d007c0c */ /* 0x000fe2000bf86270 */
[----:B--2---:R0:W-:Y:S04]  /*25a80*/  STL [R1+0x2dc], R11 ;  /* 0x0002dc0b01007387 */ /* 0x0041e80000100800 */
[----:B0-----:R-:W2:Y:S04]  /*25a90*/  LDL.LU R11, [R1+0x2964] ;  /* 0x00296400010b7983 */ /* 0x001ea80000300800 */
[----:B------:R-:W2:Y:S04]  /*25aa0*/  LDL R4, [R1+0x1654] ;  /* 0x0016540001047983 */ /* 0x000ea80000100800 */
[----:B------:R-:W2:Y:S04]  /*25ab0*/  LDL R5, [R1+0x1680] ;  /* 0x0016800001057983 */ /* 0x000ea80000100800 */
[----:B------:R-:W3:Y:S01]  /*25ac0*/  LDL.LU R13, [R1+0x2960] ;  /* 0x00296000010d7983 */ /* 0x000ee20000300800 */
[----:B------:R-:W-:-:S02]  /*25ad0*/  PRMT R12, RZ, 0x7610, R12 ;  /* 0x00007610ff0c7816 */ /* 0x000fc4000000000c */
[----:B--2---:R-:W-:-:S04]  /*25ae0*/  @!P1 LOP3.LUT R5, R5, R4, RZ, 0x3c, !PT ;  /* 0x0000000405059212 */ /* 0x004fc800078e3cff */
[----:B------:R-:W-:-:S04]  /*25af0*/  @!P1 LOP3.LUT R4, R5, R4, RZ, 0x3c, !PT ;  /* 0x0000000405049212 */ /* 0x000fc800078e3cff */
[----:B------:R-:W-:-:S05]  /*25b00*/  @!P1 LOP3.LUT R5, R5, R4, RZ, 0x3c, !PT ;  /* 0x0000000405059212 */ /* 0x000fca00078e3cff */
[----:B------:R0:W2:Y:S02]  /*25b10*/  @!P1 LDG.E.U16 R12, desc[UR8][R4.64] ;  /* 0x00000008040c9981 */ /* 0x0000a4000c1e1500 */
[----:B0-----:R-:W0:Y:S01]  /*25b20*/  S2R R5, SR_TID.X ;  /* 0x0000000000057919 */ /* 0x001e220000002100 */
[----:B---3--:R-:W-:Y:S01]  /*25b30*/  PRMT R13, RZ, 0x7610, R13 ;  /* 0x00007610ff0d7816 */ /* 0x008fe2000000000d */
[----:B------:R-:W-:Y:S01]  /*25b40*/  @!P2 IMAD.MOV.U32 R4, RZ, RZ, R28 ;  /* 0x000000ffff04a224 */ /* 0x000fe200078e001c */
[----:B0-----:R-:W-:-:S04]  /*25b50*/  SHF.R.U32.HI R5, RZ, 0x4, R5 ;  /* 0x00000004ff057819 */ /* 0x001fc80000011605 */
[----:B------:R-:W-:-:S04]  /*25b60*/  SGXT.U32 R5, R5, 0x2 ;  /* 0x000000020505781a */ /* 0x000fc80000000000 */
[----:B------:R-:W-:-:S04]  /*25b70*/  LOP3.LUT R5, R5, 0x38, RZ, 0xfc, !PT ;  /* 0x0000003805057812 */ /* 0x000fc800078efcff */
[----:B------:R-:W-:Y:S01]  /*25b80*/  ISETP.GE.AND P0, PT, R5, UR11, PT ;  /* 0x0000000b05007c0c */ /* 0x000fe2000bf06270 */
[----:B------:R-:W-:-:S05]  /*25b90*/  @!P2 IMAD.MOV.U32 R5, RZ, RZ, R29 ;  /* 0x000000ffff05a224 */ /* 0x000fca00078e001d */
[----:B------:R-:W3:Y:S04]  /*25ba0*/  @!P2 LDG.E.U16 R13, desc[UR8][R4.64] ;  /* 0x00000008040da981 */ /* 0x000ee8000c1e1500 */
[----:B--2---:R0:W-:Y:S04]  /*25bb0*/  STL [R1+0x2d8], R12 ;  /* 0x0002d80c01007387 */ /* 0x0041e80000100800 */
[----:B0-----:R-:W2:Y:S04]  /*25bc0*/  LDL.LU R12, [R1+0x295c] ;  /* 0x00295c00010c7983 */ /* 0x001ea80000300800 */
[----:B------:R-:W4:Y:S04]  /*25bd0*/  LDL R29, [R1+0x170c] ;  /* 0x00170c00011d7983 */ /* 0x000f280000100800 */
[----:B---3--:R0:W-:Y:S04]  /*25be0*/  STL [R1+0x2d4], R13 ;  /* 0x0002d40d01007387 */ /* 0x0081e80000100800 */
[----:B0-----:R-:W3:Y:S04]  /*25bf0*/  LDL.LU R13, [R1+0x2958] ;  /* 0x00295800010d7983 */ /* 0x001ee80000300800 */
[----:B------:R-:W3:Y:S01]  /*25c00*/  LDL R5, [R1+0x1660] ;  /* 0x0016600001057983 */ /* 0x000ee20000100800 */
[----:B------:R-:W0:Y:S02]  /*25c10*/  S2R R28, SR_TID.X ;  /* 0x00000000001c7919 */ /* 0x000e240000002100 */
[----:B0-----:R-:W-:-:S05]  /*25c20*/  SHF.R.U32.HI R4, RZ, 0x4, R28 ;  /* 0x00000004ff047819 */ /* 0x001fca000001161c */
[----:B------:R-:W-:-:S05]  /*25c30*/  VIADD R4, R4, 0x3c ;  /* 0x0000003c04047836 */ /* 0x000fca0000000000 */
[----:B------:R-:W-:Y:S01]  /*25c40*/  ISETP.GE.AND P1, PT, R4, UR11, PT ;  /* 0x0000000b04007c0c */ /* 0x000fe2000bf26270 */
[----:B------:R-:W-:Y:S01]  /*25c50*/  @!P3 IMAD.MOV.U32 R4, RZ, RZ, R3 ;  /* 0x000000ffff04b224 */ /* 0x000fe200078e0003 */
[----:B--2---:R-:W-:-:S06]  /*25c60*/  PRMT R12, RZ, 0x7610, R12 ;  /* 0x00007610ff0c7816 */ /* 0x004fcc000000000c */
[----:B---3--:R-:W2:Y:S04]  /*25c70*/  @!P3 LDG.E.U16 R12, desc[UR8][R4.64] ;  /* 0x00000008040cb981 */ /* 0x008ea8000c1e1500 */
[----:B--2---:R0:W-:Y:S04]  /*25c80*/  STL [R1+0x2d0], R12 ;  /* 0x0002d00c01007387 */ /* 0x0041e80000100800 */
[----:B0-----:R-:W2:Y:S04]  /*25c90*/  LDL.LU R12, [R1+0x2954] ;  /* 0x00295400010c7983 */ /* 0x001ea80000300800 */
[----:B------:R-:W3:Y:S04]  /*25ca0*/  LDL R4, [R1+0x1664] ;  /* 0x0016640001047983 */ /* 0x000ee80000100800 */
[----:B------:R-:W3:Y:S01]  /*25cb0*/  LDL R5, [R1+0x1698] ;  /* 0x0016980001057983 */ /* 0x000ee20000100800 */
[----:B------:R-:W-:-:S04]  /*25cc0*/  SHF.R.U32.HI R28, RZ, 0x4, R28 ;  /* 0x00000004ff1c7819 */ /* 0x000fc8000001161c */
[----:B------:R-:W-:Y:S02]  /*25cd0*/  SGXT.U32 R28, R28, 0x2 ;  /* 0x000000021c1c781a */ /* 0x000fe40000000000 */
[----:B------:R-:W-:Y:S02]  /*25ce0*/  PRMT R13, RZ, 0x7610, R13 ;  /* 0x00007610ff0d7816 */ /* 0x000fe4000000000d */
[----:B------:R-:W-:-:S04]  /*25cf0*/  LOP3.LUT R28, R28, 0x40, RZ, 0xfc, !PT ;  /* 0x000000401c1c7812 */ /* 0x000fc800078efcff */
[----:B------:R-:W-:Y:S02]  /*25d00*/  ISETP.GE.AND P2, PT, R28, UR11, PT ;  /* 0x0000000b1c007c0c */ /* 0x000fe4000bf46270 */
[----:B------:R-:W2:Y:S01]  /*25d10*/  LDL.LU R28, [R1+0x2950] ;  /* 0x00295000011c7983 */ /* 0x000ea20000300800 */
[----:B------:R-:W0:Y:S01]  /*25d20*/  S2R R3, SR_TID.X ;  /* 0x0000000000037919 */ /* 0x000e220000002100 */
[----:B---3--:R-:W-:-:S04]  /*25d30*/  @!P4 LOP3.LUT R5, R5, R4, RZ, 0x3c, !PT ;  /* 0x000000040505c212 */ /* 0x008fc800078e3cff */
[----:B------:R-:W-:-:S04]  /*25d40*/  @!P4 LOP3.LUT R4, R5, R4, RZ, 0x3c, !PT ;  /* 0x000000040504c212 */ /* 0x000fc800078e3cff */
[----:B------:R-:W-:-:S05]  /*25d50*/  @!P4 LOP3.LUT R5, R5, R4, RZ, 0x3c, !PT ;  /* 0x000000040505c212 */ /* 0x000fca00078e3cff */
[----:B------:R-:W3:Y:S04]  /*25d60*/  @!P4 LDG.E.U16 R13, desc[UR8][R4.64] ;  /* 0x00000008040dc981 */ /* 0x000ee8000c1e1500 */
[----:B------:R-:W4:Y:S04]  /*25d70*/  LDL R4, [R1+0x1668] ;  /* 0x0016680001047983 */ /* 0x000f280000100800 */
[----:B------:R-:W4:Y:S01]  /*25d80*/  LDL R5, [R1+0x16a0] ;  /* 0x0016a00001057983 */ /* 0x000f220000100800 */
[----:B0-----:R-:W-:-:S04]  /*25d90*/  SHF.R.U32.HI R3, RZ, 0x4, R3 ;  /* 0x00000004ff037819 */ /* 0x001fc80000011603 */
[----:B------:R-:W-:Y:S02]  /*25da0*/  SGXT.U32 R3, R3, 0x2 ;  /* 0x000000020303781a */ /* 0x000fe40000000000 */
[----:B--2---:R-:W-:Y:S01]  /*25db0*/  PRMT R28, RZ, 0x7610, R28 ;  /* 0x00007610ff1c7816 */ /* 0x004fe2000000001c */
[----:B---3--:R0:W-:Y:S01]  /*25dc0*/  STL [R1+0x2cc], R13 ;  /* 0x0002cc0d01007387 */ /* 0x0081e20000100800 */
[-C--:B----4-:R-:W-:Y:S02]  /*25dd0*/  @!P0 LOP3.LUT R5, R5, R4.reuse, RZ, 0x3c, !PT ;  /* 0x0000000405058212 */ /* 0x090fe400078e3cff */
[----:B0-----:R-:W-:Y:S02]  /*25de0*/  LOP3.LUT R13, R3, 0x44, RZ, 0xfc, !PT ;  /* 0x00000044030d7812 */ /* 0x001fe400078efcff */
[----:B------:R-:W-:Y:S02]  /*25df0*/  @!P0 LOP3.LUT R4, R5, R4, RZ, 0x3c, !PT ;  /* 0x0000000405048212 */ /* 0x000fe400078e3cff */
[----:B------:R-:W-:-:S02]  /*25e00*/  LOP3.LUT R3, R3, 0x48, RZ, 0xfc, !PT ;  /* 0x0000004803037812 */ /* 0x000fc400078efcff */
[----:B------:R-:W-:Y:S02]  /*25e10*/  @!P0 LOP3.LUT R5, R5, R4, RZ, 0x3c, !PT ;  /* 0x0000000405058212 */ /* 0x000fe400078e3cff */
[----:B------:R-:W-:Y:S02]  /*25e20*/  ISETP.GE.AND P3, PT, R13, UR11, PT ;  /* 0x0000000b0d007c0c */ /* 0x000fe4000bf66270 */
[----:B------:R-:W2:Y:S01]  /*25e30*/  LDL.LU R13, [R1+0x294c] ;  /* 0x00294c00010d7983 */ /* 0x000ea20000300800 */
[----:B------:R-:W-:-:S03]  /*25e40*/  ISETP.GE.AND P4, PT, R3, UR11, PT ;  /* 0x0000000b03007c0c */ /* 0x000fc6000bf86270 */
[----:B------:R-:W3:Y:S04]  /*25e50*/  LDL.LU R3, [R1+0x2948] ;  /* 0x0029480001037983 */ /* 0x000ee80000300800 */
[----:B------:R0:W4:Y:S04]  /*25e60*/  @!P0 LDG.E.U16 R28, desc[UR8][R4.64] ;  /* 0x00000008041c8981 */ /* 0x000128000c1e1500 */
[----:B------:R-:W2:Y:S01]  /*25e70*/  LDL R5, [R1+0x1708] ;  /* 0x0017080001057983 */ /* 0x000ea20000100800 */
[----:B------:R-:W-:Y:S01]  /*25e80*/  PRMT R12, RZ, 0x7610, R12 ;  /* 0x00007610ff0c7816 */ /* 0x000fe2000000000c */
[----:B0-----:R-:W-:-:S05]  /*25e90*/  @!P1 IMAD.MOV.U32 R4, RZ, RZ, R29 ;  /* 0x000000ffff049224 */ /* 0x001fca00078e001d */
[----:B--2---:R-:W2:Y:S04]  /*25ea0*/  @!P1 LDG.E.U16 R12, desc[UR8][R4.64] ;  /* 0x00000008040c9981 */ /* 0x004ea8000c1e1500 */
[----:B----4-:R0:W-:Y:S04]  /*25eb0*/  STL [R1+0x2c8], R28 ;  /* 0x0002c81c01007387 */ /* 0x0101e80000100800 */
[----:B------:R-:W4:Y:S04]  /*25ec0*/  LDL R4, [R1+0x166c] ;  /* 0x00166c0001047983 */ /* 0x000f280000100800 */
[----:B--2---:R2:W-:Y:S04]  /*25ed0*/  STL [R1+0x2c4], R12 ;  /* 0x0002c40c01007387 */ /* 0x0045e80000100800 */
[----:B------:R-:W4:Y:S01]  /*25ee0*/  LDL R5, [R1+0x16a8] ;  /* 0x0016a80001057983 */ /* 0x000f220000100800 */
[----:B---3--:R-:W-:Y:S01]  /*25ef0*/  PRMT R3, RZ, 0x7610, R3 ;  /* 0x00007610ff037816 */ /* 0x008fe20000000003 */
[----:B0-----:R-:W2:Y:S02]  /*25f00*/  S2R R28, SR_TID.X ;  /* 0x00000000001c7919 */ /* 0x001ea40000002100 */
[----:B------:R-:W3:Y:S01]  /*25f10*/  LDL R29, [R1+0x16c0] ;  /* 0x0016c000011d7983 */ /* 0x000ee20000100800 */
[----:B----4-:R-:W-:-:S04]  /*25f20*/  @!P2 LOP3.LUT R5, R5, R4, RZ, 0x3c, !PT ;  /* 0x000000040505a212 */ /* 0x010fc800078e3cff */
[----:B------:R-:W-:-:S04]  /*25f30*/  @!P2 LOP3.LUT R4, R5, R4, RZ, 0x3c, !PT ;  /* 0x000000040504a212 */ /* 0x000fc800078e3cff */
[----:B------:R-:W-:-:S05]  /*25f40*/  @!P2 LOP3.LUT R5, R5, R4, RZ, 0x3c, !PT ;  /* 0x000000040505a212 */ /* 0x000fca00078e3cff */
[----:B------:R-:W4:Y:S01]  /*25f50*/  @!P2 LDG.E.U16 R3, desc[UR8][R4.64] ;  /* 0x000000080403a981 */ /* 0x000f22000c1e1500 */
[----:B--2---:R-:W-:-:S04]  /*25f60*/  SHF.R.U32.HI R12, RZ, 0x4, R28 ;  /* 0x00000004ff0c7819 */ /* 0x004fc8000001161c */
[----:B------:R-:W-:-:S04]  /*25f70*/  SGXT.U32 R12, R12, 0x2 ;  /* 0x000000020c0c781a */ /* 0x000fc80000000000 */
[----:B------:R-:W-:-:S04]  /*25f80*/  LOP3.LUT R12, R12, 0x4c, RZ, 0xfc, !PT ;  /* 0x0000004c0c0c7812 */ /* 0x000fc800078efcff */
[----:B------:R-:W-:Y:S02]  /*25f90*/  ISETP.GE.AND P0, PT, R12, UR11, PT ;  /* 0x0000000b0c007c0c */ /* 0x000fe4000bf06270 */
[----:B------:R-:W2:Y:S04]  /*25fa0*/  LDL.LU R12, [R1+0x2944] ;  /* 0x00294400010c7983 */ /* 0x000ea80000300800 */
[----:B----4-:R0:W-:Y:S04]  /*25fb0*/  STL [R1+0x2c0], R3 ;  /* 0x0002c00301007387 */ /* 0x0101e80000100800 */
[----:B0-----:R-:W4:Y:S04]  /*25fc0*/  LDL.LU R3, [R1+0x2940] ;  /* 0x0029400001037983 */ /* 0x001f280000300800 */
[----:B------:R-:W2:Y:S04]  /*25fd0*/  LDL R4, [R1+0x1674] ;  /* 0x0016740001047983 */ /* 0x000ea80000100800 */
[----:B------:R-:W2:Y:S01]  /*25fe0*/  LDL R5, [R1+0x16b0] ;  /* 0x0016b00001057983 */ /* 0x000ea20000100800 */
[----:B------:R-:W-:-:S02]  /*25ff0*/  PRMT R13, RZ, 0x7610, R13 ;  /* 0x00007610ff0d7816 */ /* 0x000fc4000000000d */
[----:B--2---:R-:W-:-:S04]  /*26000*/  @!P3 LOP3.LUT R5, R5, R4, RZ, 0x3c, !PT ;  /* 0x000000040505b212 */ /* 0x004fc800078e3cff */
[----:B------:R-:W-:-:S04]  /*26010*/  @!P3 LOP3.LUT R4, R5, R4, RZ, 0x3c, !PT ;  /* 0x000000040504b212 */ /* 0x000fc800078e3cff */
[----:B------:R-:W-:-:S05]  /*26020*/  @!P3 LOP3.LUT R5, R5, R4, RZ, 0x3c, !PT ;  /* 0x000000040505b212 */ /* 0x000fca00078e3cff */
[----:B------:R-:W2:Y:S04]  /*26030*/  @!P3 LDG.E.U16 R13, desc[UR8][R4.64] ;  /* 0x00000008040db981 */ /* 0x000ea8000c1e1500 */
[----:B--2---:R0:W-:Y:S04]  /*26040*/  STL [R1+0x2bc], R13 ;  /* 0x0002bc0d01007387 */ /* 0x0041e80000100800 */
[----:B0-----:R-:W2:Y:S04]  /*26050*/  LDL.LU R13, [R1+0x293c] ;  /* 0x00293c00010d7983 */ /* 0x001ea80000300800 */
[----:B------:R-:W2:Y:S04]  /*26060*/  LDL R4, [R1+0x167c] ;  /* 0x00167c0001047983 */ /* 0x000ea80000100800 */
[----:B------:R-:W2:Y:S01]  /*26070*/  LDL R5, [R1+0x16b8] ;  /* 0x0016b80001057983 */ /* 0x000ea20000100800 */
[----:B----4-:R-:W-:-:S02]  /*26080*/  PRMT R3, RZ, 0x7610, R3 ;  /* 0x00007610ff037816 */ /* 0x010fc40000000003 */
[----:B--2---:R-:W-:-:S04]  /*26090*/  @!P4 LOP3.LUT R5, R5, R4, RZ, 0x3c, !PT ;  /* 0x000000040505c212 */ /* 0x004fc800078e3cff */
[----:B------:R-:W-:-:S04]  /*260a0*/  @!P4 LOP3.LUT R4, R5, R4, RZ, 0x3c, !PT ;  /* 0x000000040504c212 */ /* 0x000fc800078e3cff */
[----:B------:R-:W-:-:S05]  /*260b0*/  @!P4 LOP3.LUT R5, R5, R4, RZ, 0x3c, !PT ;  /* 0x000000040505c212 */ /* 0x000fca00078e3cff */
[----:B------:R0:W2:Y:S02]  /*260c0*/  @!P4 LDG.E.U16 R3, desc[UR8][R4.64] ;  /* 0x000000080403c981 */ /* 0x0000a4000c1e1500 */
[----:B0-----:R-:W0:Y:S02]  /*260d0*/  S2R R5, SR_TID.X ;  /* 0x0000000000057919 */ /* 0x001e240000002100 */
[----:B0-----:R-:W-:-:S04]  /*260e0*/  SHF.R.U32.HI R5, RZ, 0x4, R5 ;  /* 0x00000004ff057819 */ /* 0x001fc80000011605 */
[----:B------:R-:W-:-:S04]  /*260f0*/  SGXT.U32 R5, R5, 0x2 ;  /* 0x000000020505781a */ /* 0x000fc80000000000 */
[----:B------:R-:W-:Y:S02]  /*26100*/  LOP3.LUT R4, R5, 0x54, RZ, 0xfc, !PT ;  /* 0x0000005405047812 */ /* 0x000fe400078efcff */
[----:B------:R-:W-:-:S04]  /*26110*/  SHF.R.U32.HI R28, RZ, 0x4, R28 ;  /* 0x00000004ff1c7819 */ /* 0x000fc8000001161c */
[----:B------:R-:W-:Y:S01]  /*26120*/  SGXT.U32 R28, R28, 0x2 ;  /* 0x000000021c1c781a */ /* 0x000fe20000000000 */
[----:B--2---:R0:W-:Y:S04]  /*26130*/  STL [R1+0x2b8], R3 ;  /* 0x0002b80301007387 */ /* 0x0041e80000100800 */
[----:B0-----:R-:W2:Y:S04]  /*26140*/  LDL.LU R3, [R1+0x2938] ;  /* 0x0029380001037983 */ /* 0x001ea80000300800 */
[----:B------:R-:W4:Y:S01]  /*26150*/  LDL R5, [R1+0x1684] ;  /* 0x0016840001057983 */ /* 0x000f220000100800 */
[----:B------:R-:W-:-:S04]  /*26160*/  LOP3.LUT R28, R28, 0x50, RZ, 0xfc, !PT ;  /* 0x000000501c1c7812 */ /* 0x000fc800078efcff */
[----:B------:R-:W-:Y:S02]  /*26170*/  ISETP.GE.AND P1, PT, R28, UR11, PT ;  /* 0x0000000b1c007c0c */ /* 0x000fe4000bf26270 */
[----:B------:R-:W0:Y:S01]  /*26180*/  S2R R28, SR_TID.X ;  /* 0x00000000001c7919 */ /* 0x000e220000002100 */
[----:B------:R-:W-:Y:S02]  /*26190*/  ISETP.GE.AND P2, PT, R4, UR11, PT ;  /* 0x0000000b04007c0c */ /* 0x000fe4000bf46270 */
[----:B------:R-:W-:Y:S02]  /*261a0*/  PRMT R13, RZ, 0x7610, R13 ;  /* 0x00007610ff0d7816 */ /* 0x000fe4000000000d */
[----:B0-----:R-:W-:-:S04]  /*261b0*/  SHF.R.U32.HI R28, RZ, 0x4, R28 ;  /* 0x00000004ff1c7819 */ /* 0x001fc8000001161c */
[----:B------:R-:W-:-:S04]  /*261c0*/  SGXT.U32 R28, R28, 0x2 ;  /* 0x000000021c1c781a */ /* 0x000fc80000000000 */
[----:B------:R-:W-:-:S04]  /*261d0*/  LOP3.LUT R4, R28, 0x58, RZ, 0xfc, !PT ;  /* 0x000000581c047812 */ /* 0x000fc800078efcff */
[----:B------:R-:W-:Y:S01]  /*261e0*/  ISETP.GE.AND P3, PT, R4, UR11, PT ;  /* 0x0000000b04007c0c */ /* 0x000fe2000bf66270 */
[----:B---3--:R-:W-:-:S05]  /*261f0*/  @!P0 IMAD.MOV.U32 R4, RZ, RZ, R29 ;  /* 0x000000ffff048224 */ /* 0x008fca00078e001d */
[----:B----4-:R0:W3:Y:S04]  /*26200*/  @!P0 LDG.E.U16 R13, desc[UR8][R4.64] ;  /* 0x00000008040d8981 */ /* 0x0100e8000c1e1500 */
[----:B------:R-:W0:Y:S04]  /*26210*/  LDL R4, [R1+0x168c] ;  /* 0x00168c0001047983 */ /* 0x000e280000100800 */
[----:B------:R-:W0:Y:S01]  /*26220*/  LDL R5, [R1+0x16c8] ;  /* 0x0016c80001057983 */ /* 0x000e220000100800 */
[----:B------:R-:W-:Y:S01]  /*26230*/  PRMT R12, RZ, 0x7610, R12 ;  /* 0x00007610ff0c7816 */ /* 0x000fe2000000000c */
[----:B------:R-:W4:Y:S01]  /*26240*/  S2R R28, SR_TID.X ;  /* 0x00000000001c7919 */ /* 0x000f220000002100 */
[----:B0-----:R-:W-:-:S04]  /*26250*/  @!P1 LOP3.LUT R5, R5, R4, RZ, 0x3c, !PT ;  /* 0x0000000405059212 */ /* 0x001fc800078e3cff */
[----:B------:R-:W-:-:S04]  /*26260*/  @!P1 LOP3.LUT R4, R5, R4, RZ, 0x3c, !PT ;  /* 0x0000000405049212 */ /* 0x000fc800078e3cff */
[----:B------:R-:W-:-:S05]  /*26270*/  @!P1 LOP3.LUT R5, R5, R4, RZ, 0x3c, !PT ;  /* 0x0000000405059212 */ /* 0x000fca00078e3cff */
[----:B------:R-:W2:Y:S01]  /*26280*/  @!P1 LDG.E.U16 R12, desc[UR8][R4.64] ;  /* 0x00000008040c9981 */ /* 0x000ea2000c1e1500 */
[----:B----4-:R-:W-:-:S04]  /*26290*/  SHF.R.U32.HI R28, RZ, 0x4, R28 ;  /* 0x00000004ff1c7819 */ /* 0x010fc8000001161c */
[----:B------:R-:W-:Y:S01]  /*262a0*/  SGXT.U32 R28, R28, 0x2 ;  /* 0x000000021c1c781a */ /* 0x000fe20000000000 */
[----:B---3--:R0:W-:Y:S04]  /*262b0*/  STL [R1+0x2b4], R13 ;  /* 0x0002b40d01007387 */ /* 0x0081e80000100800 */
[----:B------:R-:W3:Y:S01]  /*262c0*/  LDL R29, [R1+0x1704] ;  /* 0x00170400011d7983 */ /* 0x000ee20000100800 */
[----:B0-----:R-:W-:-:S04]  /*262d0*/  LOP3.LUT R13, R28, 0x5c, RZ, 0xfc, !PT ;  /* 0x0000005c1c0d7812 */ /* 0x001fc800078efcff */
[----:B------:R-:W-:Y:S02]  /*262e0*/  ISETP.GE.AND P0, PT, R13, UR11, PT ;  /* 0x0000000b0d007c0c */ /* 0x000fe4000bf06270 */
[----:B------:R-:W4:Y:S04]  /*262f0*/  LDL.LU R13, [R1+0x2934] ;  /* 0x00293400010d7983 */ /* 0x000f280000300800 */
[----:B------:R-:W3:Y:S04]  /*26300*/  LDL R4, [R1+0x1694] ;  /* 0x0016940001047983 */ /* 0x000ee80000100800 */
[----:B--2---:R0:W-:Y:S04]  /*26310*/  STL [R1+0x2b0], R12 ;  /* 0x0002b00c01007387 */ /* 0x0041e80000100800 */
[----:B------:R-:W3:Y:S01]  /*26320*/  LDL R5, [R1+0x16d0] ;  /* 0x0016d00001057983 */ /* 0x000ee20000100800 */
[----:B------:R-:W-:Y:S01]  /*26330*/  PRMT R11, RZ, 0x7610, R11 ;  /* 0x00007610ff0b7816 */ /* 0x000fe2000000000b */
[----:B------:R-:W2:Y:S01]  /*26340*/  S2R R28, SR_TID.X ;  /* 0x00000000001c7919 */ /* 0x000ea20000002100 */
[----:B---3--:R-:W-:-:S04]  /*26350*/  @!P2 LOP3.LUT R5, R5, R4, RZ, 0x3c, !PT ;  /* 0x000000040505a212 */ /* 0x008fc800078e3cff */
[----:B------:R-:W-:-:S04]  /*26360*/  @!P2 LOP3.LUT R4, R5, R4, RZ, 0x3c, !PT ;  /* 0x000000040504a212 */ /* 0x000fc800078e3cff */
[----:B------:R-:W-:-:S05]  /*26370*/  @!P2 LOP3.LUT R5, R5, R4, RZ, 0x3c, !PT ;  /* 0x000000040505a212 */ /* 0x000fca00078e3cff */
[----:B------:R-:W3:Y:S01]  /*26380*/  @!P2 LDG.E.U16 R11, desc[UR8][R4.64] ;  /* 0x00000008040ba981 */ /* 0x000ee2000c1e1500 */
[----:B--2---:R-:W-:-:S04]  /*26390*/  SHF.R.U32.HI R28, RZ, 0x4, R28 ;  /* 0x00000004ff1c7819 */ /* 0x004fc8000001161c */
[----:B------:R-:W-:-:S04]  /*263a0*/  SGXT.U32 R28, R28, 0x2 ;  /* 0x000000021c1c781a */ /* 0x000fc80000000000 */
[----:B0-----:R-:W-:Y:S02]  /*263b0*/  LOP3.LUT R12, R28, 0x60, RZ, 0xfc, !PT ;  /* 0x000000601c0c7812 */ /* 0x001fe400078efcff */
[----:B------:R-:W0:Y:S02]  /*263c0*/  S2R R28, SR_TID.X ;  /* 0x00000000001c7919 */ /* 0x000e240000002100 */
[----:B------:R-:W-:Y:S02]  /*263d0*/  ISETP.GE.AND P1, PT, R12, UR11, PT ;  /* 0x0000000b0c007c0c */ /* 0x000fe4000bf26270 */
[----:B0-----:R-:W-:Y:S02]  /*263e0*/  SHF.R.U32.HI R12, RZ, 0x4, R28 ;  /* 0x00000004ff0c7819 */ /* 0x001fe4000001161c */
[----:B------:R-:W2:Y:S04]  /*263f0*/  LDL.LU R28, [R1+0x16b4] ;  /* 0x0016b400011c7983 */ /* 0x000ea80000300800 */
[----:B---3--:R0:W-:Y:S04]  /*26400*/  STL [R1+0x2ac], R11 ;  /* 0x0002ac0b01007387 */ /* 0x0081e80000100800 */
[----:B------:R-:W3:Y:S04]  /*26410*/  LDL R4, [R1+0x169c] ;  /* 0x00169c0001047983 */ /* 0x000ee80000100800 */
[----:B------:R-:W3:Y:S01]  /*26420*/  LDL R5, [R1+0x16d8] ;  /* 0x0016d80001057983 */ /* 0x000ee20000100800 */
[----:B----4-:R-:W-:-:S02]  /*26430*/  PRMT R13, RZ, 0x7610, R13 ;  /* 0x00007610ff0d7816 */ /* 0x010fc4000000000d */
[----:B---3--:R-:W-:-:S04]  /*26440*/  @!P3 LOP3.LUT R5, R5, R4, RZ, 0x3c, !PT ;  /* 0x000000040505b212 */ /* 0x008fc800078e3cff */
[----:B------:R-:W-:-:S04]  /*26450*/  @!P3 LOP3.LUT R4, R5, R4, RZ, 0x3c, !PT ;  /* 0x000000040504b212 */ /* 0x000fc800078e3cff */
[----:B------:R-:W-:-:S05]  /*26460*/  @!P3 LOP3.LUT R5, R5, R4, RZ, 0x3c, !PT ;  /* 0x000000040505b212 */ /* 0x000fca00078e3cff */
[----:B------:R-:W3:Y:S01]  /*26470*/  @!P3 LDG.E.U16 R13, desc[UR8][R4.64] ;  /* 0x00000008040db981 */ /* 0x000ee2000c1e1500 */
[----:B------:R-:W-:-:S04]  /*26480*/  SGXT.U32 R12, R12, 0x2 ;  /* 0x000000020c0c781a */ /* 0x000fc80000000000 */
[----:B0-----:R-:W-:-:S04]  /*26490*/  LOP3.LUT R11, R12, 0x64, RZ, 0xfc, !PT ;  /* 0x000000640c0b7812 */ /* 0x001fc800078efcff */
[----:B------:R-:W-:Y:S02]  /*264a0*/  ISETP.GE.AND P2, PT, R11, UR11, PT ;  /* 0x0000000b0b007c0c */ /* 0x000fe4000bf46270 */
[----:B------:R-:W4:Y:S01]  /*264b0*/  LDL.LU R11, [R1+0x2930] ;  /* 0x00293000010b7983 */ /* 0x000f220000300800 */
[----:B------:R-:W0:Y:S03]  /*264c0*/  S2R R12, SR_TID.X ;  /* 0x00000000000c7919 */ /* 0x000e260000002100 */
[----:B---3--:R3:W-:Y:S04]  /*264d0*/  STL [R1+0x2a8], R13 ;  /* 0x0002a80d01007387 */ /* 0x0087e80000100800 */
[----:B---3--:R-:W3:Y:S04]  /*264e0*/  LDL.LU R13, [R1+0x292c] ;  /* 0x00292c00010d7983 */ /* 0x008ee80000300800 */
[----:B------:R-:W2:Y:S01]  /*264f0*/  LDL R5, [R1+0x16a4] ;  /* 0x0016a40001057983 */ /* 0x000ea20000100800 */
[----:B0-----:R-:W-:-:S04]  /*26500*/  SHF.R.U32.HI R4, RZ, 0x4, R12 ;  /* 0x00000004ff047819 */ /* 0x001fc8000001160c */
[----:B------:R-:W-:-:S04]  /*26510*/  SGXT.U32 R4, R4, 0x2 ;  /* 0x000000020404781a */ /* 0x000fc80000000000 */
[C---:B------:R-:W-:Y:S02]  /*26520*/  LOP3.LUT R12, R4.reuse, 0x68, RZ, 0xfc, !PT ;  /* 0x00000068040c7812 */ /* 0x040fe400078efcff */
[----:B------:R-:W-:-:S04]  /*26530*/  LOP3.LUT R4, R4, 0x6c, RZ, 0xfc, !PT ;  /* 0x0000006c04047812 */ /* 0x000fc800078efcff */
[----:B------:R-:W-:Y:S01]  /*26540*/  ISETP.GE.AND P4, PT, R4, UR11, PT ;  /* 0x0000000b04007c0c */ /* 0x000fe2000bf86270 */
[----:B------:R-:W-:Y:S01]  /*26550*/  @!P0 IMAD.MOV.U32 R4, RZ, RZ, R29 ;  /* 0x000000ffff048224 */ /* 0x000fe200078e001d */
[----:B---3--:R-:W-:-:S06]  /*26560*/  PRMT R13, RZ, 0x7610, R13 ;  /* 0x00007610ff0d7816 */ /* 0x008fcc000000000d */
[----:B--2---:R-:W2:Y:S01]  /*26570*/  @!P0 LDG.E.U16 R13, desc[UR8][R4.64] ;  /* 0x00000008040d8981 */ /* 0x004ea2000c1e1500 */
[----:B------:R-:W-:-:S03]  /*26580*/  ISETP.GE.AND P3, PT, R12, UR11, PT ;  /* 0x0000000b0c007c0c */ /* 0x000fc6000bf66270 */
[----:B------:R-:W3:Y:S04]  /*26590*/  LDL.LU R12, [R1+0x2928] ;  /* 0x00292800010c7983 */ /* 0x000ee80000300800 */
[----:B--2---:R0:W-:Y:S04]  /*265a0*/  STL [R1+0x2a4], R13 ;  /* 0x0002a40d01007387 */ /* 0x0041e80000100800 */
[----:B0-----:R-:W2:Y:S04]  /*265b0*/  LDL.LU R13, [R1+0x2924] ;  /* 0x00292400010d7983 */ /* 0x001ea80000300800 */
        /* <DEDUP_REMOVED lines=8> */
[----:B------:R-:W2:Y:S01]  /*26640*/  LDL R5, [R1+0x16fc] ;  /* 0x0016fc0001057983 */ /* 0x000ea20000100800 */
[----:B------:R-:W-:Y:S01]  /*26650*/  PRMT R13, RZ, 0x7610, R13 ;  /* 0x00007610ff0d7816 */ /* 0x000fe2000000000d */
[----:B------:R-:W1:Y:S01]  /*26660*/  S2R R29, SR_TID.X ;  /* 0x00000000001d7919 */ /* 0x000e620000002100 */
[----:B--2---:R-:W-:-:S02]  /*26670*/  @!P2 IMAD.MOV.U32 R4, RZ, RZ, R5 ;  /* 0x000000ffff04a224 */ /* 0x004fc400078e0005 */
[----:B------:R-:W-:-:S05]  /*26680*/  @!P2 IMAD.MOV.U32 R5, RZ, RZ, R28 ;  /* 0x000000ffff05a224 */ /* 0x000fca00078e001c */
[----:B------:R-:W2:Y:S01]  /*26690*/  @!P2 LDG.E.U16 R13, desc[UR8][R4.64] ;  /* 0x00000008040da981 */ /* 0x000ea2000c1e1500 */
[----:B-1----:R-:W-:-:S04]  /*266a0*/  SHF.R.U32.HI R29, RZ, 0x4, R29 ;  /* 0x00000004ff1d7819 */ /* 0x002fc8000001161d */
[----:B------:R-:W-:-:S04]  /*266b0*/  SGXT.U32 R29, R29, 0x2 ;  /* 0x000000021d1d781a */ /* 0x000fc80000000000 */
[----:B0-----:R-:W-:Y:S02]  /*266c0*/  LOP3.LUT R0, R29, 0x70, RZ, 0xfc, !PT ;  /* 0x000000701d007812 */ /* 0x001fe400078efcff */
[----:B------:R-:W3:Y:S04]  /*266d0*/  LDL R29, [R1+0x16cc] ;  /* 0x0016cc00011d7983 */ /* 0x000ee80000100800 */
[----:B------:R0:W-:Y:S04]  /*266e0*/  STL [R1+0x17cc], R28 ;  /* 0x0017cc1c01007387 */ /* 0x0001e80000100800 */
[----:B0-----:R-:W4:Y:S04]  /*266f0*/  LDL.LU R28, [R1+0x16f0] ;  /* 0x0016f000011c7983 */ /* 0x001f280000300800 */
[----:B--2---:R0:W-:Y:S04]  /*26700*/  STL [R1+0x29c], R13 ;  /* 0x00029c0d01007387 */ /* 0x0041e80000100800 */
[----:B0-----:R-:W2:Y:S04]  /*26710*/  LDL.LU R13, [R1+0x2920] ;  /* 0x00292000010d7983 */ /* 0x001ea80000300800 */
[----:B------:R-:W2:Y:S04]  /*26720*/  LDL R4, [R1+0x16bc] ;  /* 0x0016bc0001047983 */ /* 0x000ea80000100800 */
[----:B------:R-:W2:Y:S01]  /*26730*/  LDL R5, [R1+0x16f8] ;  /* 0x0016f80001057983 */ /* 0x000ea20000100800 */
[----:B---3--:R-:W-:-:S02]  /*26740*/  PRMT R12, RZ, 0x7610, R12 ;  /* 0x00007610ff0c7816 */ /* 0x008fc4000000000c */
[----:B--2---:R-:W-:-:S04]  /*26750*/  @!P3 LOP3.LUT R5, R5, R4, RZ, 0x3c, !PT ;  /* 0x000000040505b212 */ /* 0x004fc800078e3cff */
[----:B------:R-:W-:-:S04]  /*26760*/  @!P3 LOP3.LUT R4, R5, R4, RZ, 0x3c, !PT ;  /* 0x000000040504b212 */ /* 0x000fc800078e3cff */
[----:B------:R-:W-:-:S05]  /*26770*/  @!P3 LOP3.LUT R5, R5, R4, RZ, 0x3c, !PT ;  /* 0x000000040505b212 */ /* 0x000fca00078e3cff */
[----:B------:R-:W2:Y:S04]  /*26780*/  @!P3 LDG.E.U16 R12, desc[UR8][R4.64] ;  /* 0x00000008040cb981 */ /* 0x000ea8000c1e1500 */
[----:B--2---:R0:W-:Y:S04]  /*26790*/  STL [R1+0x298], R12 ;  /* 0x0002980c01007387 */ /* 0x0041e80000100800 */
[----:B0-----:R-:W2:Y:S04]  /*267a0*/  LDL.LU R12, [R1+0x291c] ;  /* 0x00291c00010c7983 */ /* 0x001ea80000300800 */
[----:B------:R-:W3:Y:S04]  /*267b0*/  LDL R4, [R1+0x16c4] ;  /* 0x0016c40001047983 */ /* 0x000ee80000100800 */
[----:B------:R-:W3:Y:S01]  /*267c0*/  LDL R5, [R1+0x16f4] ;  /* 0x0016f40001057983 */ /* 0x000ee20000100800 */
[----:B------:R-:W-:-:S02]  /*267d0*/  PRMT R13, RZ, 0x7610, R13 ;  /* 0x00007610ff0d7816 */ /* 0x000fc4000000000d */
[----:B------:R-:W-:Y:S02]  /*267e0*/  ISETP.GE.AND P0, PT, R0, UR11, PT ;  /* 0x0000000b00007c0c */ /* 0x000fe4000bf06270 */
[----:B------:R-:W-:Y:S02]  /*267f0*/  PRMT R3, RZ, 0x7610, R3 ;  /* 0x00007610ff037816 */ /* 0x000fe40000000003 */
[----:B---3--:R-:W-:-:S04]  /*26800*/  @!P4 LOP3.LUT R5, R5, R4, RZ, 0x3c, !PT ;  /* 0x000000040505c212 */ /* 0x008fc800078e3cff */
[----:B------:R-:W-:-:S04]  /*26810*/  @!P4 LOP3.LUT R4, R5, R4, RZ, 0x3c, !PT ;  /* 0x000000040504c212 */ /* 0x000fc800078e3cff */
[----:B------:R-:W-:-:S05]  /*26820*/  @!P4 LOP3.LUT R5, R5, R4, RZ, 0x3c, !PT ;  /* 0x000000040505c212 */ /* 0x000fca00078e3cff */
[----:B------:R0:W3:Y:S02]  /*26830*/  @!P4 LDG.E.U16 R13, desc[UR8][R4.64] ;  /* 0x00000008040dc981 */ /* 0x0000e4000c1e1500 */
[----:B0-----:R-:W0:Y:S02]  /*26840*/  S2R R5, SR_TID.X ;  /* 0x0000000000057919 */ /* 0x001e240000002100 */
[--C-:B0-----:R-:W-:Y:S02]  /*26850*/  SHF.R.U32.HI R4, RZ, 0x4, R5.reuse ;  /* 0x00000004ff047819 */ /* 0x101fe40000011605 */
[----:B------:R-:W-:Y:S02]  /*26860*/  SHF.R.U32.HI R5, RZ, 0x4, R5 ;  /* 0x00000004ff057819 */ /* 0x000fe40000011605 */
[----:B------:R-:W-:-:S03]  /*26870*/  SGXT.U32 R4, R4, 0x2 ;  /* 0x000000020404781a */ /* 0x000fc60000000000 */
[----:B------:R-:W-:Y:S01]  /*26880*/  VIADD R5, R5, 0x7c ;  /* 0x0000007c05057836 */ /* 0x000fe20000000000 */
[----:B------:R-:W-:-:S04]  /*26890*/  LOP3.LUT R4, R4, 0x78, RZ, 0xfc, !PT ;  /* 0x0000007804047812 */ /* 0x000fc800078efcff */
[----:B------:R-:W-:Y:S01]  /*268a0*/  ISETP.GE.AND P2, PT, R4, UR11, PT ;  /* 0x0000000b04007c0c */ /* 0x000fe2000bf46270 */
[----:B----4-:R-:W-:Y:S01]  /*268b0*/  @!P0 IMAD.MOV.U32 R4, RZ, RZ, R28 ;  /* 0x000000ffff048224 */ /* 0x010fe200078e001c */
[----:B------:R-:W-:Y:S01]  /*268c0*/  ISETP.GE.AND P3, PT, R5, UR11, PT ;  /* 0x0000000b05007c0c */ /* 0x000fe2000bf66270 */
[----:B------:R-:W-:-:S05]  /*268d0*/  @!P0 IMAD.MOV.U32 R5, RZ, RZ, R29 ;  /* 0x000000ffff058224 */ /* 0x000fca00078e001d */
[----:B------:R-:W4:Y:S01]  /*268e0*/  @!P0 LDG.E.U16 R3, desc[UR8][R4.64] ;  /* 0x0000000804038981 */ /* 0x000f22000c1e1500 */
[----:B------:R-:W0:Y:S02]  /*268f0*/  S2R R0, SR_TID.X ;  /* 0x0000000000007919 */ /* 0x000e240000002100 */
[----:B0-----:R-:W-:-:S04]  /*26900*/  SHF.R.U32.HI R0, RZ, 0x4, R0 ;  /* 0x00000004ff007819 */ /* 0x001fc80000011600 */
[----:B------:R-:W-:-:S04]  /*26910*/  SGXT.U32 R0, R0, 0x2 ;  /* 0x000000020000781a */ /* 0x000fc80000000000 */
[----:B------:R-:W-:-:S04]  /*26920*/  LOP3.LUT R0, R0, 0x74, RZ, 0xfc, !PT ;  /* 0x0000007400007812 */ /* 0x000fc800078efcff */
[----:B------:R-:W-:Y:S02]  /*26930*/  ISETP.GE.AND P1, PT, R0, UR11, PT ;  /* 0x0000000b00007c0c */ /* 0x000fe4000bf26270 */
[----:B------:R-:W2:Y:S04]  /*26940*/  LDL.LU R0, [R1+0x16e4] ;  /* 0x0016e40001007983 */ /* 0x000ea80000300800 */
[----:B---3--:R0:W-:Y:S04]  /*26950*/  STL [R1+0x294], R13 ;  /* 0x0002940d01007387 */ /* 0x0081e80000100800 */
[----:B0-----:R-:W3:Y:S04]  /*26960*/  LDL.LU R13, [R1+0x2918] ;  /* 0x00291800010d7983 */ /* 0x001ee80000300800 */
[----:B------:R-:W-:Y:S04]  /*26970*/  STL [R1+0x17d0], R28 ;  /* 0x0017d01c01007387 */ /* 0x000fe80000100800 */
[----:B----4-:R-:W-:Y:S04]  /*26980*/  STL [R1+0x290], R3 ;  /* 0x0002900301007387 */ /* 0x010fe80000100800 */
[----:B------:R-:W4:Y:S04]  /*26990*/  LDL R4, [R1+0x16d4] ;  /* 0x0016d40001047983 */ /* 0x000f280000100800 */
[----:B------:R-:W4:Y:S01]  /*269a0*/  LDL R5, [R1+0x16ec] ;  /* 0x0016ec0001057983 */ /* 0x000f220000100800 */
[----:B---3--:R-:W-:-:S02]  /*269b0*/  PRMT R13, RZ, 0x7610, R13 ;  /* 0x00007610ff0d7816 */ /* 0x008fc4000000000d */
[----:B----4-:R-:W-:-:S04]  /*269c0*/  @!P1 LOP3.LUT R5, R5, R4, RZ, 0x3c, !PT ;  /* 0x0000000405059212 */ /* 0x010fc800078e3cff */
[----:B------:R-:W-:-:S04]  /*269d0*/  @!P1 LOP3.LUT R4, R5, R4, RZ, 0x3c, !PT ;  /* 0x0000000405049212 */ /* 0x000fc800078e3cff */
[----:B------:R-:W-:-:S05]  /*269e0*/  @!P1 LOP3.LUT R5, R5, R4, RZ, 0x3c, !PT ;  /* 0x0000000405059212 */ /* 0x000fca00078e3cff */
[----:B------:R0:W3:Y:S01]  /*269f0*/  @!P1 LDG.E.U16 R13, desc[UR8][R4.64] ;  /* 0x00000008040d9981 */ /* 0x0000e2000c1e1500 */
[----:B------:R-:W1:Y:S01]  /*26a00*/  S2R R29, SR_TID.X ;  /* 0x00000000001d7919 */ /* 0x000e620000002100 */
[----:B0-----:R-:W0:Y:S01]  /*26a10*/  S2R R5, SR_TID.X ;  /* 0x0000000000057919 */ /* 0x001e220000002100 */
[----:B-1----:R-:W-:Y:S02]  /*26a20*/  LOP3.LUT R29, R29, 0x3f, RZ, 0xc0, !PT ;  /* 0x0000003f1d1d7812 */ /* 0x002fe400078ec0ff */
[----:B0-----:R-:W-:-:S03]  /*26a30*/  LOP3.LUT R5, R5, 0x3f, RZ, 0xc0, !PT ;  /* 0x0000003f05057812 */ /* 0x001fc600078ec0ff */
[----:B------:R-:W-:Y:S01]  /*26a40*/  STL [R1+0x26b0], R29 ;  /* 0x0026b01d01007387 */ /* 0x000fe20000100800 */
[----:B------:R-:W-:-:S03]  /*26a50*/  LOP3.LUT R4, R5, 0x40, RZ, 0xfc, !PT ;  /* 0x0000004005047812 */ /* 0x000fc600078efcff */
[----:B---3--:R0:W-:Y:S04]  /*26a60*/  STL [R1+0x28c], R13 ;  /* 0x00028c0d01007387 */ /* 0x0081e80000100800 */
[----:B0-----:R-:W3:Y:S04]  /*26a70*/  LDL.LU R13, [R1+0x2914] ;  /* 0x00291400010d7983 */ /* 0x001ee80000300800 */
[----:B------:R-:W4:Y:S01]  /*26a80*/  LDL R5, [R1+0x16e8] ;  /* 0x0016e80001057983 */ /* 0x000f220000100800 */
[----:B------:R-:W-:Y:S02]  /*26a90*/  ISETP.GE.AND P1, PT, R4, UR11, PT ;  /* 0x0000000b04007c0c */ /* 0x000fe4000bf26270 */
[----:B--2---:R-:W-:Y:S01]  /*26aa0*/  PRMT R12, RZ, 0x7610, R12 ;  /* 0x00007610ff0c7816 */ /* 0x004fe2000000000c */
[----:B----4-:R-:W-:-:S02]  /*26ab0*/  @!P2 IMAD.MOV.U32 R4, RZ, RZ, R5 ;  /* 0x000000ffff04a224 */ /* 0x010fc400078e0005 */
[----:B------:R-:W-:-:S05]  /*26ac0*/  @!P2 IMAD.MOV.U32 R5, RZ, RZ, R0 ;  /* 0x000000ffff05a224 */ /* 0x000fca00078e0000 */
[----:B------:R-:W2:Y:S04]  /*26ad0*/  @!P2 LDG.E.U16 R12, desc[UR8][R4.64] ;  /* 0x00000008040ca981 */ /* 0x000ea8000c1e1500 */
[----:B------:R-:W-:Y:S04]  /*26ae0*/  STL [R1+0x17c8], R0 ;  /* 0x0017c80001007387 */ /* 0x000fe80000100800 */
[----:B--2---:R0:W-:Y:S04]  /*26af0*/  STL [R1+0x288], R12 ;  /* 0x0002880c01007387 */ /* 0x0041e80000100800 */
[----:B0-----:R-:W2:Y:S04]  /*26b00*/  LDL.LU R12, [R1+0x2910] ;  /* 0x00291000010c7983 */ /* 0x001ea80000300800 */
[----:B------:R-:W4:Y:S04]  /*26b10*/  LDL R4, [R1+0x16dc] ;  /* 0x0016dc0001047983 */ /* 0x000f280000100800 */
[----:B------:R-:W4:Y:S01]  /*26b20*/  LDL R5, [R1+0x16e0] ;  /* 0x0016e00001057983 */ /* 0x000f220000100800 */
[----:B---3--:R-:W-:-:S02]  /*26b30*/  PRMT R13, RZ, 0x7610, R13 ;  /* 0x00007610ff0d7816 */ /* 0x008fc4000000000d */
[----:B----4-:R-:W-:-:S04]  /*26b40*/  @!P3 LOP3.LUT R5, R5, R4, RZ, 0x3c, !PT ;  /* 0x000000040505b212 */ /* 0x010fc800078e3cff */
[----:B------:R-:W-:-:S04]  /*26b50*/  @!P3 LOP3.LUT R4, R5, R4, RZ, 0x3c, !PT ;  /* 0x000000040504b212 */ /* 0x000fc800078e3cff */
[----:B------:R-:W-:-:S05]  /*26b60*/  @!P3 LOP3.LUT R5, R5, R4, RZ, 0x3c, !PT ;  /* 0x000000040505b212 */ /* 0x000fca00078e3cff */
[----:B------:R-:W3:Y:S01]  /*26b70*/  @!P3 LDG.E.U16 R13, desc[UR8][R4.64] ;  /* 0x00000008040db981 */ /* 0x000ee2000c1e1500 */
[----:B------:R-:W0:Y:S03]  /*26b80*/  S2R R3, SR_TID.X ;  /* 0x0000000000037919 */ /* 0x000e260000002100 */
[----:B---3--:R1:W-:Y:S04]  /*26b90*/  STL [R1+0x284], R13 ;  /* 0x0002840d01007387 */ /* 0x0083e80000100800 */
[----:B-1----:R-:W3:Y:S04]  /*26ba0*/  LDL.LU R13, [R1+0x290c] ;  /* 0x00290c00010d7983 */ /* 0x002ee80000300800 */
[----:B------:R-:W4:Y:S04]  /*26bb0*/  LDL R4, [R1+0x1650] ;  /* 0x0016500001047983 */ /* 0x000f280000100800 */
[----:B------:R-:W4:Y:S01]  /*26bc0*/  LDL R5, [R1+0x1670] ;  /* 0x0016700001057983 */ /* 0x000f220000100800 */
[----:B0-----:R-:W-:-:S04]  /*26bd0*/  SHF.R.U32.HI R3, RZ, 0x4, R3 ;  /* 0x00000004ff037819 */ /* 0x001fc80000011603 */
[----:B------:R-:W-:-:S04]  /*26be0*/  SGXT.U32 R3, R3, 0x2 ;  /* 0x000000020303781a */ /* 0x000fc80000000000 */
[----:B------:R-:W-:Y:S02]  /*26bf0*/  ISETP.GE.AND P0, PT, R3, UR11, PT ;  /* 0x0000000b03007c0c */ /* 0x000fe4000bf06270 */
[----:B--2---:R-:W-:-:S11]  /*26c00*/  PRMT R12, RZ, 0x7610, R12 ;  /* 0x00007610ff0c7816 */ /* 0x004fd6000000000c */
[----:B----4-:R-:W-:-:S04]  /*26c10*/  @!P0 LOP3.LUT R5, R5, R4, RZ, 0x3c, !PT ;  /* 0x0000000405058212 */ /* 0x010fc800078e3cff */
[----:B------:R-:W-:-:S04]  /*26c20*/  @!P0 LOP3.LUT R4, R5, R4, RZ, 0x3c, !PT ;  /* 0x0000000405048212 */ /* 0x000fc800078e3cff */
[----:B------:R-:W-:-:S05]  /*26c30*/  @!P0 LOP3.LUT R5, R5, R4, RZ, 0x3c, !PT ;  /* 0x0000000405058212 */ /* 0x000fca00078e3cff */
[----:B------:R-:W2:Y:S01]  /*26c40*/  @!P0 LDG.E.U16 R12, desc[UR8][R4.64] ;  /* 0x00000008040c8981 */ /* 0x000ea2000c1e1500 */
[----:B------:R-:W-:Y:S02]  /*26c50*/  ISETP.GE.AND P4, PT, R29, UR11, PT ;  /* 0x0000000b1d007c0c */ /* 0x000fe4000bf86270 */
[----:B---3--:R-:W-:Y:S01]  /*26c60*/  PRMT R13, RZ, 0x7610, R13 ;  /* 0x00007610ff0d7816 */ /* 0x008fe2000000000d */
[----:B------:R-:W-:Y:S06]  /*26c70*/  BAR.SYNC.DEFER_BLOCKING 0x0 ;  /* 0x0000000000007b1d */ /* 0x000fec0000010000 */
[----:B--2---:R0:W-:Y:S04]  /*26c80*/  STL [R1+0x280], R12 ;  /* 0x0002800c01007387 */ /* 0x0041e80000100800 */
[----:B0-----:R-:W2:Y:S04]  /*26c90*/  LDL.LU R12, [R1+0x2908] ;  /* 0x00290800010c7983 */ /* 0x001ea80000300800 */
[----:B------:R-:W3:Y:S04]  /*26ca0*/  LDL R4, [R1+0x1524] ;  /* 0x0015240001047983 */ /* 0x000ee80000100800 */
[----:B------:R-:W3:Y:S02]  /*26cb0*/  LDL R5, [R1+0x1528] ;  /* 0x0015280001057983 */ /* 0x000ee40000100800 */
[----:B---3--:R-:W-:-:S04]  /*26cc0*/  @!P4 LOP3.LUT R5, R5, R4, RZ, 0x3c, !PT ;  /* 0x000000040505c212 */ /* 0x008fc800078e3cff */
[----:B------:R-:W-:-:S04]  /*26cd0*/  @!P4 LOP3.LUT R4, R5, R4, RZ, 0x3c, !PT ;  /* 0x000000040504c212 */ /* 0x000fc800078e3cff */
[----:B------:R-:W-:-:S05]  /*26ce0*/  @!P4 LOP3.LUT R5, R5, R4, RZ, 0x3c, !PT ;  /* 0x000000040505c212 */ /* 0x000fca00078e3cff */
[----:B------:R-:W3:Y:S04]  /*26cf0*/  @!P4 LDG.E.U16 R13, desc[UR8][R4.64] ;  /* 0x00000008040dc981 */ /* 0x000ee8000c1e1500 */
[----:B---3--:R0:W-:Y:S04]  /*26d00*/  STL [R1+0x27c], R13 ;  /* 0x00027c0d01007387 */ /* 0x0081e80000100800 */
[----:B0-----:R-:W3:Y:S04]  /*26d10*/  LDL.LU R13, [R1+0x2904] ;  /* 0x00290400010d7983 */ /* 0x001ee80000300800 */
[----:B------:R-:W4:Y:S04]  /*26d20*/  LDL R4, [R1+0x151c] ;  /* 0x00151c0001047983 */ /* 0x000f280000100800 */
[----:B------:R-:W4:Y:S01]  /*26d30*/  LDL R5, [R1+0x1520] ;  /* 0x0015200001057983 */ /* 0x000f220000100800 */
[----:B--2---:R-:W-:-:S02]  /*26d40*/  PRMT R12, RZ, 0x7610, R12 ;  /* 0x00007610ff0c7816 */ /* 0x004fc4000000000c */
[----:B----4-:R-:W-:-:S04]  /*26d50*/  @!P1 LOP3.LUT R5, R5, R4, RZ, 0x3c, !PT ;  /* 0x0000000405059212 */ /* 0x010fc800078e3cff */
[----:B------:R-:W-:-:S04]  /*26d60*/  @!P1 LOP3.LUT R4, R5, R4, RZ, 0x3c, !PT ;  /* 0x0000000405049212 */ /* 0x000fc800078e3cff */
[----:B------:R-:W-:-:S05]  /*26d70*/  @!P1 LOP3.LUT R5, R5, R4, RZ, 0x3c, !PT ;  /* 0x0000000405059212 */ /* 0x000fca00078e3cff */
[----:B------:R-:W2:Y:S04]  /*26d80*/  @!P1 LDG.E.U16 R12, desc[UR8][R4.64] ;  /* 0x00000008040c9981 */ /* 0x000ea8000c1e1500 */
        /* <DEDUP_REMOVED lines=463> */
[----:B------:R-:W-:-:S02]  /*28a80*/  PRMT R0, RZ, 0x7610, R0 ;  /* 0x00007610ff007816 */ /* 0x000fc40000000000 */
[----:B----4-:R-:W-:-:S04]  /*28a90*/  @!P1 LOP3.LUT R5, R5, R4, RZ, 0x3c, !PT ;  /* 0x0000000405059212 */ /* 0x010fc800078e3cff */
[----:B------:R-:W-:-:S04]  /*28aa0*/  @!P1 LOP3.LUT R4, R5, R4, RZ, 0x3c, !PT ;  /* 0x0000000405049212 */ /* 0x000fc800078e3cff */
[----:B------:R-:W-:-:S05]  /*28ab0*/  @!P1 LOP3.LUT R5, R5, R4, RZ, 0x3c, !PT ;  /* 0x0000000405059212 */ /* 0x000fca00078e3cff */
[----:B------:R0:W4:Y:S04]  /*28ac0*/  @!P1 LDG.E.U16 R0, desc[UR8][R4.64] ;  /* 0x0000000804009981 */ /* 0x000128000c1e1500 */
[----:B------:R-:W0:Y:S04]  /*28ad0*/  LDL R4, [R1+0x7a4] ;  /* 0x0007a40001047983 */ /* 0x000e280000100800 */
[----:B------:R-:W0:Y:S01]  /*28ae0*/  LDL R5, [R1+0x7a8] ;  /* 0x0007a80001057983 */ /* 0x000e220000100800 */
[----:B--2---:R-:W-:Y:S02]  /*28af0*/  PRMT R12, RZ, 0x7610, R12 ;  /* 0x00007610ff0c7816 */ /* 0x004fe4000000000c */
[----:B0-----:R-:W-:-:S04]  /*28b00*/  @!P4 LOP3.LUT R5, R5, R4, RZ, 0x3c, !PT ;  /* 0x000000040505c212 */ /* 0x001fc800078e3cff */
[----:B------:R-:W-:-:S04]  /*28b10*/  @!P4 LOP3.LUT R4, R5, R4, RZ, 0x3c, !PT ;  /* 0x000000040504c212 */ /* 0x000fc800078e3cff */
[----:B------:R-:W-:-:S05]  /*28b20*/  @!P4 LOP3.LUT R5, R5, R4, RZ, 0x3c, !PT ;  /* 0x000000040505c212 */ /* 0x000fca00078e3cff */
[----:B------:R-:W2:Y:S04]  /*28b30*/  @!P4 LDG.E.U16 R12, desc[UR8][R4.64] ;  /* 0x00000008040cc981 */ /* 0x000ea8000c1e1500 */
[----:B----4-:R0:W-:Y:S04]  /*28b40*/  STL [R1+0x1a8], R0 ;  /* 0x0001a80001007387 */ /* 0x0101e80000100800 */
[----:B0-----:R-:W4:Y:S04]  /*28b50*/  LDL R0, [R1+0x6a0] ;  /* 0x0006a00001007983 */ /* 0x001f280000100800 */
        /* <DEDUP_REMOVED lines=14> */
[----:B---3--:R-:W-:-:S04]  /*28c40*/  @!P4 LOP3.LUT R5, R5, R4, RZ, 0x3c, !PT ;  /* 0x000000040505c212 */ /* 0x008fc800078e3cff */
[----:B------:R-:W-:-:S04]  /*28c50*/  @!P4 LOP3.LUT R4, R5, R4, RZ, 0x3c, !PT ;  /* 0x000000040504c212 */ /* 0x000fc800078e3cff */
[----:B------:R-:W-:-:S05]  /*28c60*/  @!P4 LOP3.LUT R5, R5, R4, RZ, 0x3c, !PT ;  /* 0x000000040505c212 */ /* 0x000fca00078e3cff */
[----:B------:R-:W3:Y:S04]  /*28c70*/  @!P4 LDG.E.U16 R12, desc[UR8][R4.64] ;  /* 0x00000008040cc981 */ /* 0x000ee8000c1e1500 */
[----:B---3--:R0:W-:Y:S04]  /*28c80*/  STL [R1+0x19c], R12 ;  /* 0x00019c0c01007387 */ /* 0x0081e80000100800 */
[----:B0-----:R-:W3:Y:S04]  /*28c90*/  LDL.LU R12, [R1+0x2828] ;  /* 0x00282800010c7983 */ /* 0x001ee80000300800 */
[----:B------:R-:W3:Y:S04]  /*28ca0*/  LDL R4, [R1+0x71c] ;  /* 0x00071c0001047983 */ /* 0x000ee80000100800 */
[----:B------:R-:W3:Y:S01]  /*28cb0*/  LDL R5, [R1+0x720] ;  /* 0x0007200001057983 */ /* 0x000ee20000100800 */
[----:B--2---:R-:W-:-:S02]  /*28cc0*/  PRMT R13, RZ, 0x7610, R13 ;  /* 0x00007610ff0d7816 */ /* 0x004fc4000000000d */
[----:B---3--:R-:W-:-:S04]  /*28cd0*/  @!P1 LOP3.LUT R5, R5, R4, RZ, 0x3c, !PT ;  /* 0x0000000405059212 */ /* 0x008fc800078e3cff */
        /* <DEDUP_REMOVED lines=11> */
[----:B------:R-:W3:Y:S01]  /*28d90*/  @!P4 LDG.E.U16 R12, desc[UR8][R4.64] ;  /* 0x00000008040cc981 */ /* 0x000ee2000c1e1500 */
[----:B--2---:R-:W-:-:S03]  /*28da0*/  PRMT R13, RZ, 0x7610, R13 ;  /* 0x00007610ff0d7816 */ /* 0x004fc6000000000d */
[----:B---3--:R0:W-:Y:S04]  /*28db0*/  STL [R1+0x194], R12 ;  /* 0x0001940c01007387 */ /* 0x0081e80000100800 */
[----:B0-----:R-:W2:Y:S04]  /*28dc0*/  LDL.LU R12, [R1+0x2820] ;  /* 0x00282000010c7983 */ /* 0x001ea80000300800 */
[----:B------:R-:W3:Y:S01]  /*28dd0*/  LDL R5, [R1+0x69c] ;  /* 0x00069c0001057983 */ /* 0x000ee20000100800 */
[----:B----4-:R-:W-:-:S03]  /*28de0*/  @!P1 IMAD.MOV.U32 R4, RZ, RZ, R0 ;  /* 0x000000ffff049224 */ /* 0x010fc600078e0000 */
[----:B------:R-:W4:Y:S04]  /*28df0*/  LDL.LU R0, [R1+0x1510] ;  /* 0x0015100001007983 */ /* 0x000f280000300800 */
[----:B---3--:R-:W3:Y:S04]  /*28e00*/  @!P1 LDG.E.U16 R13, desc[UR8][R4.64] ;  /* 0x00000008040d9981 */ /* 0x008ee8000c1e1500 */
        /* <DEDUP_REMOVED lines=44> */
[----:B------:R-:W2:Y:S01]  /*290d0*/  @!P4 LDG.E.U16 R12, desc[UR8][R4.64] ;  /* 0x00000008040cc981 */ /* 0x000ea2000c1e1500 */
[----:B------:R-:W-:-:S03]  /*290e0*/  PRMT R13, RZ, 0x7610, R13 ;  /* 0x00007610ff0d7816 */ /* 0x000fc6000000000d */
[----:B--2---:R0:W-:Y:S04]  /*290f0*/  STL [R1+0x15c], R12 ;  /* 0x00015c0c01007387 */ /* 0x0041e80000100800 */
[----:B0-----:R-:W2:Y:S04]  /*29100*/  LDL.LU R12, [R1+0x2808] ;  /* 0x00280800010c7983 */ /* 0x001ea80000300800 */
[----:B------:R-:W3:Y:S01]  /*29110*/  LDL R5, [R1+0x150c] ;  /* 0x00150c0001057983 */ /* 0x000ee20000100800 */
[----:B----4-:R-:W-:-:S05]  /*29120*/  @!P1 IMAD.MOV.U32 R4, RZ, RZ, R0 ;  /* 0x000000ffff049224 */ /* 0x010fca00078e0000 */
[----:B---3--:R-:W3:Y:S04]  /*29130*/  @!P1 LDG.E.U16 R13, desc[UR8][R4.64] ;  /* 0x00000008040d9981 */ /* 0x008ee8000c1e1500 */
[----:B------:R-:W-:Y:S04]  /*29140*/  STL [R1+0x17d4], R0 ;  /* 0x0017d40001007387 */ /* 0x000fe80000100800 */
        /* <DEDUP_REMOVED lines=377> */
[----:B------:R0:W3:Y:S04]  /*2a8e0*/  @!P1 LDG.E.U16 R13, desc[UR8][R4.64] ;  /* 0x00000008040d9981 */ /* 0x0000e8000c1e1500 */
[----:B------:R-:W0:Y:S04]  /*2a8f0*/  LDL R4, [R1+0xa14] ;  /* 0x000a140001047983 */ /* 0x000e280000100800 */
[----:B------:R-:W0:Y:S01]  /*2a900*/  LDL R5, [R1+0xa18] ;  /* 0x000a180001057983 */ /* 0x000e220000100800 */
[----:B------:R-:W-:Y:S02]  /*2a910*/  PRMT R11, RZ, 0x7610, R11 ;  /* 0x00007610ff0b7816 */ /* 0x000fe4000000000b */
[----:B0-----:R-:W-:-:S04]  /*2a920*/  @!P4 LOP3.LUT R5, R5, R4, RZ, 0x3c, !PT ;  /* 0x000000040505c212 */ /* 0x001fc800078e3cff */
[----:B------:R-:W-:-:S04]  /*2a930*/  @!P4 LOP3.LUT R4, R5, R4, RZ, 0x3c, !PT ;  /* 0x000000040504c212 */ /* 0x000fc800078e3cff */
[----:B------:R-:W-:-:S05]  /*2a940*/  @!P4 LOP3.LUT R5, R5, R4, RZ, 0x3c, !PT ;  /* 0x000000040505c212 */ /* 0x000fca00078e3cff */
[----:B------:R-:W4:Y:S04]  /*2a950*/  @!P4 LDG.E.U16 R11, desc[UR8][R4.64] ;  /* 0x00000008040bc981 */ /* 0x000f28000c1e1500 */
[----:B---3--:R0:W-:Y:S04]  /*2a960*/  STL [R1+0x90], R13 ;  /* 0x0000900d01007387 */ /* 0x0081e80000100800 */
[----:B0-----:R-:W3:Y:S04]  /*2a970*/  LDL R13, [R1+0x910] ;  /* 0x00091000010d7983 */ /* 0x001ee80000100800 */
        /* <DEDUP_REMOVED lines=35> */
[----:B------:R-:W2:Y:S01]  /*2abb0*/  @!P4 LDG.E.U16 R7, desc[UR8][R4.64] ;  /* 0x000000080407c981 */ /* 0x000ea2000c1e1500 */
[----:B------:R-:W-:-:S03]  /*2abc0*/  PRMT R12, RZ, 0x7610, R12 ;  /* 0x00007610ff0c7816 */ /* 0x000fc6000000000c */
[----:B--2---:R0:W-:Y:S04]  /*2abd0*/  STL [R1+0x7c], R7 ;  /* 0x00007c0701007387 */ /* 0x0041e80000100800 */
[----:B0-----:R-:W2:Y:S04]  /*2abe0*/  LDL.LU R7, [R1+0x274c] ;  /* 0x00274c0001077983 */ /* 0x001ea80000300800 */
[----:B------:R-:W2:Y:S01]  /*2abf0*/  LDL R5, [R1+0x90c] ;  /* 0x00090c0001057983 */ /* 0x000ea20000100800 */
[----:B---3--:R-:W-:Y:S01]  /*2ac00*/  @!P1 IMAD.MOV.U32 R4, RZ, RZ, R13 ;  /* 0x000000ffff049224 */ /* 0x008fe200078e000d */
[----:B------:R-:W-:-:S02]  /*2ac10*/  PRMT R6, RZ, 0x7610, R6 ;  /* 0x00007610ff067816 */ /* 0x000fc40000000006 */
[----:B------:R-:W3:Y:S04]  /*2ac20*/  LDL R13, [R1+0x78c] ;  /* 0x00078c00010d7983 */ /* 0x000ee80000100800 */
[----:B--2---:R0:W2:Y:S04]  /*2ac30*/  @!P1 LDG.E.U16 R12, desc[UR8][R4.64] ;  /* 0x00000008040c9981 */ /* 0x0040a8000c1e1500 */
[----:B------:R-:W0:Y:S04]  /*2ac40*/  LDL R4, [R1+0x894] ;  /* 0x0008940001047983 */ /* 0x000e280000100800 */
[----:B------:R-:W0:Y:S02]  /*2ac50*/  LDL R5, [R1+0x898] ;  /* 0x0008980001057983 */ /* 0x000e240000100800 */
[----:B0-----:R-:W-:-:S04]  /*2ac60*/  @!P4 LOP3.LUT R5, R5, R4, RZ, 0x3c, !PT ;  /* 0x000000040505c212 */ /* 0x001fc800078e3cff */
[----:B------:R-:W-:-:S04]  /*2ac70*/  @!P4 LOP3.LUT R4, R5, R4, RZ, 0x3c, !PT ;  /* 0x000000040504c212 */ /* 0x000fc800078e3cff */
[----:B------:R-:W-:-:S05]  /*2ac80*/  @!P4 LOP3.LUT R5, R5, R4, RZ, 0x3c, !PT ;  /* 0x000000040505c212 */ /* 0x000fca00078e3cff */
[----:B------:R-:W3:Y:S04]  /*2ac90*/  @!P4 LDG.E.U16 R6, desc[UR8][R4.64] ;  /* 0x000000080406c981 */ /* 0x000ee8000c1e1500 */
[----:B--2---:R0:W-:Y:S04]  /*2aca0*/  STL [R1+0x78], R12 ;  /* 0x0000780c01007387 */ /* 0x0041e80000100800 */
[----:B0-----:R-:W2:Y:S04]  /*2acb0*/  LDL R12, [R1+0x790] ;  /* 0x00079000010c7983 */ /* 0x001ea80000100800 */
[----:B---3--:R0:W-:Y:S04]  /*2acc0*/  STL [R1+0x74], R6 ;  /* 0x0000740601007387 */ /* 0x0081e80000100800 */
[----:B0-----:R-:W3:Y:S04]  /*2acd0*/  LDL.LU R6, [R1+0x2748] ;  /* 0x0027480001067983 */ /* 0x001ee80000300800 */
        /* <DEDUP_REMOVED lines=33> */
[----:B------:R0:W2:Y:S01]  /*2aef0*/  @!P4 LDG.E.U16 R29, desc[UR8][R4.64] ;  /* 0x00000008041dc981 */ /* 0x0000a2000c1e1500 */
[----:B----4-:R-:W-:Y:S01]  /*2af00*/  PRMT R11, RZ, 0x7610, R11 ;  /* 0x00007610ff0b7816 */ /* 0x010fe2000000000b */
[----:B0-----:R-:W-:Y:S02]  /*2af10*/  @!P1 IMAD.MOV.U32 R4, RZ, RZ, R12 ;  /* 0x000000ffff049224 */ /* 0x001fe400078e000c */
[----:B------:R-:W-:-:S05]  /*2af20*/  @!P1 IMAD.MOV.U32 R5, RZ, RZ, R13 ;  /* 0x000000ffff059224 */ /* 0x000fca00078e000d */
[----:B------:R-:W4:Y:S04]  /*2af30*/  @!P1 LDG.E.U16 R11, desc[UR8][R4.64] ;  /* 0x00000008040b9981 */ /* 0x000f28000c1e1500 */
[----:B--2---:R-:W-:Y:S04]  /*2af40*/  STL [R1+0x26b4], R29 ;  /* 0x0026b41d01007387 */ /* 0x004fe80000100800 */
[----:B------:R-:W2:Y:S04]  /*2af50*/  LDL R4, [R1+0x714] ;  /* 0x0007140001047983 */ /* 0x000ea80000100800 */
[----:B------:R-:W2:Y:S01]  /*2af60*/  LDL R5, [R1+0x718] ;  /* 0x0007180001057983 */ /* 0x000ea20000100800 */
[----:B------:R-:W-:-:S03]  /*2af70*/  PRMT R10, RZ, 0x7610, R10 ;  /* 0x00007610ff0a7816 */ /* 0x000fc6000000000a */
[----:B------:R-:W3:Y:S04]  /*2af80*/  LDL R13, [R1+0x614] ;  /* 0x00061400010d7983 */ /* 0x000ee80000100800 */
[----:B------:R-:W3:Y:S04]  /*2af90*/  LDL R12, [R1+0x618] ;  /* 0x00061800010c7983 */ /* 0x000ee80000100800 */
[----:B----4-:R-:W-:Y:S01]  /*2afa0*/  STL [R1+0x26b8], R11 ;  /* 0x0026b80b01007387 */ /* 0x010fe20000100800 */
[----:B--2---:R-:W-:-:S04]  /*2afb0*/  @!P4 LOP3.LUT R5, R5, R4, RZ, 0x3c, !PT ;  /* 0x000000040505c212 */ /* 0x004fc800078e3cff */
[----:B------:R-:W-:-:S04]  /*2afc0*/  @!P4 LOP3.LUT R4, R5, R4, RZ, 0x3c, !PT ;  /* 0x000000040504c212 */ /* 0x000fc800078e3cff */
[----:B------:R-:W-:-:S05]  /*2afd0*/  @!P4 LOP3.LUT R5, R5, R4, RZ, 0x3c, !PT ;  /* 0x000000040505c212 */ /* 0x000fca00078e3cff */
[----:B------:R-:W2:Y:S04]  /*2afe0*/  @!P4 LDG.E.U16 R10, desc[UR8][R4.64] ;  /* 0x00000008040ac981 */ /* 0x000ea8000c1e1500 */
[----:B------:R-:W4:Y:S04]  /*2aff0*/  LDL R4, [R1+0x70c] ;  /* 0x00070c0001047983 */ /* 0x000f280000100800 */
[----:B------:R-:W4:Y:S01]  /*2b000*/  LDL R5, [R1+0x710] ;  /* 0x0007100001057983 */ /* 0x000f220000100800 */
[----:B------:R-:W-:-:S03]  /*2b010*/  PRMT R9, RZ, 0x7610, R9 ;  /* 0x00007610ff097816 */ /* 0x000fc60000000009 */
[----:B--2---:R-:W-:Y:S01]  /*2b020*/  STL [R1+0x26bc], R10 ;  /* 0x0026bc0a01007387 */ /* 0x004fe20000100800 */
[----:B----4-:R-:W-:-:S04]  /*2b030*/  @!P1 LOP3.LUT R5, R5, R4, RZ, 0x3c, !PT ;  /* 0x0000000405059212 */ /* 0x010fc800078e3cff */
        /* <DEDUP_REMOVED lines=10> */
[----:B------:R0:W2:Y:S04]  /*2b0e0*/  @!P4 LDG.E.U16 R8, desc[UR8][R4.64] ;  /* 0x000000080408c981 */ /* 0x0000a8000c1e1500 */
[----:B------:R-:W0:Y:S04]  /*2b0f0*/  LDL R4, [R1+0x68c] ;  /* 0x00068c0001047983 */ /* 0x000e280000100800 */
[----:B------:R-:W0:Y:S01]  /*2b100*/  LDL R5, [R1+0x690] ;  /* 0x0006900001057983 */ /* 0x000e220000100800 */
[----:B------:R-:W-:Y:S02]  /*2b110*/  PRMT R7, RZ, 0x7610, R7 ;  /* 0x00007610ff077816 */ /* 0x000fe40000000007 */
[----:B0-----:R-:W-:-:S04]  /*2b120*/  @!P1 LOP3.LUT R5, R5, R4, RZ, 0x3c, !PT ;  /* 0x0000000405059212 */ /* 0x001fc800078e3cff */
[----:B------:R-:W-:-:S04]  /*2b130*/  @!P1 LOP3.LUT R4, R5, R4, RZ, 0x3c, !PT ;  /* 0x0000000405049212 */ /* 0x000fc800078e3cff */
[----:B------:R-:W-:-:S05]  /*2b140*/  @!P1 LOP3.LUT R5, R5, R4, RZ, 0x3c, !PT ;  /* 0x0000000405059212 */ /* 0x000fca00078e3cff */
[----:B------:R-:W4:Y:S01]  /*2b150*/  @!P1 LDG.E.U16 R7, desc[UR8][R4.64] ;  /* 0x0000000804079981 */ /* 0x000f22000c1e1500 */
[----:B---3--:R-:W-:-:S03]  /*2b160*/  PRMT R6, RZ, 0x7610, R6 ;  /* 0x00007610ff067816 */ /* 0x008fc60000000006 */
[----:B--2---:R-:W-:Y:S04]  /*2b170*/  STL [R1+0x26c4], R8 ;  /* 0x0026c40801007387 */ /* 0x004fe80000100800 */
[----:B------:R-:W2:Y:S04]  /*2b180*/  @!P4 LDG.E.U16 R6, desc[UR8][R12.64] ;  /* 0x000000080c06c981 */ /* 0x000ea8000c1e1500 */
[----:B----4-:R-:W-:Y:S04]  /*2b190*/  STL [R1+0x26c8], R7 ;  /* 0x0026c80701007387 */ /* 0x010fe80000100800 */
[----:B------:R-:W3:Y:S04]  /*2b1a0*/  LDL R12, [R1+0x610] ;  /* 0x00061000010c7983 */ /* 0x000ee80000100800 */
[----:B------:R-:W3:Y:S01]  /*2b1b0*/  LDL R13, [R1+0x1530] ;  /* 0x00153000010d7983 */ /* 0x000ee20000100800 */
[----:B------:R-:W-:-:S03]  /*2b1c0*/  PRMT R5, RZ, 0x7610, R5 ;  /* 0x00007610ff057816 */ /* 0x000fc60000000005 */
[----:B--2---:R-:W-:Y:S01]  /*2b1d0*/  STL [R1+0x26cc], R6 ;  /* 0x0026cc0601007387 */ /* 0x004fe20000100800 */
[----:B---3--:R-:W-:-:S04]  /*2b1e0*/  @!P1 LOP3.LUT R13, R13, R12, RZ, 0x3c, !PT ;  /* 0x0000000c0d0d9212 */ /* 0x008fc800078e3cff */
[----:B------:R-:W-:-:S04]  /*2b1f0*/  @!P1 LOP3.LUT R12, R13, R12, RZ, 0x3c, !PT ;  /* 0x0000000c0d0c9212 */ /* 0x000fc800078e3cff */
[----:B------:R-:W-:-:S05]  /*2b200*/  @!P1 LOP3.LUT R13, R13, R12, RZ, 0x3c, !PT ;  /* 0x0000000c0d0d9212 */ /* 0x000fca00078e3cff */
[----:B------:R-:W2:Y:S04]  /*2b210*/  @!P1 LDG.E.U16 R5, desc[UR8][R12.64] ;  /* 0x000000080c059981 */ /* 0x000ea8000c1e1500 */
        /* <DEDUP_REMOVED lines=22> */
[----:B------:R-:W3:Y:S04]  /*2b380*/  @!P4 LDG.E.U16 R27, desc[UR8][R12.64] ;  /* 0x000000080c1bc981 */ /* 0x000ee8000c1e1500 */
[----:B--2---:R-:W-:Y:S04]  /*2b390*/  STL [R1+0x26d8], R3 ;  /* 0x0026d80301007387 */ /* 0x004fe80000100800 */
[----:B---3--:R0:W-:Y:S04]  /*2b3a0*/  STL [R1+0x60], R27 ;  /* 0x0000601b01007387 */ /* 0x0081e80000100800 */
        /* <DEDUP_REMOVED lines=16> */
[----:B------:R-:W4:Y:S04]  /*2b4b0*/  @!P4 LDG.E.U16 R25, desc[UR8][R12.64] ;  /* 0x000000080c19c981 */ /* 0x000f28000c1e1500 */
        /* <DEDUP_REMOVED lines=58> */
[----:B------:R-:W-:-:S03]  /*2b860*/  @!P1 IMAD.MOV.U32 R12, RZ, RZ, R14 ;  /* 0x000000ffff0c9224 */ /* 0x000fc600078e000e */
[----:B------:R-:W3:Y:S04]  /*2b870*/  LDL R14, [R1+0x1188] ;  /* 0x00118800010e7983 */ /* 0x000ee80000100800 */
[----:B--2---:R-:W2:Y:S04]  /*2b880*/  @!P1 LDG.E.U16 R17, desc[UR8][R12.64] ;  /* 0x000000080c119981 */ /* 0x004ea8000c1e1500 */
        /* <DEDUP_REMOVED lines=36> */
[----:B------:R-:W3:Y:S01]  /*2bad0*/  LDL R13, [R1+0x1184] ;  /* 0x00118400010d7983 */ /* 0x000ee20000100800 */
[----:B------:R-:W-:Y:S01]  /*2bae0*/  PRMT R11, RZ, 0x7610, R11 ;  /* 0x00007610ff0b7816 */ /* 0x000fe2000000000b */
[----:B0-----:R-:W-:Y:S02]  /*2baf0*/  @!P4 IMAD.MOV.U32 R12, RZ, RZ, R14 ;  /* 0x000000ffff0cc224 */ /* 0x001fe400078e000e */
[----:B--2---:R0:W-:Y:S01]  /*2bb00*/  STL [R1+0x2c], R6 ;  /* 0x00002c0601007387 */ /* 0x0041e20000100800 */
[----:B------:R-:W-:-:S03]  /*2bb10*/  PRMT R8, RZ, 0x7610, R8 ;  /* 0x00007610ff087816 */ /* 0x000fc60000000008 */
[----:B------:R-:W2:Y:S04]  /*2bb20*/  LDL R14, [R1+0x107c] ;  /* 0x00107c00010e7983 */ /* 0x000ea80000100800 */
[----:B---3--:R1:W3:Y:S04]  /*2bb30*/  @!P4 LDG.E.U16 R11, desc[UR8][R12.64] ;  /* 0x000000080c0bc981 */ /* 0x0082e8000c1e1500 */
[----:B0-----:R-:W2:Y:S04]  /*2bb40*/  LDL R6, [R1+0x1088] ;  /* 0x0010880001067983 */ /* 0x001ea80000100800 */
[----:B------:R-:W2:Y:S01]  /*2bb50*/  LDL R13, [R1+0x117c] ;  /* 0x00117c00010d7983 */ /* 0x000ea20000100800 */
[----:B-1----:R-:W-:-:S03]  /*2bb60*/  @!P1 IMAD.MOV.U32 R12, RZ, RZ, R10 ;  /* 0x000000ffff0c9224 */ /* 0x002fc600078e000a */
[----:B---3--:R0:W-:Y:S01]  /*2bb70*/  STL [R1+0x28], R11 ;  /* 0x0000280b01007387 */ /* 0x0081e20000100800 */
[----:B------:R-:W-:-:S03]  /*2bb80*/  PRMT R20, RZ, 0x7610, R20 ;  /* 0x00007610ff147816 */ /* 0x000fc60000000014 */
[----:B------:R-:W3:Y:S04]  /*2bb90*/  LDL R10, [R1+0x1004] ;  /* 0x00100400010a7983 */ /* 0x000ee80000100800 */
[----:B--2---:R1:W2:Y:S04]  /*2bba0*/  @!P1 LDG.E.U16 R8, desc[UR8][R12.64] ;  /* 0x000000080c089981 */ /* 0x0042a8000c1e1500 */
[----:B0-----:R-:W2:Y:S04]  /*2bbb0*/  LDL R11, [R1+0x1080] ;  /* 0x00108000010b7983 */ /* 0x001ea80000100800 */
[----:B------:R-:W1:Y:S04]  /*2bbc0*/  LDL R12, [R1+0x1104] ;  /* 0x00110400010c7983 */ /* 0x000e680000100800 */
[----:B------:R-:W1:Y:S02]  /*2bbd0*/  LDL R13, [R1+0x1108] ;  /* 0x00110800010d7983 */ /* 0x000e640000100800 */
[----:B-1----:R-:W-:-:S04]  /*2bbe0*/  @!P4 LOP3.LUT R13, R13, R12, RZ, 0x3c, !PT ;  /* 0x0000000c0d0dc212 */ /* 0x002fc800078e3cff */
        /* <DEDUP_REMOVED lines=15> */
[----:B--2---:R-:W-:Y:S04]  /*2bce0*/  STL [R1+0x1c], R2 ;  /* 0x00001c0201007387 */ /* 0x004fe80000100800 */
[----:B------:R-:W2:Y:S01]  /*2bcf0*/  LDL R13, [R1+0x1084] ;  /* 0x00108400010d7983 */ /* 0x000ea20000100800 */
[----:B------:R-:W-:Y:S01]  /*2bd00*/  @!P4 IMAD.MOV.U32 R12, RZ, RZ, R6 ;  /* 0x000000ffff0cc224 */ /* 0x000fe200078e0006 */
[----:B------:R-:W-:Y:S02]  /*2bd10*/  PRMT R4, RZ, 0x7610, R4 ;  /* 0x00007610ff047816 */ /* 0x000fe40000000004 */
[----:B------:R-:W-:Y:S01]  /*2bd20*/  PRMT R7, RZ, 0x7610, R7 ;  /* 0x00007610ff077816 */ /* 0x000fe20000000007 */
[----:B------:R-:W3:Y:S04]  /*2bd30*/  LDL R6, [R1+0xf84] ;  /* 0x000f840001067983 */ /* 0x000ee80000100800 */
[----:B--2---:R0:W2:Y:S02]  /*2bd40*/  @!P4 LDG.E.U16 R5, desc[UR8][R12.64] ;  /* 0x000000080c05c981 */ /* 0x0040a4000c1e1500 */
[----:B0-----:R-:W-:-:S02]  /*2bd50*/  @!P1 IMAD.MOV.U32 R12, RZ, RZ, R11 ;  /* 0x000000ffff0c9224 */ /* 0x001fc400078e000b */
[----:B------:R-:W-:-:S05]  /*2bd60*/  @!P1 IMAD.MOV.U32 R13, RZ, RZ, R14 ;  /* 0x000000ffff0d9224 */ /* 0x000fca00078e000e */
[----:B------:R0:W3:Y:S02]  /*2bd70*/  @!P1 LDG.E.U16 R4, desc[UR8][R12.64] ;  /* 0x000000080c049981 */ /* 0x0000e4000c1e1500 */
[----:B0-----:R-:W-:Y:S02]  /*2bd80*/  @!P4 IMAD.MOV.U32 R12, RZ, RZ, R8 ;  /* 0x000000ffff0cc224 */ /* 0x001fe400078e0008 */
[----:B------:R-:W-:-:S05]  /*2bd90*/  @!P4 IMAD.MOV.U32 R13, RZ, RZ, R10 ;  /* 0x000000ffff0dc224 */ /* 0x000fca00078e000a */
[----:B------:R-:W4:Y:S04]  /*2bda0*/  @!P4 LDG.E.U16 R7, desc[UR8][R12.64] ;  /* 0x000000080c07c981 */ /* 0x000f28000c1e1500 */
[----:B--2---:R0:W-:Y:S04]  /*2bdb0*/  STL [R1+0x18], R5 ;  /* 0x0000180501007387 */ /* 0x0041e80000100800 */
[----:B------:R-:W2:Y:S04]  /*2bdc0*/  LDL R14, [R1+0xf7c] ;  /* 0x000f7c00010e7983 */ /* 0x000ea80000100800 */
[----:B0-----:R-:W2:Y:S04]  /*2bdd0*/  LDL R5, [R1+0xf88] ;  /* 0x000f880001057983 */ /* 0x001ea80000100800 */
[----:B---3--:R0:W-:Y:S04]  /*2bde0*/  STL [R1+0x14], R4 ;  /* 0x0000140401007387 */ /* 0x0081e80000100800 */
[----:B------:R-:W3:Y:S04]  /*2bdf0*/  LDL R12, [R1+0xffc] ;  /* 0x000ffc00010c7983 */ /* 0x000ee80000100800 */
[----:B------:R-:W3:Y:S01]  /*2be00*/  LDL R13, [R1+0x1000] ;  /* 0x00100000010d7983 */ /* 0x000ee20000100800 */
[----:B------:R-:W-:-:S02]  /*2be10*/  PRMT R29, RZ, 0x7610, R29 ;  /* 0x00007610ff1d7816 */ /* 0x000fc4000000001d */
[----:B------:R-:W-:Y:S02]  /*2be20*/  PRMT R15, RZ, 0x7610, R15 ;  /* 0x00007610ff0f7816 */ /* 0x000fe4000000000f */
[----:B------:R-:W-:Y:S01]  /*2be30*/  PRMT R3, RZ, 0x7610, R3 ;  /* 0x00007610ff037816 */ /* 0x000fe20000000003 */
[----:B------:R-:W2:Y:S04]  /*2be40*/  LDL R11, [R1+0xf04] ;  /* 0x000f0400010b7983 */ /* 0x000ea80000100800 */
[----:B------:R-:W2:Y:S04]  /*2be50*/  LDL R10, [R1+0xf08] ;  /* 0x000f0800010a7983 */ /* 0x000ea80000100800 */
[----:B0-----:R-:W2:Y:S04]  /*2be60*/  LDL R4, [R1+0xf80] ;  /* 0x000f800001047983 */ /* 0x001ea80000100800 */
[----:B------:R-:W2:Y:S04]  /*2be70*/  LDL R8, [R1+0xefc] ;  /* 0x000efc0001087983 */ /* 0x000ea80000100800 */
[----:B----4-:R0:W-:Y:S04]  /*2be80*/  STL [R1+0x10], R7 ;  /* 0x0000100701007387 */ /* 0x0101e80000100800 */
[----:B0-----:R-:W4:Y:S01]  /*2be90*/  LDL R7, [R1+0xf00] ;  /* 0x000f000001077983 */ /* 0x001f220000100800 */
[----:B---3--:R-:W-:-:S04]  /*2bea0*/  @!P1 LOP3.LUT R13, R13, R12, RZ, 0x3c, !PT ;  /* 0x0000000c0d0d9212 */ /* 0x008fc800078e3cff */
[----:B------:R-:W-:-:S04]  /*2beb0*/  @!P1 LOP3.LUT R12, R13, R12, RZ, 0x3c, !PT ;  /* 0x0000000c0d0c9212 */ /* 0x000fc800078e3cff */
[----:B------:R-:W-:-:S05]  /*2bec0*/  @!P1 LOP3.LUT R13, R13, R12, RZ, 0x3c, !PT ;  /* 0x0000000c0d0d9212 */ /* 0x000fca00078e3cff */
[----:B------:R2:W3:Y:S02]  /*2bed0*/  @!P1 LDG.E.U16 R29, desc[UR8][R12.64] ;  /* 0x000000080c1d9981 */ /* 0x0004e4000c1e1500 */
[----:B--2---:R-:W-:Y:S02]  /*2bee0*/  @!P4 IMAD.MOV.U32 R12, RZ, RZ, R5 ;  /* 0x000000ffff0cc224 */ /* 0x004fe400078e0005 */
[----:B------:R-:W-:Y:S01]  /*2bef0*/  @!P4 IMAD.MOV.U32 R13, RZ, RZ, R6 ;  /* 0x000000ffff0dc224 */ /* 0x000fe200078e0006 */
[----:B------:R-:W2:Y:S04]  /*2bf00*/  LDL R5, [R1+0xe88] ;  /* 0x000e880001057983 */ /* 0x000ea80000100800 */
[----:B------:R-:W2:Y:S04]  /*2bf10*/  LDL R6, [R1+0xe84] ;  /* 0x000e840001067983 */ /* 0x000ea80000100800 */
[----:B------:R0:W2:Y:S02]  /*2bf20*/  @!P4 LDG.E.U16 R15, desc[UR8][R12.64] ;  /* 0x000000080c0fc981 */ /* 0x0000a4000c1e1500 */
[----:B0-----:R-:W-:-:S02]  /*2bf30*/  @!P1 IMAD.MOV.U32 R12, RZ, RZ, R4 ;  /* 0x000000ffff0c9224 */ /* 0x001fc400078e0004 */
[----:B------:R-:W-:Y:S01]  /*2bf40*/  @!P1 IMAD.MOV.U32 R13, RZ, RZ, R14 ;  /* 0x000000ffff0d9224 */ /* 0x000fe200078e000e */
[----:B------:R-:W2:Y:S04]  /*2bf50*/  LDL R4, [R1+0xe7c] ;  /* 0x000e7c0001047983 */ /* 0x000ea80000100800 */
[----:B------:R0:W2:Y:S01]  /*2bf60*/  @!P1 LDG.E.U16 R3, desc[UR8][R12.64] ;  /* 0x000000080c039981 */ /* 0x0000a2000c1e1500 */
[----:B------:R-:W-:Y:S02]  /*2bf70*/  PRMT R9, RZ, 0x7610, R9 ;  /* 0x00007610ff097816 */ /* 0x000fe40000000009 */
[----:B------:R-:W-:Y:S01]  /*2bf80*/  PRMT R27, RZ, 0x7610, R27 ;  /* 0x00007610ff1b7816 */ /* 0x000fe2000000001b */
[----:B0-----:R-:W-:Y:S02]  /*2bf90*/  @!P4 IMAD.MOV.U32 R12, RZ, RZ, R10 ;  /* 0x000000ffff0cc224 */ /* 0x001fe400078e000a */
[----:B------:R-:W-:-:S05]  /*2bfa0*/  @!P4 IMAD.MOV.U32 R13, RZ, RZ, R11 ;  /* 0x000000ffff0dc224 */ /* 0x000fca00078e000b */
[----:B------:R4:W3:Y:S02]  /*2bfb0*/  @!P4 LDG.E.U16 R9, desc[UR8][R12.64] ;  /* 0x000000080c09c981 */ /* 0x0008e4000c1e1500 */
[----:B----4-:R-:W-:Y:S02]  /*2bfc0*/  @!P1 IMAD.MOV.U32 R12, RZ, RZ, R7 ;  /* 0x000000ffff0c9224 */ /* 0x010fe400078e0007 */
[----:B------:R-:W-:-:S05]  /*2bfd0*/  @!P1 IMAD.MOV.U32 R13, RZ, RZ, R8 ;  /* 0x000000ffff0d9224 */ /* 0x000fca00078e0008 */
[----:B------:R0:W4:Y:S01]  /*2bfe0*/  @!P1 LDG.E.U16 R27, desc[UR8][R12.64] ;  /* 0x000000080c1b9981 */ /* 0x000122000c1e1500 */
[----:B------:R-:W-:-:S03]  /*2bff0*/  PRMT R26, RZ, 0x7610, R26 ;  /* 0x00007610ff1a7816 */ /* 0x000fc6000000001a */
[----:B--2---:R1:W-:Y:S04]  /*2c000*/  STL [R1+0x4], R3 ;  /* 0x0000040301007387 */ /* 0x0043e80000100800 */
[----:B------:R-:W2:Y:S04]  /*2c010*/  LDL R8, [R1+0xe04] ;  /* 0x000e040001087983 */ /* 0x000ea80000100800 */
[----:B------:R-:W2:Y:S04]  /*2c020*/  LDL R7, [R1+0xe08] ;  /* 0x000e080001077983 */ /* 0x000ea80000100800 */
[----:B-1----:R-:W2:Y:S01]  /*2c030*/  LDL R3, [R1+0xe80] ;  /* 0x000e800001037983 */ /* 0x002ea20000100800 */
[----:B0-----:R-:W-:-:S02]  /*2c040*/  @!P4 IMAD.MOV.U32 R12, RZ, RZ, R5 ;  /* 0x000000ffff0cc224 */ /* 0x001fc400078e0005 */
[----:B------:R-:W-:-:S05]  /*2c050*/  @!P4 IMAD.MOV.U32 R13, RZ, RZ, R6 ;  /* 0x000000ffff0dc224 */ /* 0x000fca00078e0006 */
[----:B------:R0:W3:Y:S01]  /*2c060*/  @!P4 LDG.E.U16 R26, desc[UR8][R12.64] ;  /* 0x000000080c1ac981 */ /* 0x0000e2000c1e1500 */
[----:B------:R-:W-:Y:S01]  /*2c070*/  PRMT R25, RZ, 0x7610, R25 ;  /* 0x00007610ff197816 */ /* 0x000fe20000000019 */
[----:B0-----:R-:W-:Y:S01]  /*2c080*/  @!P1 IMAD.MOV.U32 R13, RZ, RZ, R4 ;  /* 0x000000ffff0d9224 */ /* 0x001fe200078e0004 */
[----:B------:R-:W-:Y:S01]  /*2c090*/  PRMT R24, RZ, 0x7610, R24 ;  /* 0x00007610ff187816 */ /* 0x000fe20000000018 */
[----:B----4-:R-:W-:Y:S04]  /*2c0a0*/  STL [R1+0x2654], R27 ;  /* 0x0026541b01007387 */ /* 0x010fe80000100800 */
[----:B------:R-:W4:Y:S04]  /*2c0b0*/  LDL R6, [R1+0xdfc] ;  /* 0x000dfc0001067983 */ /* 0x000f280000100800 */
[----:B------:R-:W4:Y:S01]  /*2c0c0*/  LDL R5, [R1+0xe00] ;  /* 0x000e000001057983 */ /* 0x000f220000100800 */
[----:B--2---:R-:W-:-:S05]  /*2c0d0*/  @!P1 IMAD.MOV.U32 R12, RZ, RZ, R3 ;  /* 0x000000ffff0c9224 */ /* 0x004fca00078e0003 */
[----:B------:R0:W2:Y:S02]  /*2c0e0*/  @!P1 LDG.E.U16 R25, desc[UR8][R12.64] ;  /* 0x000000080c199981 */ /* 0x0000a4000c1e1500 */
[----:B0-----:R-:W-:Y:S02]  /*2c0f0*/  @!P4 IMAD.MOV.U32 R12, RZ, RZ, R7 ;  /* 0x000000ffff0cc224 */ /* 0x001fe400078e0007 */
[----:B------:R-:W-:-:S05]  /*2c100*/  @!P4 IMAD.MOV.U32 R13, RZ, RZ, R8 ;  /* 0x000000ffff0dc224 */ /* 0x000fca00078e0008 */
[----:B------:R4:W2:Y:S04]  /*2c110*/  @!P4 LDG.E.U16 R24, desc[UR8][R12.64] ;  /* 0x000000080c18c981 */ /* 0x0008a8000c1e1500 */
[----:B---3--:R-:W-:Y:S04]  /*2c120*/  STL [R1+0x2658], R26 ;  /* 0x0026581a01007387 */ /* 0x008fe80000100800 */
[----:B------:R-:W3:Y:S04]  /*2c130*/  LDL R10, [R1+0xd84] ;  /* 0x000d8400010a7983 */ /* 0x000ee80000100800 */
[----:B------:R0:W-:Y:S04]  /*2c140*/  STL [R1], R9 ;  /* 0x0000000901007387 */ /* 0x0001e80000100800 */
[----:B0-----:R-:W3:Y:S04]  /*2c150*/  LDL R9, [R1+0xd88] ;  /* 0x000d880001097983 */ /* 0x001ee80000100800 */
[----:B------:R-:W-:Y:S04]  /*2c160*/  STL [R1+0xc], R29 ;  /* 0x00000c1d01007387 */ /* 0x000fe80000100800 */
[----:B------:R-:W3:Y:S04]  /*2c170*/  LDL R4, [R1+0xd7c] ;  /* 0x000d7c0001047983 */ /* 0x000ee80000100800 */
[----:B------:R-:W3:Y:S01]  /*2c180*/  LDL R3, [R1+0xd80] ;  /* 0x000d800001037983 */ /* 0x000ee20000100800 */
[----:B----4-:R-:W-:-:S02]  /*2c190*/  @!P1 IMAD.MOV.U32 R12, RZ, RZ, R5 ;  /* 0x000000ffff0c9224 */ /* 0x010fc400078e0005 */
[----:B------:R-:W-:Y:S01]  /*2c1a0*/  @!P1 IMAD.MOV.U32 R13, RZ, RZ, R6 ;  /* 0x000000ffff0d9224 */ /* 0x000fe200078e0006 */
[----:B------:R-:W-:Y:S02]  /*2c1b0*/  PRMT R23, RZ, 0x7610, R23 ;  /* 0x00007610ff177816 */ /* 0x000fe40000000017 */
[----:B------:R-:W-:-:S04]  /*2c1c0*/  PRMT R22, RZ, 0x7610, R22 ;  /* 0x00007610ff167816 */ /* 0x000fc80000000016 */
[----:B------:R3:W4:Y:S04]  /*2c1d0*/  @!P1 LDG.E.U16 R23, desc[UR8][R12.64] ;  /* 0x000000080c179981 */ /* 0x000728000c1e1500 */
[----:B--2---:R-:W-:Y:S04]  /*2c1e0*/  STL [R1+0x265c], R25 ;  /* 0x00265c1901007387 */ /* 0x004fe80000100800 */
[----:B------:R0:W-:Y:S04]  /*2c1f0*/  STL [R1+0x8], R15 ;  /* 0x0000080f01007387 */ /* 0x0001e80000100800 */
[----:B------:R-:W0:Y:S04]  /*2c200*/  LDL R8, [R1+0xd04] ;  /* 0x000d040001087983 */ /* 0x000e280000100800 */
[----:B------:R-:W2:Y:S04]  /*2c210*/  LDL R7, [R1+0xd08] ;  /* 0x000d080001077983 */ /* 0x000ea80000100800 */
[----:B------:R-:W-:Y:S04]  /*2c220*/  STL [R1+0x2660], R24 ;  /* 0x0026601801007387 */ /* 0x000fe80000100800 */
[----:B------:R-:W2:Y:S04]  /*2c230*/  LDL R6, [R1+0xcfc] ;  /* 0x000cfc0001067983 */ /* 0x000ea80000100800 */
[----:B------:R-:W2:Y:S01]  /*2c240*/  LDL R5, [R1+0xd00] ;  /* 0x000d000001057983 */ /* 0x000ea20000100800 */
[----:B---3--:R-:W-:-:S02]  /*2c250*/  @!P4 IMAD.MOV.U32 R13, RZ, RZ, R10 ;  /* 0x000000ffff0dc224 */ /* 0x008fc400078e000a */
[----:B------:R-:W-:-:S05]  /*2c260*/  @!P4 IMAD.MOV.U32 R12, RZ, RZ, R9 ;  /* 0x000000ffff0cc224 */ /* 0x000fca00078e0009 */
[----:B------:R1:W3:Y:S01]  /*2c270*/  @!P4 LDG.E.U16 R22, desc[UR8][R12.64] ;  /* 0x000000080c16c981 */ /* 0x0002e2000c1e1500 */
[----:B------:R-:W-:Y:S02]  /*2c280*/  PRMT R21, RZ, 0x7610, R21 ;  /* 0x00007610ff157816 */ /* 0x000fe40000000015 */
[----:B------:R-:W-:Y:S01]  /*2c290*/  PRMT R16, RZ, 0x7610, R16 ;  /* 0x00007610ff107816 */ /* 0x000fe20000000010 */
[----:B-1----:R-:W-:Y:S02]  /*2c2a0*/  @!P1 IMAD.MOV.U32 R12, RZ, RZ, R3 ;  /* 0x000000ffff0c9224 */ /* 0x002fe400078e0003 */
[----:B------:R-:W-:-:S05]  /*2c2b0*/  @!P1 IMAD.MOV.U32 R13, RZ, RZ, R4 ;  /* 0x000000ffff0d9224 */ /* 0x000fca00078e0004 */
[----:B------:R1:W3:Y:S02]  /*2c2c0*/  @!P1 LDG.E.U16 R21, desc[UR8][R12.64] ;  /* 0x000000080c159981 */ /* 0x0002e4000c1e1500 */
[----:B-1----:R-:W-:Y:S02]  /*2c2d0*/  PRMT R12, RZ, 0x7610, R12 ;  /* 0x00007610ff0c7816 */ /* 0x002fe4000000000c */
[----:B----4-:R-:W-:Y:S01]  /*2c2e0*/  STL [R1+0x2664], R23 ;  /* 0x0026641701007387 */ /* 0x010fe20000100800 */
[----:B0-----:R-:W-:Y:S02]  /*2c2f0*/  @!P4 IMAD.MOV.U32 R15, RZ, RZ, R8 ;  /* 0x000000ffff0fc224 */ /* 0x001fe400078e0008 */
[----:B--2---:R-:W-:-:S05]  /*2c300*/  @!P4 IMAD.MOV.U32 R14, RZ, RZ, R7 ;  /* 0x000000ffff0ec224 */ /* 0x004fca00078e0007 */
[----:B------:R0:W2:Y:S02]  /*2c310*/  @!P4 LDG.E.U16 R16, desc[UR8][R14.64] ;  /* 0x000000080e10c981 */ /* 0x0000a4000c1e1500 */
[----:B0-----:R-:W-:Y:S02]  /*2c320*/  @!P1 IMAD.MOV.U32 R14, RZ, RZ, R5 ;  /* 0x000000ffff0e9224 */ /* 0x001fe400078e0005 */
[----:B------:R-:W-:-:S05]  /*2c330*/  @!P1 IMAD.MOV.U32 R15, RZ, RZ, R6 ;  /* 0x000000ffff0f9224 */ /* 0x000fca00078e0006 */
[----:B------:R-:W4:Y:S04]  /*2c340*/  @!P1 LDG.E.U16 R12, desc[UR8][R14.64] ;  /* 0x000000080e0c9981 */ /* 0x000f28000c1e1500 */
[----:B---3--:R-:W-:Y:S04]  /*2c350*/  STL [R1+0x2668], R22 ;  /* 0x0026681601007387 */ /* 0x008fe80000100800 */
[----:B------:R-:W3:Y:S04]  /*2c360*/  LDL R4, [R1+0xc84] ;  /* 0x000c840001047983 */ /* 0x000ee80000100800 */
[----:B------:R-:W3:Y:S04]  /*2c370*/  LDL R3, [R1+0xc88] ;  /* 0x000c880001037983 */ /* 0x000ee80000100800 */
[----:B------:R0:W-:Y:S04]  /*2c380*/  STL [R1+0x266c], R21 ;  /* 0x00266c1501007387 */ /* 0x0001e80000100800 */
[----:B------:R-:W3:Y:S04]  /*2c390*/  LDL R11, [R1+0xc80] ;  /* 0x000c8000010b7983 */ /* 0x000ee80000100800 */
[----:B0-----:R-:W3:Y:S04]  /*2c3a0*/  LDL R21, [R1+0xc7c] ;  /* 0x000c7c0001157983 */ /* 0x001ee80000100800 */
[----:B--2---:R-:W-:Y:S04]  /*2c3b0*/  STL [R1+0x2670], R16 ;  /* 0x0026701001007387 */ /* 0x004fe80000100800 */
[----:B------:R-:W2:Y:S04]  /*2c3c0*/  LDL R10, [R1+0xc04] ;  /* 0x000c0400010a7983 */ /* 0x000ea80000100800 */
[----:B------:R-:W2:Y:S04]  /*2c3d0*/  LDL R9, [R1+0xc08] ;  /* 0x000c080001097983 */ /* 0x000ea80000100800 */
[----:B------:R-:W2:Y:S04]  /*2c3e0*/  LDL R8, [R1+0xbfc] ;  /* 0x000bfc0001087983 */ /* 0x000ea80000100800 */
[----:B------:R-:W2:Y:S04]  /*2c3f0*/  LDL R7, [R1+0xc00] ;  /* 0x000c000001077983 */ /* 0x000ea80000100800 */
[----:B------:R-:W2:Y:S04]  /*2c400*/  LDL R5, [R1+0xb88] ;  /* 0x000b880001057983 */ /* 0x000ea80000100800 */
[----:B----4-:R-:W-:Y:S04]  /*2c410*/  STL [R1+0x2674], R12 ;  /* 0x0026740c01007387 */ /* 0x010fe80000100800 */
[----:B------:R-:W4:Y:S01]  /*2c420*/  LDL R6, [R1+0xb84] ;  /* 0x000b840001067983 */ /* 0x000f220000100800 */
[----:B---3--:R-:W-:-:S02]  /*2c430*/  @!P4 IMAD.MOV.U32 R15, RZ, RZ, R4 ;  /* 0x000000ffff0fc224 */ /* 0x008fc400078e0004 */
[----:B------:R-:W-:Y:S01]  /*2c440*/  @!P4 IMAD.MOV.U32 R14, RZ, RZ, R3 ;  /* 0x000000ffff0ec224 */ /* 0x000fe200078e0003 */
[----:B------:R-:W3:Y:S04]  /*2c450*/  LDL R4, [R1+0x15fc] ;  /* 0x0015fc0001047983 */ /* 0x000ee80000100800 */
[----:B------:R-:W3:Y:S01]  /*2c460*/  LDL R3, [R1+0x1608] ;  /* 0x0016080001037983 */ /* 0x000ee20000100800 */
[----:B------:R-:W-:Y:S02]  /*2c470*/  PRMT R13, RZ, 0x7610, R13 ;  /* 0x00007610ff0d7816 */ /* 0x000fe4000000000d */
[----:B------:R-:W-:-:S04]  /*2c480*/  PRMT R17, RZ, 0x7610, R17 ;  /* 0x00007610ff117816 */ /* 0x000fc80000000011 */
[----:B------:R0:W3:Y:S01]  /*2c490*/  @!P4 LDG.E.U16 R13, desc[UR8][R14.64] ;  /* 0x000000080e0dc981 */ /* 0x0000e2000c1e1500 */
[----:B------:R-:W-:Y:S01]  /*2c4a0*/  PRMT R18, RZ, 0x7610, R18 ;  /* 0x00007610ff127816 */ /* 0x000fe20000000012 */
[----:B0-----:R-:W-:Y:S02]  /*2c4b0*/  @!P1 IMAD.MOV.U32 R14, RZ, RZ, R11 ;  /* 0x000000ffff0e9224 */ /* 0x001fe400078e000b */
[----:B------:R-:W-:-:S05]  /*2c4c0*/  @!P1 IMAD.MOV.U32 R15, RZ, RZ, R21 ;  /* 0x000000ffff0f9224 */ /* 0x000fca00078e0015 */
[----:B------:R2:W3:Y:S01]  /*2c4d0*/  @!P1 LDG.E.U16 R17, desc[UR8][R14.64] ;  /* 0x000000080e119981 */ /* 0x0004e2000c1e1500 */
[----:B------:R-:W-:Y:S02]  /*2c4e0*/  PRMT R19, RZ, 0x7610, R19 ;  /* 0x00007610ff137816 */ /* 0x000fe40000000013 */
[----:B------:R-:W-:Y:S02]  /*2c4f0*/  PRMT R20, RZ, 0x7610, R20 ;  /* 0x00007610ff147816 */ /* 0x000fe40000000014 */
[----:B------:R-:W-:Y:S01]  /*2c500*/  PRMT R28, RZ, 0x7610, R28 ;  /* 0x00007610ff1c7816 */ /* 0x000fe2000000001c */
[----:B--2---:R-:W-:Y:S02]  /*2c510*/  @!P4 IMAD.MOV.U32 R15, RZ, RZ, R10 ;  /* 0x000000ffff0fc224 */ /* 0x004fe400078e000a */
[----:B------:R-:W-:-:S05]  /*2c520*/  @!P4 IMAD.MOV.U32 R14, RZ, RZ, R9 ;  /* 0x000000ffff0ec224 */ /* 0x000fca00078e0009 */
[----:B------:R0:W2:Y:S02]  /*2c530*/  @!P4 LDG.E.U16 R18, desc[UR8][R14.64] ;  /* 0x000000080e12c981 */ /* 0x0000a4000c1e1500 */
[----:B0-----:R-:W-:Y:S02]  /*2c540*/  @!P1 IMAD.MOV.U32 R14, RZ, RZ, R7 ;  /* 0x000000ffff0e9224 */ /* 0x001fe400078e0007 */
[----:B------:R-:W-:-:S05]  /*2c550*/  @!P1 IMAD.MOV.U32 R15, RZ, RZ, R8 ;  /* 0x000000ffff0f9224 */ /* 0x000fca00078e0008 */
[----:B------:R0:W2:Y:S02]  /*2c560*/  @!P1 LDG.E.U16 R19, desc[UR8][R14.64] ;  /* 0x000000080e139981 */ /* 0x0000a4000c1e1500 */
[----:B0-----:R-:W-:Y:S02]  /*2c570*/  @!P4 IMAD.MOV.U32 R14, RZ, RZ, R5 ;  /* 0x000000ffff0ec224 */ /* 0x001fe400078e0005 */
[----:B----4-:R-:W-:-:S05]  /*2c580*/  @!P4 IMAD.MOV.U32 R15, RZ, RZ, R6 ;  /* 0x000000ffff0fc224 */ /* 0x010fca00078e0006 */
[----:B------:R3:W4:Y:S02]  /*2c590*/  @!P4 LDG.E.U16 R20, desc[UR8][R14.64] ;  /* 0x000000080e14c981 */ /* 0x000724000c1e1500 */
[----:B---3--:R-:W-:Y:S02]  /*2c5a0*/  @!P4 IMAD.MOV.U32 R14, RZ, RZ, R3 ;  /* 0x000000ffff0ec224 */ /* 0x008fe400078e0003 */
[----:B------:R-:W-:-:S05]  /*2c5b0*/  @!P4 IMAD.MOV.U32 R15, RZ, RZ, R4 ;  /* 0x000000ffff0fc224 */ /* 0x000fca00078e0004 */
[----:B------:R-:W3:Y:S04]  /*2c5c0*/  @!P4 LDG.E.U16 R28, desc[UR8][R14.64] ;  /* 0x000000080e1cc981 */ /* 0x000ee8000c1e1500 */
[----:B------:R-:W-:Y:S04]  /*2c5d0*/  STL [R1+0x2678], R13 ;  /* 0x0026780d01007387 */ /* 0x000fe80000100800 */
[----:B------:R-:W-:Y:S04]  /*2c5e0*/  STL [R1+0x267c], R17 ;  /* 0x00267c1101007387 */ /* 0x000fe80000100800 */
[----:B--2---:R-:W-:Y:S04]  /*2c5f0*/  STL [R1+0x2680], R18 ;  /* 0x0026801201007387 */ /* 0x004fe80000100800 */
[----:B------:R-:W-:Y:S04]  /*2c600*/  STL [R1+0x2684], R19 ;  /* 0x0026841301007387 */ /* 0x000fe80000100800 */
[----:B----4-:R-:W-:Y:S04]  /*2c610*/  STL [R1+0x2688], R20 ;  /* 0x0026881401007387 */ /* 0x010fe80000100800 */
[----:B------:R-:W2:Y:S04]  /*2c620*/  LDL R3, [R1+0x160c] ;  /* 0x00160c0001037983 */ /* 0x000ea80000100800 */
[----:B------:R-:W4:Y:S04]  /*2c630*/  LDL R4, [R1+0x1604] ;  /* 0x0016040001047983 */ /* 0x000f280000100800 */
[----:B---3--:R-:W-:Y:S04]  /*2c640*/  STL [R1+0x20f0], R28 ;  /* 0x0020f01c01007387 */ /* 0x008fe80000100800 */
        /* <DEDUP_REMOVED lines=128> */
[----:B0-----:R-:W3:Y:S04]  /*2ce50*/  LDL.LU R28, [R1+0x2f8] ;  /* 0x0002f800011c7983 */ /* 0x001ee80000300800 */
        /* <DEDUP_REMOVED lines=15> */
[----:B------:R-:W-:Y:S01]  /*2cf50*/  PRMT R0, RZ, 0x7610, R0 ;  /* 0x00007610ff007816 */ /* 0x000fe20000000000 */
[----:B--2---:R-:W-:-:S02]  /*2cf60*/  @!P1 IMAD.MOV.U32 R14, RZ, RZ, R3 ;  /* 0x000000ffff0e9224 */ /* 0x004fc400078e0003 */
[----:B----4-:R-:W-:Y:S01]  /*2cf70*/  @!P1 IMAD.MOV.U32 R15, RZ, RZ, R4 ;  /* 0x000000ffff0f9224 */ /* 0x010fe200078e0004 */
[----:B------:R-:W2:Y:S04]  /*2cf80*/  LDL.LU R3, [R1+0x2f4] ;  /* 0x0002f40001037983 */ /* 0x000ea80000300800 */
[----:B------:R-:W4:Y:S04]  /*2cf90*/  LDL.LU R4, [R1+0x2ec] ;  /* 0x0002ec0001047983 */ /* 0x000f280000300800 */
[----:B------:R-:W2:Y:S04]  /*2cfa0*/  LDL.LU R5, [R1+0x2e4] ;  /* 0x0002e40001057983 */ /* 0x000ea80000300800 */
[----:B------:R-:W2:Y:S04]  /*2cfb0*/  LDL.LU R6, [R1+0x2dc] ;  /* 0x0002dc0001067983 */ /* 0x000ea80000300800 */
[----:B------:R-:W2:Y:S04]  /*2cfc0*/  LDL.LU R7, [R1+0x2d4] ;  /* 0x0002d40001077983 */ /* 0x000ea80000300800 */
[----:B------:R-:W2:Y:S04]  /*2cfd0*/  LDL.LU R8, [R1+0x2cc] ;  /* 0x0002cc0001087983 */ /* 0x000ea80000300800 */
[----:B------:R-:W2:Y:S04]  /*2cfe0*/  LDL.LU R9, [R1+0x2c4] ;  /* 0x0002c40001097983 */ /* 0x000ea80000300800 */
[----:B------:R-:W2:Y:S04]  /*2cff0*/  LDL.LU R10, [R1+0x2bc] ;  /* 0x0002bc00010a7983 */ /* 0x000ea80000300800 */
[----:B------:R-:W2:Y:S04]  /*2d000*/  LDL.LU R11, [R1+0x2b4] ;  /* 0x0002b400010b7983 */ /* 0x000ea80000300800 */
[----:B------:R-:W2:Y:S04]  /*2d010*/  @!P1 LDG.E.U16 R0, desc[UR8][R14.64] ;  /* 0x000000080e009981 */ /* 0x000ea8000c1e1500 */
[----:B------:R0:W-:Y:S04]  /*2d020*/  STL [R1+0x2694], R14 ;  /* 0x0026940e01007387 */ /* 0x0001e80000100800 */
[----:B0-----:R-:W4:Y:S01]  /*2d030*/  LDL.LU R14, [R1+0x280] ;  /* 0x00028000010e7983 */ /* 0x001f220000300800 */
[----:B------:R-:W0:Y:S03]  /*2d040*/  S2R R2, SR_TID.X ;  /* 0x0000000000027919 */ /* 0x000e260000002100 */
[----:B------:R-:W-:Y:S01]  /*2d050*/  STL [R1+0x2690], R15 ;  /* 0x0026900f01007387 */ /* 0x000fe20000100800 */
[----:B0-----:R-:W-:-:S05]  /*2d060*/  LOP3.LUT R2, R2, 0x3f, RZ, 0xc0, !PT ;  /* 0x0000003f02027812 */ /* 0x001fca00078ec0ff */
[----:B------:R-:W-:-:S05]  /*2d070*/  IMAD.SHL.U32 R2, R2, 0x2, RZ ;  /* 0x0000000202027824 */ /* 0x000fca00078e00ff */
[----:B---3--:R-:W-:Y:S04]  /*2d080*/  STS.U16 [R2+UR5+0x10100], R28 ;  /* 0x0101001c02007988 */ /* 0x008fe80008000405 */
[----:B------:R0:W-:Y:S04]  /*2d090*/  STS.U16 [R2+UR5+0x10300], R29 ;  /* 0x0103001d02007988 */ /* 0x0001e80008000405 */
[----:B------:R-:W-:Y:S04]  /*2d0a0*/  STS.U16 [R2+UR5+0x10200], R20 ;  /* 0x0102001402007988 */ /* 0x000fe80008000405 */
        /* <DEDUP_REMOVED lines=12> */
[----:B--2---:R-:W-:Y:S04]  /*2d170*/  STL [R1+0x20ec], R0 ;  /* 0x0020ec0001007387 */ /* 0x004fe80000100800 */
[----:B------:R1:W-:Y:S04]  /*2d180*/  STL [R1+0x2698], R0 ;  /* 0x0026980001007387 */ /* 0x0003e80000100800 */
[----:B0-----:R-:W2:Y:S04]  /*2d190*/  LDL.LU R29, [R1+0x2ac] ;  /* 0x0002ac00011d7983 */ /* 0x001ea80000300800 */
[----:B----4-:R0:W-:Y:S01]  /*2d1a0*/  STS.U16 [R2+UR5+0x10000], R14 ;  /* 0x0100000e02007988 */ /* 0x0101e20008000405 */
[----:B-1----:R-:W-:-:S03]  /*2d1b0*/  LOP3.LUT R0, R2, 0x10, RZ, 0x3c, !PT ;  /* 0x0000001002007812 */ /* 0x002fc600078e3cff */
[----:B0-----:R-:W3:Y:S04]  /*2d1c0*/  LDL.LU R2, [R1+0x294] ;  /* 0x0002940001027983 */ /* 0x001ee80000300800 */
[----:B---3--:R0:W-:Y:S04]  /*2d1d0*/  STL [R1+0x2704], R2 ;  /* 0x0027040201007387 */ /* 0x0081e80000100800 */
[----:B0-----:R-:W3:Y:S04]  /*2d1e0*/  LDL.LU R2, [R1+0x29c] ;  /* 0x00029c0001027983 */ /* 0x001ee80000300800 */
[----:B------:R-:W-:Y:S04]  /*2d1f0*/  STS.U16 [R0+UR5+0x10080], R27 ;  /* 0x0100801b00007988 */ /* 0x000fe80008000405 */
[----:B------:R-:W-:Y:S04]  /*2d200*/  STS.U16 [R0+UR5+0x10180], R3 ;  /* 0x0101800300007988 */ /* 0x000fe80008000405 */
[----:B------:R-:W-:Y:S04]  /*2d210*/  STS.U16 [R0+UR5+0x10280], R4 ;  /* 0x0102800400007988 */ /* 0x000fe80008000405 */
[----:B------:R-:W-:Y:S04]  /*2d220*/  STS.U16 [R0+UR5+0x10380], R5 ;  /* 0x0103800500007988 */ /* 0x000fe80008000405 */
[----:B------:R-:W-:Y:S04]  /*2d230*/  STS.U16 [R0+UR5+0x10480], R6 ;  /* 0x0104800600007988 */ /* 0x000fe80008000405 */
[----:B---3--:R0:W-:Y:S04]  /*2d240*/  STL [R1+0x2708], R2 ;  /* 0x0027080201007387 */ /* 0x0081e80000100800 */
[----:B0-----:R-:W3:Y:S04]  /*2d250*/  LDL.LU R2, [R1+0x2a4] ;  /* 0x0002a40001027983 */ /* 0x001ee80000300800 */
        /* <DEDUP_REMOVED lines=20> */
[----:B------:R0:W-:Y:S04]  /*2d3a0*/  STS.U16 [R0+UR5+0x10580], R7 ;  /* 0x0105800700007988 */ /* 0x0001e80008000405 */
[----:B------:R-:W4:Y:S04]  /*2d3b0*/  LDL.LU R6, [R1+0x234] ;  /* 0x0002340001067983 */ /* 0x000f280000300800 */
[----:B------:R1:W-:Y:S04]  /*2d3c0*/  STS.U16 [R0+UR5+0x10680], R8 ;  /* 0x0106800800007988 */ /* 0x0003e80008000405 */
[----:B------:R0:W-:Y:S04]  /*2d3d0*/  STS.U16 [R0+UR5+0x10780], R9 ;  /* 0x0107800900007988 */ /* 0x0001e80008000405 */
[----:B------:R0:W-:Y:S04]  /*2d3e0*/  STS.U16 [R0+UR5+0x10880], R10 ;  /* 0x0108800a00007988 */ /* 0x0001e80008000405 */
[----:B------:R1:W-:Y:S04]  /*2d3f0*/  STS.U16 [R0+UR5+0x10980], R11 ;  /* 0x0109800b00007988 */ /* 0x0003e80008000405 */
[----:B--2---:R2:W-:Y:S04]  /*2d400*/  STS.U16 [R0+UR5+0x10a80], R29 ;  /* 0x010a801d00007988 */ /* 0x0045e80008000405 */
[----:B0-----:R-:W4:Y:S04]  /*2d410*/  LDL.LU R7, [R1+0x230] ;  /* 0x0002300001077983 */ /* 0x001f280000300800 */
[----:B-1----:R-:W4:Y:S04]  /*2d420*/  LDL.LU R8, [R1+0x22c] ;  /* 0x00022c0001087983 */ /* 0x002f280000300800 */
[----:B------:R-:W4:Y:S04]  /*2d430*/  LDL.LU R9, [R1+0x228] ;  /* 0x0002280001097983 */ /* 0x000f280000300800 */
[----:B------:R-:W4:Y:S04]  /*2d440*/  LDL.LU R10, [R1+0x224] ;  /* 0x00022400010a7983 */ /* 0x000f280000300800 */
[----:B------:R-:W4:Y:S04]  /*2d450*/  LDL.LU R11, [R1+0x220] ;  /* 0x00022000010b7983 */ /* 0x000f280000300800 */
[----:B--2---:R-:W2:Y:S04]  /*2d460*/  LDL.LU R29, [R1+0x21c] ;  /* 0x00021c00011d7983 */ /* 0x004ea80000300800 */
[----:B---3--:R0:W-:Y:S04]  /*2d470*/  STS.U16 [R0+UR5+0x10b80], R2 ;  /* 0x010b800200007988 */ /* 0x0081e80008000405 */
[----:B0-----:R-:W3:Y:S04]  /*2d480*/  LDL.LU R2, [R1+0x2708] ;  /* 0x0027080001027983 */ /* 0x001ee80000300800 */
[----:B---3--:R0:W-:Y:S04]  /*2d490*/  STS.U16 [R0+UR5+0x10c80], R2 ;  /* 0x010c800200007988 */ /* 0x0081e80008000405 */
[----:B0-----:R-:W3:Y:S04]  /*2d4a0*/  LDL.LU R2, [R1+0x2704] ;  /* 0x0027040001027983 */ /* 0x001ee80000300800 */
[----:B------:R-:W-:Y:S04]  /*2d4b0*/  STL [R1+0x26e8], R0 ;  /* 0x0026e80001007387 */ /* 0x000fe80000100800 */
[----:B---3--:R-:W-:Y:S04]  /*2d4c0*/  STS.U16 [R0+UR5+0x10d80], R2 ;  /* 0x010d800200007988 */ /* 0x008fe80008000405 */
[----:B----4-:R-:W-:Y:S04]  /*2d4d0*/  STS.U16 [R0+UR5+0x10e80], R15 ;  /* 0x010e800f00007988 */ /* 0x010fe80008000405 */
[----:B------:R0:W-:Y:S04]  /*2d4e0*/  STS.U16 [R0+UR5+0x10f80], R14 ;  /* 0x010f800e00007988 */ /* 0x0001e80008000405 */
[----:B0-----:R-:W3:Y:S04]  /*2d4f0*/  LDL.LU R0, [R1+0x20c] ;  /* 0x00020c0001007983 */ /* 0x001ee80000300800 */
[----:B---3--:R0:W-:Y:S04]  /*2d500*/  STL [R1+0x26f8], R0 ;  /* 0x0026f80001007387 */ /* 0x0081e80000100800 */
[----:B0-----:R-:W3:Y:S04]  /*2d510*/  LDL.LU R0, [R1+0x210] ;  /* 0x0002100001007983 */ /* 0x001ee80000300800 */
[----:B---3--:R0:W-:Y:S04]  /*2d520*/  STL [R1+0x26fc], R0 ;  /* 0x0026fc0001007387 */ /* 0x0081e80000100800 */
[----:B0-----:R-:W3:Y:S01]  /*2d530*/  LDL.LU R0, [R1+0x214] ;  /* 0x0002140001007983 */ /* 0x001ee20000300800 */
[----:B------:R-:W0:Y:S02]  /*2d540*/  S2R R2, SR_TID.X ;  /* 0x0000000000027919 */ /* 0x000e240000002100 */
[----:B0-----:R-:W-:Y:S01]  /*2d550*/  LOP3.LUT R2, R2, 0x3f, RZ, 0xc0, !PT ;  /* 0x0000003f02027812 */ /* 0x001fe200078ec0ff */
[----:B---3--:R0:W-:Y:S04]  /*2d560*/  STL [R1+0x2700], R0 ;  /* 0x0027000001007387 */ /* 0x0081e80000100800 */
[----:B0-----:R-:W3:Y:S01]  /*2d570*/  LDL.LU R0, [R1+0x218] ;  /* 0x0002180001007983 */ /* 0x001ee20000300800 */
[----:B------:R-:W-:-:S03]  /*2d580*/  IMAD.SHL.U32 R2, R2, 0x2, RZ ;  /* 0x0000000202027824 */ /* 0x000fc600078e00ff */
[----:B------:R-:W4:Y:S04]  /*2d590*/  LDL.LU R15, [R1+0x208] ;  /* 0x00020800010f7983 */ /* 0x000f280000300800 */
[----:B------:R-:W4:Y:S04]  /*2d5a0*/  LDL.LU R14, [R1+0x204] ;  /* 0x00020400010e7983 */ /* 0x000f280000300800 */
[----:B------:R0:W-:Y:S04]  /*2d5b0*/  STS.U16 [R2+UR5], R28 ;  /* 0x0000001c02007988 */ /* 0x0001e80008000405 */
[----:B------:R1:W-:Y:S04]  /*2d5c0*/  STS.U16 [R2+UR5+0x80], R20 ;  /* 0x0000801402007988 */ /* 0x0003e80008000405 */
[----:B------:R0:W-:Y:S04]  /*2d5d0*/  STS.U16 [R2+UR5+0x800], R19 ;  /* 0x0008001302007988 */ /* 0x0001e80008000405 */
[----:B------:R0:W-:Y:S04]  /*2d5e0*/  STS.U16 [R2+UR5+0x880], R18 ;  /* 0x0008801202007988 */ /* 0x0001e80008000405 */
[----:B------:R1:W-:Y:S04]  /*2d5f0*/  STS.U16 [R2+UR5+0x1000], R17 ;  /* 0x0010001102007988 */ /* 0x0003e80008000405 */
[----:B------:R2:W-:Y:S04]  /*2d600*/  STS.U16 [R2+UR5+0x1080], R13 ;  /* 0x0010800d02007988 */ /* 0x0005e80008000405 */
[----:B0-----:R-:W4:Y:S04]  /*2d610*/  LDL.LU R28, [R1+0x200] ;  /* 0x00020000011c7983 */ /* 0x001f280000300800 */
[----:B-1----:R-:W4:Y:S04]  /*2d620*/  LDL.LU R20, [R1+0x1fc] ;  /* 0x0001fc0001147983 */ /* 0x002f280000300800 */
[----:B------:R-:W4:Y:S04]  /*2d630*/  LDL.LU R19, [R1+0x1f8] ;  /* 0x0001f80001137983 */ /* 0x000f280000300800 */
[----:B------:R-:W4:Y:S04]  /*2d640*/  LDL.LU R18, [R1+0x1f4] ;  /* 0x0001f40001127983 */ /* 0x000f280000300800 */
[----:B------:R-:W4:Y:S04]  /*2d650*/  LDL.LU R17, [R1+0x1f0] ;  /* 0x0001f00001117983 */ /* 0x000f280000300800 */
[----:B------:R0:W-:Y:S04]  /*2d660*/  STS.U16 [R2+UR5+0x1800], R12 ;  /* 0x0018000c02007988 */ /* 0x0001e80008000405 */
[----:B--2---:R-:W2:Y:S04]  /*2d670*/  LDL.LU R13, [R1+0x1ec] ;  /* 0x0001ec00010d7983 */ /* 0x004ea80000300800 */
[----:B------:R1:W-:Y:S04]  /*2d680*/  STS.U16 [R2+UR5+0x1880], R16 ;  /* 0x0018801002007988 */ /* 0x0003e80008000405 */
[----:B------:R0:W-:Y:S04]  /*2d690*/  STS.U16 [R2+UR5+0x2000], R21 ;  /* 0x0020001502007988 */ /* 0x0001e80008000405 */
[----:B------:R0:W-:Y:S04]  /*2d6a0*/  STS.U16 [R2+UR5+0x2080], R22 ;  /* 0x0020801602007988 */ /* 0x0001e80008000405 */
[----:B------:R1:W-:Y:S04]  /*2d6b0*/  STS.U16 [R2+UR5+0x2800], R23 ;  /* 0x0028001702007988 */ /* 0x0003e80008000405 */
[----:B------:R1:W-:Y:S04]  /*2d6c0*/  STS.U16 [R2+UR5+0x2880], R24 ;  /* 0x0028801802007988 */ /* 0x0003e80008000405 */
[----:B0-----:R-:W2:Y:S04]  /*2d6d0*/  LDL.LU R12, [R1+0x1e8] ;  /* 0x0001e800010c7983 */ /* 0x001ea80000300800 */
[----:B-1----:R-:W2:Y:S04]  /*2d6e0*/  LDL.LU R16, [R1+0x1e4] ;  /* 0x0001e40001107983 */ /* 0x002ea80000300800 */
[----:B------:R-:W2:Y:S04]  /*2d6f0*/  LDL.LU R21, [R1+0x1e0] ;  /* 0x0001e00001157983 */ /* 0x000ea80000300800 */
[----:B------:R-:W2:Y:S04]  /*2d700*/  LDL.LU R22, [R1+0x1dc] ;  /* 0x0001dc0001167983 */ /* 0x000ea80000300800 */
[----:B------:R-:W2:Y:S04]  /*2d710*/  LDL.LU R23, [R1+0x1d8] ;  /* 0x0001d80001177983 */ /* 0x000ea80000300800 */
[----:B------:R0:W-:Y:S04]  /*2d720*/  STS.U16 [R2+UR5+0x3000], R25 ;  /* 0x0030001902007988 */ /* 0x0001e80008000405 */
[----:B------:R-:W2:Y:S04]  /*2d730*/  LDL.LU R24, [R1+0x1d4] ;  /* 0x0001d40001187983 */ /* 0x000ea80000300800 */
        /* <DEDUP_REMOVED lines=24> */
[----:B0-----:R-:W2:Y:S04]  /*2d8c0*/  LDL.LU R29, [R1+0x1a0] ;  /* 0x0001a000011d7983 */ /* 0x001ea80000300800 */
[----:B---3--:R0:W-:Y:S04]  /*2d8d0*/  STS.U16 [R2+UR5+0x6080], R0 ;  /* 0x0060800002007988 */ /* 0x0081e80008000405 */
[----:B0-----:R-:W3:Y:S04]  /*2d8e0*/  LDL.LU R0, [R1+0x2700] ;  /* 0x0027000001007983 */ /* 0x001ee80000300800 */
[----:B---3--:R0:W-:Y:S04]  /*2d8f0*/  STS.U16 [R2+UR5+0x6800], R0 ;  /* 0x0068000002007988 */ /* 0x0081e80008000405 */
[----:B0-----:R-:W3:Y:S04]  /*2d900*/  LDL.LU R0, [R1+0x26fc] ;  /* 0x0026fc0001007983 */ /* 0x001ee80000300800 */
[----:B---3--:R0:W-:Y:S04]  /*2d910*/  STS.U16 [R2+UR5+0x6880], R0 ;  /* 0x0068800002007988 */ /* 0x0081e80008000405 */
[----:B0-----:R-:W3:Y:S04]  /*2d920*/  LDL.LU R0, [R1+0x26f8] ;  /* 0x0026f80001007983 */ /* 0x001ee80000300800 */
[----:B---3--:R0:W-:Y:S04]  /*2d930*/  STS.U16 [R2+UR5+0x7000], R0 ;  /* 0x0070000002007988 */ /* 0x0081e80008000405 */
[----:B0-----:R-:W3:Y:S04]  /*2d940*/  LDL.LU R0, [R1+0x190] ;  /* 0x0001900001007983 */ /* 0x001ee80000300800 */
[----:B---3--:R0:W-:Y:S04]  /*2d950*/  STL [R1+0x26ec], R0 ;  /* 0x0026ec0001007387 */ /* 0x0081e80000100800 */
[----:B0-----:R-:W3:Y:S04]  /*2d960*/  LDL.LU R0, [R1+0x194] ;  /* 0x0001940001007983 */ /* 0x001ee80000300800 */
[----:B---3--:R0:W-:Y:S04]  /*2d970*/  STL [R1+0x26f0], R0 ;  /* 0x0026f00001007387 */ /* 0x0081e80000100800 */
[----:B0-----:R-:W3:Y:S04]  /*2d980*/  LDL.LU R0, [R1+0x198] ;  /* 0x0001980001007983 */ /* 0x001ee80000300800 */
[----:B----4-:R-:W-:Y:S04]  /*2d990*/  STS.U16 [R2+UR5+0x7080], R15 ;  /* 0x0070800f02007988 */ /* 0x010fe80008000405 */
[----:B------:R-:W-:Y:S04]  /*2d9a0*/  STS.U16 [R2+UR5+0x7800], R14 ;  /* 0x0078000e02007988 */ /* 0x000fe80008000405 */
[----:B------:R-:W-:Y:S04]  /*2d9b0*/  STS.U16 [R2+UR5+0x7880], R28 ;  /* 0x0078801c02007988 */ /* 0x000fe80008000405 */
[----:B------:R-:W-:Y:S04]  /*2d9c0*/  STS.U16 [R2+UR5+0x8000], R20 ;  /* 0x0080001402007988 */ /* 0x000fe80008000405 */
[----:B------:R-:W-:Y:S04]  /*2d9d0*/  STS.U16 [R2+UR5+0x8080], R19 ;  /* 0x0080801302007988 */ /* 0x000fe80008000405 */
[----:B------:R-:W-:Y:S04]  /*2d9e0*/  STS.U16 [R2+UR5+0x8800], R18 ;  /* 0x0088001202007988 */ /* 0x000fe80008000405 */
[----:B------:R-:W-:Y:S04]  /*2d9f0*/  STS.U16 [R2+UR5+0x8880], R17 ;  /* 0x0088801102007988 */ /* 0x000fe80008000405 */
[----:B--2---:R-:W-:Y:S04]  /*2da00*/  STS.U16 [R2+UR5+0x9000], R13 ;  /* 0x0090000d02007988 */ /* 0x004fe80008000405 */
[----:B------:R-:W-:Y:S04]  /*2da10*/  STS.U16 [R2+UR5+0x9080], R12 ;  /* 0x0090800c02007988 */ /* 0x000fe80008000405 */
[----:B------:R-:W-:Y:S04]  /*2da20*/  STS.U16 [R2+UR5+0x9800], R16 ;  /* 0x0098001002007988 */ /* 0x000fe80008000405 */
[----:B------:R-:W-:Y:S04]  /*2da30*/  STS.U16 [R2+UR5+0x9880], R21 ;  /* 0x0098801502007988 */ /* 0x000fe80008000405 */
[----:B------:R-:W-:Y:S04]  /*2da40*/  STS.U16 [R2+UR5+0xa000], R22 ;  /* 0x00a0001602007988 */ /* 0x000fe80008000405 */
[----:B------:R-:W-:Y:S04]  /*2da50*/  STS.U16 [R2+UR5+0xa080], R23 ;  /* 0x00a0801702007988 */ /* 0x000fe80008000405 */
[----:B---3--:R0:W-:Y:S04]  /*2da60*/  STL [R1+0x26f4], R0 ;  /* 0x0026f40001007387 */ /* 0x0081e80000100800 */
[----:B0-----:R-:W2:Y:S04]  /*2da70*/  LDL.LU R0, [R1+0x19c] ;  /* 0x00019c0001007983 */ /* 0x001ea80000300800 */
[----:B------:R-:W3:Y:S04]  /*2da80*/  LDL.LU R15, [R1+0x18c] ;  /* 0x00018c00010f7983 */ /* 0x000ee80000300800 */
[----:B------:R-:W4:Y:S04]  /*2da90*/  LDL.LU R14, [R1+0x188] ;  /* 0x00018800010e7983 */ /* 0x000f280000300800 */
        /* <DEDUP_REMOVED lines=10> */
[----:B------:R0:W-:Y:S04]  /*2db40*/  STS.U16 [R2+UR5+0xa800], R24 ;  /* 0x00a8001802007988 */ /* 0x0001e80008000405 */
[----:B------:R-:W3:Y:S04]  /*2db50*/  LDL.LU R23, [R1+0x12c] ;  /* 0x00012c0001177983 */ /* 0x000ee80000300800 */
[----:B------:R1:W-:Y:S04]  /*2db60*/  STS.U16 [R2+UR5+0xa880], R25 ;  /* 0x00a8801902007988 */ /* 0x0003e80008000405 */
[----:B------:R0:W-:Y:S04]  /*2db70*/  STS.U16 [R2+UR5+0xb000], R26 ;  /* 0x00b0001a02007988 */ /* 0x0001e80008000405 */
[----:B------:R0:W-:Y:S04]  /*2db80*/  STS.U16 [R2+UR5+0xb080], R27 ;  /* 0x00b0801b02007988 */ /* 0x0001e80008000405 */
[----:B------:R1:W-:Y:S04]  /*2db90*/  STS.U16 [R2+UR5+0xb800], R3 ;  /* 0x00b8000302007988 */ /* 0x0003e80008000405 */
[----:B------:R1:W-:Y:S04]  /*2dba0*/  STS.U16 [R2+UR5+0xb880], R4 ;  /* 0x00b8800402007988 */ /* 0x0003e80008000405 */
[----:B0-----:R-:W3:Y:S04]  /*2dbb0*/  LDL.LU R24, [R1+0x128] ;  /* 0x0001280001187983 */ /* 0x001ee80000300800 */
[----:B-1----:R-:W3:Y:S04]  /*2dbc0*/  LDL.LU R25, [R1+0x124] ;  /* 0x0001240001197983 */ /* 0x002ee80000300800 */
        /* <DEDUP_REMOVED lines=18> */
[----:B0-----:R-:W3:Y:S04]  /*2dcf0*/  LDL.LU R11, [R1+0xe8] ;  /* 0x0000e800010b7983 */ /* 0x001ee80000300800 */
[----:B-1----:R-:W3:Y:S04]  /*2dd00*/  LDL.LU R29, [R1+0xe4] ;  /* 0x0000e400011d7983 */ /* 0x002ee80000300800 */
[----:B--2---:R0:W-:Y:S04]  /*2dd10*/  STS.U16 [R2+UR5+0xe000], R0 ;  /* 0x00e0000002007988 */ /* 0x0041e80008000405 */
[----:B0-----:R-:W2:Y:S04]  /*2dd20*/  LDL.LU R0, [R1+0x26f4] ;  /* 0x0026f40001007983 */ /* 0x001ea80000300800 */
[----:B--2---:R0:W-:Y:S04]  /*2dd30*/  STS.U16 [R2+UR5+0xe080], R0 ;  /* 0x00e0800002007988 */ /* 0x0041e80008000405 */
[----:B0-----:R-:W2:Y:S04]  /*2dd40*/  LDL.LU R0, [R1+0x26f0] ;  /* 0x0026f00001007983 */ /* 0x001ea80000300800 */
[----:B--2---:R0:W-:Y:S04]  /*2dd50*/  STS.U16 [R2+UR5+0xe800], R0 ;  /* 0x00e8000002007988 */ /* 0x0041e80008000405 */
[----:B0-----:R-:W2:Y:S04]  /*2dd60*/  LDL.LU R0, [R1+0x26ec] ;  /* 0x0026ec0001007983 */ /* 0x001ea80000300800 */
[----:B--2---:R0:W-:Y:S04]  /*2dd70*/  STS.U16 [R2+UR5+0xe880], R0 ;  /* 0x00e8800002007988 */ /* 0x0041e80008000405 */
[----:B0-----:R-:W2:Y:S04]  /*2dd80*/  LDL.LU R0, [R1+0x26e8] ;  /* 0x0026e80001007983 */ /* 0x001ea80000300800 */
[----:B---3--:R-:W-:Y:S04]  /*2dd90*/  STS.U16 [R2+UR5+0xf000], R15 ;  /* 0x00f0000f02007988 */ /* 0x008fe80008000405 */
[----:B----4-:R-:W-:Y:S04]  /*2dda0*/  STS.U16 [R2+UR5+0xf080], R14 ;  /* 0x00f0800e02007988 */ /* 0x010fe80008000405 */
        /* <DEDUP_REMOVED lines=15> */
[----:B------:R0:W-:Y:S04]  /*2dea0*/  STS.U16 [R0+UR5+0x3180], R3 ;  /* 0x0031800300007988 */ /* 0x0001e80008000405 */
[----:B0-----:R-:W2:Y:S04]  /*2deb0*/  LDL.LU R3, [R1+0xd4] ;  /* 0x0000d40001037983 */ /* 0x001ea80000300800 */
[----:B--2---:R0:W-:Y:S04]  /*2dec0*/  STL [R1+0x26dc], R3 ;  /* 0x0026dc0301007387 */ /* 0x0041e80000100800 */
[----:B0-----:R-:W2:Y:S04]  /*2ded0*/  LDL.LU R3, [R1+0xd8] ;  /* 0x0000d80001037983 */ /* 0x001ea80000300800 */
[----:B--2---:R0:W-:Y:S04]  /*2dee0*/  STL [R1+0x26e0], R3 ;  /* 0x0026e00301007387 */ /* 0x0041e80000100800 */
[----:B0-----:R-:W2:Y:S04]  /*2def0*/  LDL.LU R3, [R1+0xdc] ;  /* 0x0000dc0001037983 */ /* 0x001ea80000300800 */
        /* <DEDUP_REMOVED lines=9> */
[----:B--2---:R0:W-:Y:S04]  /*2df90*/  STL [R1+0x26e4], R3 ;  /* 0x0026e40301007387 */ /* 0x0041e80000100800 */
        /* <DEDUP_REMOVED lines=28> */
[----:B--2---:R0:W-:Y:S04]  /*2e160*/  STS.U16 [R0+UR5+0x5980], R3 ;  /* 0x0059800300007988 */ /* 0x0041e80008000405 */
[----:B0-----:R-:W2:Y:S04]  /*2e170*/  LDL.LU R3, [R1+0x26e4] ;  /* 0x0026e40001037983 */ /* 0x001ea80000300800 */
[----:B--2---:R0:W-:Y:S04]  /*2e180*/  STS.U16 [R0+UR5+0x6100], R3 ;  /* 0x0061000300007988 */ /* 0x0041e80008000405 */
[----:B0-----:R-:W2:Y:S04]  /*2e190*/  LDL.LU R3, [R1+0x26e0] ;  /* 0x0026e00001037983 */ /* 0x001ea80000300800 */
[----:B--2---:R0:W-:Y:S04]  /*2e1a0*/  STS.U16 [R0+UR5+0x6180], R3 ;  /* 0x0061800300007988 */ /* 0x0041e80008000405 */
[----:B0-----:R-:W2:Y:S04]  /*2e1b0*/  LDL.LU R3, [R1+0x26dc] ;  /* 0x0026dc0001037983 */ /* 0x001ea80000300800 */
[----:B--2---:R0:W-:Y:S04]  /*2e1c0*/  STS.U16 [R0+UR5+0x6900], R3 ;  /* 0x0069000300007988 */ /* 0x0041e80008000405 */
[----:B---3--:R1:W-:Y:S04]  /*2e1d0*/  STS.U16 [R0+UR5+0x6980], R4 ;  /* 0x0069800400007988 */ /* 0x0083e80008000405 */
[----:B----4-:R2:W-:Y:S04]  /*2e1e0*/  STS.U16 [R0+UR5+0x7100], R5 ;  /* 0x0071000500007988 */ /* 0x0105e80008000405 */
[----:B------:R3:W-:Y:S04]  /*2e1f0*/  STS.U16 [R0+UR5+0x7180], R6 ;  /* 0x0071800600007988 */ /* 0x0007e80008000405 */
[----:B------:R4:W-:Y:S04]  /*2e200*/  STS.U16 [R0+UR5+0x7900], R7 ;  /* 0x0079000700007988 */ /* 0x0009e80008000405 */
[----:B------:R2:W-:Y:S04]  /*2e210*/  STS.U16 [R0+UR5+0x7980], R8 ;  /* 0x0079800800007988 */ /* 0x0005e80008000405 */
[----:B0-----:R-:W4:Y:S04]  /*2e220*/  LDL.LU R3, [R1+0x26d8] ;  /* 0x0026d80001037983 */ /* 0x001f280000300800 */
[----:B-1----:R-:W4:Y:S04]  /*2e230*/  LDL.LU R4, [R1+0x26d4] ;  /* 0x0026d40001047983 */ /* 0x002f280000300800 */
[----:B--2---:R-:W2:Y:S04]  /*2e240*/  LDL.LU R5, [R1+0x26d0] ;  /* 0x0026d00001057983 */ /* 0x004ea80000300800 */
[----:B---3--:R-:W3:Y:S04]  /*2e250*/  LDL.LU R6, [R1+0x26cc] ;  /* 0x0026cc0001067983 */ /* 0x008ee80000300800 */
[----:B----4-:R-:W4:Y:S04]  /*2e260*/  LDL.LU R7, [R1+0x26c8] ;  /* 0x0026c80001077983 */ /* 0x010f280000300800 */
[----:B------:R-:W2:Y:S04]  /*2e270*/  LDL.LU R8, [R1+0x26c4] ;  /* 0x0026c40001087983 */ /* 0x000ea80000300800 */
        /* <DEDUP_REMOVED lines=26> */
[----:B--2---:R0:W-:Y:S04]  /*2e420*/  STS.U16 [R0+UR5+0xd900], R29 ;  /* 0x00d9001d00007988 */ /* 0x0041e80008000405 */
[----:B0-----:R-:W2:Y:S04]  /*2e430*/  LDL.LU R29, [R1+0x26b0] ;  /* 0x0026b000011d7983 */ /* 0x001ea80000300800 */
[----:B------:R-:W2:Y:S04]  /*2e440*/  LDL.LU R0, [R1+0x50] ;  /* 0x0000500001007983 */ /* 0x000ea80000300800 */
[----:B--2---:R0:W-:Y:S04]  /*2e450*/  STL [R1+0x269c], R0 ;  /* 0x00269c0001007387 */ /* 0x0041e80000100800 */
[----:B0-----:R-:W2:Y:S04]  /*2e460*/  LDL.LU R0, [R1+0x54] ;  /* 0x0000540001007983 */ /* 0x001ea80000300800 */
[----:B--2---:R0:W-:Y:S04]  /*2e470*/  STL [R1+0x26a0], R0 ;  /* 0x0026a00001007387 */ /* 0x0041e80000100800 */
[----:B0-----:R-:W2:Y:S04]  /*2e480*/  LDL.LU R0, [R1+0x58] ;  /* 0x0000580001007983 */ /* 0x001ea80000300800 */
[----:B--2---:R0:W-:Y:S04]  /*2e490*/  STL [R1+0x26a4], R0 ;  /* 0x0026a40001007387 */ /* 0x0041e80000100800 */
[----:B0-----:R-:W2:Y:S04]  /*2e4a0*/  LDL.LU R0, [R1+0x5c] ;  /* 0x00005c0001007983 */ /* 0x001ea80000300800 */
[----:B--2---:R0:W-:Y:S04]  /*2e4b0*/  STL [R1+0x26a8], R0 ;  /* 0x0026a80001007387 */ /* 0x0041e80000100800 */
[----:B0-----:R-:W2:Y:S04]  /*2e4c0*/  LDL.LU R0, [R1+0x60] ;  /* 0x0000600001007983 */ /* 0x001ea80000300800 */
[----:B--2---:R0:W-:Y:S04]  /*2e4d0*/  STL [R1+0x26ac], R0 ;  /* 0x0026ac0001007387 */ /* 0x0041e80000100800 */
[----:B------:R-:W2:Y:S04]  /*2e4e0*/  LDL.LU R14, [R1+0x4c] ;  /* 0x00004c00010e7983 */ /* 0x000ea80000300800 */
[----:B------:R-:W2:Y:S04]  /*2e4f0*/  LDL.LU R15, [R1+0x48] ;  /* 0x00004800010f7983 */ /* 0x000ea80000300800 */
[----:B------:R-:W2:Y:S04]  /*2e500*/  LDL.LU R28, [R1+0x44] ;  /* 0x00004400011c7983 */ /* 0x000ea80000300800 */
[----:B------:R-:W2:Y:S04]  /*2e510*/  LDL.LU R20, [R1+0x40] ;  /* 0x0000400001147983 */ /* 0x000ea80000300800 */
[----:B------:R-:W2:Y:S04]  /*2e520*/  LDL.LU R19, [R1+0x3c] ;  /* 0x00003c0001137983 */ /* 0x000ea80000300800 */
[----:B------:R-:W2:Y:S04]  /*2e530*/  LDL.LU R18, [R1+0x38] ;  /* 0x0000380001127983 */ /* 0x000ea80000300800 */
[----:B------:R-:W2:Y:S01]  /*2e540*/  LDL.LU R17, [R1+0x34] ;  /* 0x0000340001117983 */ /* 0x000ea20000300800 */
[----:B0-----:R-:W-:-:S03]  /*2e550*/  IMAD.SHL.U32 R0, R29, 0x2, RZ ;  /* 0x000000021d007824 */ /* 0x001fc600078e00ff */
[----:B------:R-:W2:Y:S04]  /*2e560*/  LDL.LU R13, [R1+0x30] ;  /* 0x00003000010d7983 */ /* 0x000ea80000300800 */
[----:B------:R-:W2:Y:S04]  /*2e570*/  LDL.LU R12, [R1+0x2c] ;  /* 0x00002c00010c7983 */ /* 0x000ea80000300800 */
[----:B------:R-:W2:Y:S04]  /*2e580*/  LDL.LU R16, [R1+0x28] ;  /* 0x0000280001107983 */ /* 0x000ea80000300800 */
[----:B------:R-:W2:Y:S01]  /*2e590*/  LDL.LU R21, [R1+0x24] ;  /* 0x0000240001157983 */ /* 0x000ea20000300800 */
[----:B------:R-:W-:-:S03]  /*2e5a0*/  LOP3.LUT R0, R0, 0x10, RZ, 0x3c, !PT ;  /* 0x0000001000007812 */ /* 0x000fc600078e3cff */
[----:B------:R-:W2:Y:S04]  /*2e5b0*/  LDL.LU R22, [R1+0x20] ;  /* 0x0000200001167983 */ /* 0x000ea80000300800 */
[----:B------:R-:W2:Y:S04]  /*2e5c0*/  LDL.LU R23, [R1+0x1c] ;  /* 0x00001c0001177983 */ /* 0x000ea80000300800 */
[----:B------:R-:W2:Y:S04]  /*2e5d0*/  LDL.LU R24, [R1+0x18] ;  /* 0x0000180001187983 */ /* 0x000ea80000300800 */
[----:B------:R-:W2:Y:S04]  /*2e5e0*/  LDL.LU R25, [R1+0x14] ;  /* 0x0000140001197983 */ /* 0x000ea80000300800 */
[----:B------:R-:W-:Y:S04]  /*2e5f0*/  STS.U16 [R0+UR5+0xd980], R11 ;  /* 0x00d9800b00007988 */ /* 0x000fe80008000405 */
[----:B------:R-:W-:Y:S04]  /*2e600*/  STS.U16 [R0+UR5+0xe100], R10 ;  /* 0x00e1000a00007988 */ /* 0x000fe80008000405 */
[----:B------:R-:W-:Y:S04]  /*2e610*/  STS.U16 [R0+UR5+0xe180], R9 ;  /* 0x00e1800900007988 */ /* 0x000fe80008000405 */
[----:B------:R-:W-:Y:S04]  /*2e620*/  STS.U16 [R0+UR5+0xe900], R8 ;  /* 0x00e9000800007988 */ /* 0x000fe80008000405 */
[----:B------:R-:W2:Y:S04]  /*2e630*/  LDL.LU R26, [R1+0x10] ;  /* 0x00001000011a7983 */ /* 0x000ea80000300800 */
[----:B----4-:R-:W-:Y:S04]  /*2e640*/  STS.U16 [R0+UR5+0xe980], R7 ;  /* 0x00e9800700007988 */ /* 0x010fe80008000405 */
[----:B------:R-:W4:Y:S04]  /*2e650*/  LDL.LU R27, [R1+0xc] ;  /* 0x00000c00011b7983 */ /* 0x000f280000300800 */
[----:B---3--:R-:W-:Y:S04]  /*2e660*/  STS.U16 [R0+UR5+0xf100], R6 ;  /* 0x00f1000600007988 */ /* 0x008fe80008000405 */
[----:B------:R-:W3:Y:S04]  /*2e670*/  LDL.LU R2, [R1] ;  /* 0x0000000001027983 */ /* 0x000ee80000300800 */
[----:B------:R0:W-:Y:S04]  /*2e680*/  STS.U16 [R0+UR5+0xf180], R5 ;  /* 0x00f1800500007988 */ /* 0x0001e80008000405 */
[----:B------:R1:W-:Y:S04]  /*2e690*/  STS.U16 [R0+UR5+0xf900], R4 ;  /* 0x00f9000400007988 */ /* 0x0003e80008000405 */
[----:B------:R1:W-:Y:S04]  /*2e6a0*/  STS.U16 [R0+UR5+0xf980], R3 ;  /* 0x00f9800300007988 */ /* 0x0003e80008000405 */
[----:B0-----:R-:W2:Y:S04]  /*2e6b0*/  LDL.LU R5, [R1+0x4] ;  /* 0x0000040001057983 */ /* 0x001ea80000300800 */
[----:B-1----:R-:W2:Y:S04]  /*2e6c0*/  LDL.LU R4, [R1+0x8] ;  /* 0x0000080001047983 */ /* 0x002ea80000300800 */
[----:B------:R-:W2:Y:S01]  /*2e6d0*/  LDL.LU R0, [R1+0x26ac] ;  /* 0x0026ac0001007983 */ /* 0x000ea20000300800 */
[----:B------:R-:W-:-:S05]  /*2e6e0*/  IMAD.SHL.U32 R29, R29, 0x2, RZ ;  /* 0x000000021d1d7824 */ /* 0x000fca00078e00ff */
[----:B------:R-:W-:-:S05]  /*2e6f0*/  LOP3.LUT R29, R29, 0x20, RZ, 0x3c, !PT ;  /* 0x000000201d1d7812 */ /* 0x000fca00078e3cff */
        /* <DEDUP_REMOVED lines=8> */
[----:B--2---:R0:W-:Y:S04]  /*2e780*/  STS.U16 [R29+UR5+0x1200], R0 ;  /* 0x001200001d007988 */ /* 0x0041e80008000405 */
[----:B------:R1:W-:Y:S04]  /*2e790*/  STS.U16 [R29+UR5+0x1280], R14 ;  /* 0x0012800e1d007988 */ /* 0x0003e80008000405 */
[----:B------:R2:W-:Y:S04]  /*2e7a0*/  STS.U16 [R29+UR5+0x1a00], R15 ;  /* 0x001a000f1d007988 */ /* 0x0005e80008000405 */
[----:B------:R0:W-:Y:S04]  /*2e7b0*/  STS.U16 [R29+UR5+0x1a80], R28 ;  /* 0x001a801c1d007988 */ /* 0x0001e80008000405 */
[----:B------:R0:W-:Y:S04]  /*2e7c0*/  STS.U16 [R29+UR5+0x2200], R20 ;  /* 0x002200141d007988 */ /* 0x0001e80008000405 */
[----:B------:R1:W-:Y:S04]  /*2e7d0*/  STS.U16 [R29+UR5+0x2280], R19 ;  /* 0x002280131d007988 */ /* 0x0003e80008000405 */
[----:B------:R2:W-:Y:S04]  /*2e7e0*/  STS.U16 [R29+UR5+0x2a00], R18 ;  /* 0x002a00121d007988 */ /* 0x0005e80008000405 */
[----:B0-----:R-:W3:Y:S04]  /*2e7f0*/  LDL.LU R0, [R1+0x2698] ;  /* 0x0026980001007983 */ /* 0x001ee80000300800 */
[----:B-1----:R-:W3:Y:S04]  /*2e800*/  LDL.LU R14, [R1+0x2694] ;  /* 0x00269400010e7983 */ /* 0x002ee80000300800 */
[----:B--2---:R-:W2:Y:S04]  /*2e810*/  LDL.LU R15, [R1+0x2690] ;  /* 0x00269000010f7983 */ /* 0x004ea80000300800 */
[----:B------:R-:W2:Y:S04]  /*2e820*/  LDL.LU R28, [R1+0x268c] ;  /* 0x00268c00011c7983 */ /* 0x000ea80000300800 */
        /* <DEDUP_REMOVED lines=12> */
[----:B------:R0:W-:Y:S04]  /*2e8f0*/  STS.U16 [R29+UR5+0x4280], R23 ;  /* 0x004280171d007988 */ /* 0x0001e80008000405 */
[----:B------:R-:W3:Y:S04]  /*2e900*/  LDL.LU R16, [R1+0x2670] ;  /* 0x0026700001107983 */ /* 0x000ee80000300800 */
[----:B------:R-:W3:Y:S04]  /*2e910*/  LDL.LU R21, [R1+0x266c] ;  /* 0x00266c0001157983 */ /* 0x000ee80000300800 */
[----:B----4-:R-:W4:Y:S04]  /*2e920*/  LDL.LU R22, [R1+0x2668] ;  /* 0x0026680001167983 */ /* 0x010f280000300800 */
[----:B------:R1:W-:Y:S04]  /*2e930*/  STS.U16 [R29+UR5+0x4a00], R24 ;  /* 0x004a00181d007988 */ /* 0x0003e80008000405 */
[----:B------:R0:W-:Y:S04]  /*2e940*/  STS.U16 [R29+UR5+0x4a80], R25 ;  /* 0x004a80191d007988 */ /* 0x0001e80008000405 */
[----:B------:R1:W-:Y:S04]  /*2e950*/  STS.U16 [R29+UR5+0x5200], R26 ;  /* 0x0052001a1d007988 */ /* 0x0003e80008000405 */
[----:B------:R1:W-:Y:S04]  /*2e960*/  STS.U16 [R29+UR5+0x5280], R27 ;  /* 0x0052801b1d007988 */ /* 0x0003e80008000405 */
[----:B0-----:R-:W3:Y:S04]  /*2e970*/  LDL.LU R23, [R1+0x2664] ;  /* 0x0026640001177983 */ /* 0x001ee80000300800 */
[----:B------:R0:W-:Y:S04]  /*2e980*/  STS.U16 [R29+UR5+0x5a00], R4 ;  /* 0x005a00041d007988 */ /* 0x0001e80008000405 */
[----:B-1----:R-:W3:Y:S04]  /*2e990*/  LDL.LU R24, [R1+0x2660] ;  /* 0x0026600001187983 */ /* 0x002ee80000300800 */
[----:B------:R-:W3:Y:S04]  /*2e9a0*/  LDL.LU R25, [R1+0x265c] ;  /* 0x00265c0001197983 */ /* 0x000ee80000300800 */
[----:B------:R1:W-:Y:S04]  /*2e9b0*/  STS.U16 [R29+UR5+0x5a80], R5 ;  /* 0x005a80051d007988 */ /* 0x0003e80008000405 */
[----:B------:R-:W3:Y:S04]  /*2e9c0*/  LDL.LU R26, [R1+0x2658] ;  /* 0x00265800011a7983 */ /* 0x000ee80000300800 */
[----:B------:R-:W3:Y:S04]  /*2e9d0*/  LDL.LU R27, [R1+0x2654] ;  /* 0x00265400011b7983 */ /* 0x000ee80000300800 */
[----:B0-----:R-:W3:Y:S04]  /*2e9e0*/  LDL R4, [R1+0x14f8] ;  /* 0x0014f80001047983 */ /* 0x001ee80000100800 */
[----:B-1----:R-:W3:Y:S01]  /*2e9f0*/  LDL R5, [R1+0x14f4] ;  /* 0x0014f40001057983 */ /* 0x002ee20000100800 */
[----:B--2---:R-:W-:-:S06]  /*2ea00*/  PRMT R28, RZ, 0x7610, R28 ;  /* 0x00007610ff1c7816 */ /* 0x004fcc000000001c */
[----:B---3--:R-:W2:Y:S04]  /*2ea10*/  @!P4 LDG.E.U16 R28, desc[UR8][R4.64] ;  /* 0x00000008041cc981 */ /* 0x008ea8000c1e1500 */
[----:B------:R0:W-:Y:S04]  /*2ea20*/  STS.U16 [R29+UR5+0x6200], R2 ;  /* 0x006200021d007988 */ /* 0x0001e80008000405 */
[----:B------:R-:W-:Y:S04]  /*2ea30*/  STS.U16 [R29+UR5+0x6280], R27 ;  /* 0x0062801b1d007988 */ /* 0x000fe80008000405 */
[----:B------:R-:W-:Y:S04]  /*2ea40*/  STS.U16 [R29+UR5+0x6a00], R26 ;  /* 0x006a001a1d007988 */ /* 0x000fe80008000405 */
[----:B------:R-:W-:Y:S04]  /*2ea50*/  STS.U16 [R29+UR5+0x6a80], R25 ;  /* 0x006a80191d007988 */ /* 0x000fe80008000405 */
[----:B------:R-:W-:Y:S04]  /*2ea60*/  STS.U16 [R29+UR5+0x7200], R24 ;  /* 0x007200181d007988 */ /* 0x000fe80008000405 */
[----:B------:R-:W-:Y:S04]  /*2ea70*/  STS.U16 [R29+UR5+0x7280], R23 ;  /* 0x007280171d007988 */ /* 0x000fe80008000405 */
[----:B----4-:R-:W-:Y:S04]  /*2ea80*/  STS.U16 [R29+UR5+0x7a00], R22 ;  /* 0x007a00161d007988 */ /* 0x010fe80008000405 */
[----:B------:R-:W-:Y:S04]  /*2ea90*/  STS.U16 [R29+UR5+0x7a80], R21 ;  /* 0x007a80151d007988 */ /* 0x000fe80008000405 */
[----:B------:R-:W-:Y:S04]  /*2eaa0*/  STS.U16 [R29+UR5+0x8200], R16 ;  /* 0x008200101d007988 */ /* 0x000fe80008000405 */
[----:B------:R-:W-:Y:S04]  /*2eab0*/  STS.U16 [R29+UR5+0x8280], R12 ;  /* 0x0082800c1d007988 */ /* 0x000fe80008000405 */
[----:B------:R-:W-:Y:S04]  /*2eac0*/  STS.U16 [R29+UR5+0x8a00], R13 ;  /* 0x008a000d1d007988 */ /* 0x000fe80008000405 */
[----:B------:R-:W-:Y:S04]  /*2ead0*/  STS.U16 [R29+UR5+0x8a80], R17 ;  /* 0x008a80111d007988 */ /* 0x000fe80008000405 */
[----:B------:R-:W-:Y:S04]  /*2eae0*/  STS.U16 [R29+UR5+0x9200], R18 ;  /* 0x009200121d007988 */ /* 0x000fe80008000405 */
[----:B------:R-:W-:Y:S04]  /*2eaf0*/  STS.U16 [R29+UR5+0x9280], R19 ;  /* 0x009280131d007988 */ /* 0x000fe80008000405 */
[----:B0-----:R-:W3:Y:S04]  /*2eb00*/  LDL.LU R2, [R1+0x15f4] ;  /* 0x0015f40001027983 */ /* 0x001ee80000300800 */
[----:B------:R0:W-:Y:S04]  /*2eb10*/  STS.U16 [R29+UR5+0x9a00], R20 ;  /* 0x009a00141d007988 */ /* 0x0001e80008000405 */
[----:B0-----:R-:W4:Y:S04]  /*2eb20*/  LDL.LU R29, [R1+0x2650] ;  /* 0x00265000011d7983 */ /* 0x001f280000300800 */
        /* <DEDUP_REMOVED lines=8> */
[----:B------:R-:W2:Y:S04]  /*2ebb0*/  @!P1 LDG.E.U16 R29, desc[UR8][R4.64] ;  /* 0x00000008041d9981 */ /* 0x000ea8000c1e1500 */
[----:B--2---:R0:W-:Y:S04]  /*2ebc0*/  STL [R1+0x600], R29 ;  /* 0x0006001d01007387 */ /* 0x0041e80000100800 */
[----:B0-----:R-:W2:Y:S04]  /*2ebd0*/  LDL.LU R29, [R1+0x2648] ;  /* 0x00264800011d7983 */ /* 0x001ea80000300800 */
        /* <DEDUP_REMOVED lines=20> */
[----:B----4-:R-:W-:-:S02]  /*2ed20*/  PRMT R28, RZ, 0x7610, R28 ;  /* 0x00007610ff1c7816 */ /* 0x010fc4000000001c */
        /* <DEDUP_REMOVED lines=2248> */
[----:B------:R-:W4:Y:S02]  /*379b0*/  LDL R5, [R1+0x8e0] ;  /* 0x0008e00001057983 */ /* 0x000f240000100800 */
[----:B----4-:R-:W-:-:S02]  /*379c0*/  @!P1 LOP3.LUT R5, R5, R4, RZ, 0x3c, !PT ;  /* 0x0000000405059212 */ /* 0x010fc400078e3cff */
[----:B--2---:R-:W-:Y:S02]  /*379d0*/  PRMT R29, RZ, 0x7610, R29 ;  /* 0x00007610ff1d7816 */ /* 0x004fe4000000001d */
        /* <DEDUP_REMOVED lines=269> */
[----:B------:R-:W-:Y:S01]  /*38ab0*/  @!P1 LOP3.LUT R5, R5, R4, RZ, 0x3c, !PT ;  /* 0x0000000405059212 */ /* 0x000fe200078e3cff */
[----:B---3--:R-:W-:Y:S04]  /*38ac0*/  STL [R1+0x20f4], R28 ;  /* 0x0020f41c01007387 */ /* 0x008fe80000100800 */
[----:B------:R0:W3:Y:S04]  /*38ad0*/  @!P1 LDG.E.U16 R0, desc[UR8][R4.64] ;  /* 0x0000000804009981 */ /* 0x0000e8000c1e1500 */
[----:B------:R-:W0:Y:S04]  /*38ae0*/  LDL R4, [R1+0x784] ;  /* 0x0007840001047983 */ /* 0x000e280000100800 */
[----:B------:R-:W0:Y:S01]  /*38af0*/  LDL R5, [R1+0x788] ;  /* 0x0007880001057983 */ /* 0x000e220000100800 */
[----:B--2---:R-:W-:-:S02]  /*38b00*/  PRMT R29, RZ, 0x7610, R29 ;  /* 0x00007610ff1d7816 */ /* 0x004fc4000000001d */
[----:B0-----:R-:W-:-:S04]  /*38b10*/  @!P4 LOP3.LUT R5, R5, R4, RZ, 0x3c, !PT ;  /* 0x000000040505c212 */ /* 0x001fc800078e3cff */
[----:B------:R-:W-:-:S04]  /*38b20*/  @!P4 LOP3.LUT R4, R5, R4, RZ, 0x3c, !PT ;  /* 0x000000040504c212 */ /* 0x000fc800078e3cff */
[----:B------:R-:W-:-:S05]  /*38b30*/  @!P4 LOP3.LUT R5, R5, R4, RZ, 0x3c, !PT ;  /* 0x000000040505c212 */ /* 0x000fca00078e3cff */
[----:B------:R-:W2:Y:S04]  /*38b40*/  @!P4 LDG.E.U16 R29, desc[UR8][R4.64] ;  /* 0x00000008041dc981 */ /* 0x000ea8000c1e1500 */
[----:B---3--:R-:W-:Y:S04]  /*38b50*/  STL [R1+0x20f8], R0 ;  /* 0x0020f80001007387 */ /* 0x008fe80000100800 */
[----:B--2---:R0:W-:Y:S04]  /*38b60*/  STL [R1+0x88], R29 ;  /* 0x0000881d01007387 */ /* 0x0041e80000100800 */
[----:B0-----:R-:W2:Y:S04]  /*38b70*/  LDL.LU R29, [R1+0x21e0] ;  /* 0x0021e000011d7983 */ /* 0x001ea80000300800 */
[----:B------:R-:W3:Y:S04]  /*38b80*/  LDL R4, [R1+0x77c] ;  /* 0x00077c0001047983 */ /* 0x000ee80000100800 */
[----:B------:R-:W3:Y:S02]  /*38b90*/  LDL R5, [R1+0x780] ;  /* 0x0007800001057983 */ /* 0x000ee40000100800 */
[----:B---3--:R-:W-:-:S02]  /*38ba0*/  @!P1 LOP3.LUT R5, R5, R4, RZ, 0x3c, !PT ;  /* 0x0000000405059212 */ /* 0x008fc400078e3cff */
[----:B--2---:R-:W-:Y:S02]  /*38bb0*/  PRMT R29, RZ, 0x7610, R29 ;  /* 0x00007610ff1d7816 */ /* 0x004fe4000000001d */
[----:B------:R-:W-:-:S04]  /*38bc0*/  @!P1 LOP3.LUT R4, R5, R4, RZ, 0x3c, !PT ;  /* 0x0000000405049212 */ /* 0x000fc800078e3cff */
[----:B------:R-:W-:-:S05]  /*38bd0*/  @!P1 LOP3.LUT R5, R5, R4, RZ, 0x3c, !PT ;  /* 0x0000000405059212 */ /* 0x000fca00078e3cff */
[----:B------:R-:W2:Y:S04]  /*38be0*/  @!P1 LDG.E.U16 R29, desc[UR8][R4.64] ;  /* 0x00000008041d9981 */ /* 0x000ea8000c1e1500 */
        /* <DEDUP_REMOVED lines=87> */
[----:B------:R0:W4:Y:S04]  /*39160*/  @!P1 LDG.E.U16 R10, desc[UR8][R4.64] ;  /* 0x00000008040a9981 */ /* 0x000128000c1e1500 */
[----:B------:R-:W0:Y:S04]  /*39170*/  LDL R4, [R1+0x764] ;  /* 0x0007640001047983 */ /* 0x000e280000100800 */
[----:B------:R-:W0:Y:S01]  /*39180*/  LDL R5, [R1+0x768] ;  /* 0x0007680001057983 */ /* 0x000e220000100800 */
[----:B------:R-:W-:Y:S02]  /*39190*/  PRMT R14, RZ, 0x7610, R14 ;  /* 0x00007610ff0e7816 */ /* 0x000fe4000000000e */
[----:B0-----:R-:W-:-:S04]  /*391a0*/  @!P4 LOP3.LUT R5, R5, R4, RZ, 0x3c, !PT ;  /* 0x000000040505c212 */ /* 0x001fc800078e3cff */
[----:B------:R-:W-:-:S04]  /*391b0*/  @!P4 LOP3.LUT R4, R5, R4, RZ, 0x3c, !PT ;  /* 0x000000040504c212 */ /* 0x000fc800078e3cff */
[----:B------:R-:W-:-:S05]  /*391c0*/  @!P4 LOP3.LUT R5, R5, R4, RZ, 0x3c, !PT ;  /* 0x000000040505c212 */ /* 0x000fca00078e3cff */
[----:B------:R0:W3:Y:S04]  /*391d0*/  @!P4 LDG.E.U16 R14, desc[UR8][R4.64] ;  /* 0x00000008040ec981 */ /* 0x0000e8000c1e1500 */
[----:B------:R-:W0:Y:S04]  /*391e0*/  LDL R4, [R1+0x75c] ;  /* 0x00075c0001047983 */ /* 0x000e280000100800 */
[----:B------:R-:W0:Y:S01]  /*391f0*/  LDL R5, [R1+0x760] ;  /* 0x0007600001057983 */ /* 0x000e220000100800 */
[----:B--2---:R-:W-:Y:S02]  /*39200*/  PRMT R29, RZ, 0x7610, R29 ;  /* 0x00007610ff1d7816 */ /* 0x004fe4000000001d */
[----:B0-----:R-:W-:-:S04]  /*39210*/  @!P1 LOP3.LUT R5, R5, R4, RZ, 0x3c, !PT ;  /* 0x0000000405059212 */ /* 0x001fc800078e3cff */
[----:B------:R-:W-:-:S04]  /*39220*/  @!P1 LOP3.LUT R4, R5, R4, RZ, 0x3c, !PT ;  /* 0x0000000405049212 */ /* 0x000fc800078e3cff */
[----:B------:R-:W-:-:S05]  /*39230*/  @!P1 LOP3.LUT R5, R5, R4, RZ, 0x3c, !PT ;  /* 0x0000000405059212 */ /* 0x000fca00078e3cff */
[----:B------:R-:W2:Y:S04]  /*39240*/  @!P1 LDG.E.U16 R29, desc[UR8][R4.64] ;  /* 0x00000008041d9981 */ /* 0x000ea8000c1e1500 */
[----:B---3--:R0:W-:Y:S04]  /*39250*/  STL [R1+0x78], R14 ;  /* 0x0000780e01007387 */ /* 0x0081e80000100800 */
[----:B0-----:R-:W3:Y:S04]  /*39260*/  LDL R14, [R1+0x1548] ;  /* 0x00154800010e7983 */ /* 0x001ee80000100800 */
[----:B--2---:R0:W-:Y:S04]  /*39270*/  STL [R1+0x74], R29 ;  /* 0x0000741d01007387 */ /* 0x0041e80000100800 */
[----:B0-----:R-:W2:Y:S04]  /*39280*/  LDL.LU R29, [R1+0x21b8] ;  /* 0x0021b800011d7983 */ /* 0x001ea80000300800 */
[----:B------:R-:W2:Y:S04]  /*39290*/  LDL R4, [R1+0x6f4] ;  /* 0x0006f40001047983 */ /* 0x000ea80000100800 */
[----:B------:R-:W2:Y:S02]  /*392a0*/  LDL R5, [R1+0x6f8] ;  /* 0x0006f80001057983 */ /* 0x000ea40000100800 */
[----:B--2---:R-:W-:-:S02]  /*392b0*/  @!P4 LOP3.LUT R5, R5, R4, RZ, 0x3c, !PT ;  /* 0x000000040505c212 */ /* 0x004fc400078e3cff */
[----:B------:R-:W-:Y:S02]  /*392c0*/  PRMT R29, RZ, 0x7610, R29 ;  /* 0x00007610ff1d7816 */ /* 0x000fe4000000001d */
[----:B------:R-:W-:-:S04]  /*392d0*/  @!P4 LOP3.LUT R4, R5, R4, RZ, 0x3c, !PT ;  /* 0x000000040504c212 */ /* 0x000fc800078e3cff */
[----:B------:R-:W-:-:S05]  /*392e0*/  @!P4 LOP3.LUT R5, R5, R4, RZ, 0x3c, !PT ;  /* 0x000000040505c212 */ /* 0x000fca00078e3cff */
[----:B------:R-:W2:Y:S04]  /*392f0*/  @!P4 LDG.E.U16 R29, desc[UR8][R4.64] ;  /* 0x00000008041dc981 */ /* 0x000ea8000c1e1500 */
        /* <DEDUP_REMOVED lines=29> */
[----:B------:R-:W4:Y:S01]  /*394d0*/  LDL R5, [R1+0x153c] ;  /* 0x00153c0001057983 */ /* 0x000f220000100800 */
[----:B---3--:R-:W-:-:S03]  /*394e0*/  @!P4 IMAD.MOV.U32 R4, RZ, RZ, R14 ;  /* 0x000000ffff04c224 */ /* 0x008fc600078e000e */
[----:B------:R-:W3:Y:S01]  /*394f0*/  LDL R14, [R1+0x750] ;  /* 0x00075000010e7983 */ /* 0x000ee20000100800 */
[----:B--2---:R-:W-:-:S06]  /*39500*/  PRMT R29, RZ, 0x7610, R29 ;  /* 0x00007610ff1d7816 */ /* 0x004fcc000000001d */
[----:B----4-:R-:W2:Y:S04]  /*39510*/  @!P4 LDG.E.U16 R29, desc[UR8][R4.64] ;  /* 0x00000008041dc981 */ /* 0x010ea8000c1e1500 */
        /* <DEDUP_REMOVED lines=23> */
[----:B------:R-:W-:Y:S01]  /*39690*/  @!P1 LOP3.LUT R5, R5, R4, RZ, 0x3c, !PT ;  /* 0x0000000405059212 */ /* 0x000fe200078e3cff */
[----:B----4-:R-:W-:Y:S04]  /*396a0*/  STL [R1+0x2178], R9 ;  /* 0x0021780901007387 */ /* 0x010fe80000100800 */
[----:B------:R0:W4:Y:S04]  /*396b0*/  @!P1 LDG.E.U16 R8, desc[UR8][R4.64] ;  /* 0x0000000804089981 */ /* 0x000128000c1e1500 */
[----:B------:R-:W0:Y:S04]  /*396c0*/  LDL R4, [R1+0x754] ;  /* 0x0007540001047983 */ /* 0x000e280000100800 */
[----:B------:R-:W0:Y:S01]  /*396d0*/  LDL R5, [R1+0x758] ;  /* 0x0007580001057983 */ /* 0x000e220000100800 */
[----:B--2---:R-:W-:-:S02]  /*396e0*/  PRMT R29, RZ, 0x7610, R29 ;  /* 0x00007610ff1d7816 */ /* 0x004fc4000000001d */
[----:B0-----:R-:W-:-:S04]  /*396f0*/  @!P4 LOP3.LUT R5, R5, R4, RZ, 0x3c, !PT ;  /* 0x000000040505c212 */ /* 0x001fc800078e3cff */
[----:B------:R-:W-:-:S04]  /*39700*/  @!P4 LOP3.LUT R4, R5, R4, RZ, 0x3c, !PT ;  /* 0x000000040504c212 */ /* 0x000fc800078e3cff */
[----:B------:R-:W-:-:S05]  /*39710*/  @!P4 LOP3.LUT R5, R5, R4, RZ, 0x3c, !PT ;  /* 0x000000040505c212 */ /* 0x000fca00078e3cff */
[----:B------:R-:W2:Y:S04]  /*39720*/  @!P4 LDG.E.U16 R29, desc[UR8][R4.64] ;  /* 0x00000008041dc981 */ /* 0x000ea8000c1e1500 */
[----:B----4-:R-:W-:Y:S04]  /*39730*/  STL [R1+0x217c], R8 ;  /* 0x00217c0801007387 */ /* 0x010fe80000100800 */
[----:B--2---:R0:W-:Y:S04]  /*39740*/  STL [R1+0x54], R29 ;  /* 0x0000541d01007387 */ /* 0x0041e80000100800 */
[----:B0-----:R-:W2:Y:S04]  /*39750*/  LDL.LU R29, [R1+0x219c] ;  /* 0x00219c00011d7983 */ /* 0x001ea80000300800 */
[----:B------:R-:W4:Y:S01]  /*39760*/  LDL R5, [R1+0x74c] ;  /* 0x00074c0001057983 */ /* 0x000f220000100800 */
[----:B------:R-:W-:Y:S01]  /*39770*/  PRMT R8, RZ, 0x7610, R8 ;  /* 0x00007610ff087816 */ /* 0x000fe20000000008 */
[----:B---3--:R-:W-:Y:S01]  /*39780*/  @!P1 IMAD.MOV.U32 R4, RZ, RZ, R14 ;  /* 0x000000ffff049224 */ /* 0x008fe200078e000e */
[----:B------:R-:W-:Y:S01]  /*39790*/  PRMT R28, RZ, 0x7610, R28 ;  /* 0x00007610ff1c7816 */ /* 0x000fe2000000001c */
[----:B------:R-:W3:Y:S04]  /*397a0*/  LDL R14, [R1+0x65c] ;  /* 0x00065c00010e7983 */ /* 0x000ee80000100800 */
[----:B----4-:R0:W4:Y:S04]  /*397b0*/  @!P1 LDG.E.U16 R8, desc[UR8][R4.64] ;  /* 0x0000000804089981 */ /* 0x010128000c1e1500 */
[----:B------:R-:W0:Y:S04]  /*397c0*/  LDL R4, [R1+0x744] ;  /* 0x0007440001047983 */ /* 0x000e280000100800 */
[----:B------:R-:W0:Y:S02]  /*397d0*/  LDL R5, [R1+0x748] ;  /* 0x0007480001057983 */ /* 0x000e240000100800 */
[----:B0-----:R-:W-:-:S04]  /*397e0*/  @!P4 LOP3.LUT R5, R5, R4, RZ, 0x3c, !PT ;  /* 0x000000040505c212 */ /* 0x001fc800078e3cff */
[----:B------:R-:W-:-:S04]  /*397f0*/  @!P4 LOP3.LUT R4, R5, R4, RZ, 0x3c, !PT ;  /* 0x000000040504c212 */ /* 0x000fc800078e3cff */
[----:B------:R-:W-:Y:S01]  /*39800*/  @!P4 LOP3.LUT R5, R5, R4, RZ, 0x3c, !PT ;  /* 0x000000040505c212 */ /* 0x000fe200078e3cff */
[----:B----4-:R0:W-:Y:S04]  /*39810*/  STL [R1+0x50], R8 ;  /* 0x0000500801007387 */ /* 0x0101e80000100800 */
[----:B------:R1:W4:Y:S01]  /*39820*/  @!P4 LDG.E.U16 R28, desc[UR8][R4.64] ;  /* 0x00000008041cc981 */ /* 0x000322000c1e1500 */
[----:B------:R-:W-:-:S03]  /*39830*/  PRMT R13, RZ, 0x7610, R13 ;  /* 0x00007610ff0d7816 */ /* 0x000fc6000000000d */
[----:B0-----:R-:W2:Y:S04]  /*39840*/  LDL R8, [R1+0x660] ;  /* 0x0006600001087983 */ /* 0x001ea80000100800 */
[----:B------:R-:W1:Y:S04]  /*39850*/  LDL R4, [R1+0x6e4] ;  /* 0x0006e40001047983 */ /* 0x000e680000100800 */
[----:B------:R-:W1:Y:S02]  /*39860*/  LDL R5, [R1+0x6e8] ;  /* 0x0006e80001057983 */ /* 0x000e640000100800 */
[----:B-1----:R-:W-:-:S04]  /*39870*/  @!P4 LOP3.LUT R5, R5, R4, RZ, 0x3c, !PT ;  /* 0x000000040505c212 */ /* 0x002fc800078e3cff */
[----:B------:R-:W-:-:S04]  /*39880*/  @!P4 LOP3.LUT R4, R5, R4, RZ, 0x3c, !PT ;  /* 0x000000040504c212 */ /* 0x000fc800078e3cff */
[----:B------:R-:W-:Y:S01]  /*39890*/  @!P4 LOP3.LUT R5, R5, R4, RZ, 0x3c, !PT ;  /* 0x000000040505c212 */ /* 0x000fe200078e3cff */
[----:B----4-:R-:W-:Y:S04]  /*398a0*/  STL [R1+0x2120], R28 ;  /* 0x0021201c01007387 */ /* 0x010fe80000100800 */
[----:B------:R0:W4:Y:S04]  /*398b0*/  @!P4 LDG.E.U16 R13, desc[UR8][R4.64] ;  /* 0x00000008040dc981 */ /* 0x000128000c1e1500 */
[----:B------:R-:W0:Y:S04]  /*398c0*/  LDL R4, [R1+0x6dc] ;  /* 0x0006dc0001047983 */ /* 0x000e280000100800 */
[----:B------:R-:W0:Y:S01]  /*398d0*/  LDL R5, [R1+0x6e0] ;  /* 0x0006e00001057983 */ /* 0x000e220000100800 */
[----:B------:R-:W-:-:S02]  /*398e0*/  PRMT R15, RZ, 0x7610, R15 ;  /* 0x00007610ff0f7816 */ /* 0x000fc4000000000f */
[----:B0-----:R-:W-:-:S04]  /*398f0*/  @!P1 LOP3.LUT R5, R5, R4, RZ, 0x3c, !PT ;  /* 0x0000000405059212 */ /* 0x001fc800078e3cff */
[----:B------:R-:W-:-:S04]  /*39900*/  @!P1 LOP3.LUT R4, R5, R4, RZ, 0x3c, !PT ;  /* 0x0000000405049212 */ /* 0x000fc800078e3cff */
[----:B------:R-:W-:Y:S01]  /*39910*/  @!P1 LOP3.LUT R5, R5, R4, RZ, 0x3c, !PT ;  /* 0x0000000405059212 */ /* 0x000fe200078e3cff */
[----:B----4-:R0:W-:Y:S04]  /*39920*/  STL [R1+0x48], R13 ;  /* 0x0000480d01007387 */ /* 0x0101e80000100800 */
[----:B------:R1:W4:Y:S01]  /*39930*/  @!P1 LDG.E.U16 R15, desc[UR8][R4.64] ;  /* 0x00000008040f9981 */ /* 0x000322000c1e1500 */
[----:B--2---:R-:W-:-:S03]  /*39940*/  PRMT R29, RZ, 0x7610, R29 ;  /* 0x00007610ff1d7816 */ /* 0x004fc6000000001d */
[----:B0-----:R-:W2:Y:S04]  /*39950*/  LDL R13, [R1+0x1560] ;  /* 0x00156000010d7983 */ /* 0x001ea80000100800 */
[----:B------:R-:W1:Y:S04]  /*39960*/  LDL R4, [R1+0x664] ;  /* 0x0006640001047983 */ /* 0x000e680000100800 */
[----:B------:R-:W1:Y:S02]  /*39970*/  LDL R5, [R1+0x668] ;  /* 0x0006680001057983 */ /* 0x000e640000100800 */
[----:B-1----:R-:W-:-:S04]  /*39980*/  @!P4 LOP3.LUT R5, R5, R4, RZ, 0x3c, !PT ;  /* 0x000000040505c212 */ /* 0x002fc800078e3cff */
[----:B------:R-:W-:-:S04]  /*39990*/  @!P4 LOP3.LUT R4, R5, R4, RZ, 0x3c, !PT ;  /* 0x000000040504c212 */ /* 0x000fc800078e3cff */
[----:B------:R-:W-:-:S05]  /*399a0*/  @!P4 LOP3.LUT R5, R5, R4, RZ, 0x3c, !PT ;  /* 0x000000040505c212 */ /* 0x000fca00078e3cff */
[----:B------:R-:W2:Y:S04]  /*399b0*/  @!P4 LDG.E.U16 R29, desc[UR8][R4.64] ;  /* 0x00000008041dc981 */ /* 0x000ea8000c1e1500 */
[----:B----4-:R0:W-:Y:S04]  /*399c0*/  STL [R1+0x44], R15 ;  /* 0x0000440f01007387 */ /* 0x0101e80000100800 */
[----:B0-----:R-:W4:Y:S04]  /*399d0*/  LDL R15, [R1+0x15d8] ;  /* 0x0015d800010f7983 */ /* 0x001f280000100800 */
[----:B--2---:R0:W-:Y:S04]  /*399e0*/  STL [R1+0x3c], R29 ;  /* 0x00003c1d01007387 */ /* 0x0041e80000100800 */
[----:B0-----:R-:W2:Y:S01]  /*399f0*/  LDL.LU R29, [R1+0x2198] ;  /* 0x00219800011d7983 */ /* 0x001ea20000300800 */
[----:B------:R-:W-:-:S02]  /*39a00*/  @!P1 IMAD.MOV.U32 R4, RZ, RZ, R8 ;  /* 0x000000ffff049224 */ /* 0x000fc400078e0008 */
[----:B---3--:R-:W-:Y:S01]  /*39a10*/  @!P1 IMAD.MOV.U32 R5, RZ, RZ, R14 ;  /* 0x000000ffff059224 */ /* 0x008fe200078e000e */
[----:B------:R-:W3:Y:S04]  /*39a20*/  LDL R8, [R1+0x15e0] ;  /* 0x0015e00001087983 */ /* 0x000ee80000100800 */
[----:B------:R-:W3:Y:S01]  /*39a30*/  LDL R14, [R1+0x15d4] ;  /* 0x0015d400010e7983 */ /* 0x000ee20000100800 */
[----:B--2---:R-:W-:-:S06]  /*39a40*/  PRMT R29, RZ, 0x7610, R29 ;  /* 0x00007610ff1d7816 */ /* 0x004fcc000000001d */
        /* <DEDUP_REMOVED lines=9> */
[----:B------:R-:W2:Y:S01]  /*39ae0*/  @!P4 LDG.E.U16 R29, desc[UR8][R4.64] ;  /* 0x00000008041dc981 */ /* 0x000ea2000c1e1500 */
[----:B------:R-:W-:-:S03]  /*39af0*/  PRMT R12, RZ, 0x7610, R12 ;  /* 0x00007610ff0c7816 */ /* 0x000fc6000000000c */
[----:B--2---:R0:W-:Y:S04]  /*39b00*/  STL [R1+0x8], R29 ;  /* 0x0000081d01007387 */ /* 0x0041e80000100800 */
[----:B0-----:R-:W2:Y:S04]  /*39b10*/  LDL.LU R29, [R1+0x2190] ;  /* 0x00219000011d7983 */ /* 0x001ea80000300800 */
[----:B------:R-:W2:Y:S01]  /*39b20*/  LDL R5, [R1+0x1554] ;  /* 0x0015540001057983 */ /* 0x000ea20000100800 */
[----:B------:R-:W-:Y:S01]  /*39b30*/  @!P1 IMAD.MOV.U32 R4, RZ, RZ, R13 ;  /* 0x000000ffff049224 */ /* 0x000fe200078e000d */
[----:B------:R-:W-:-:S02]  /*39b40*/  PRMT R7, RZ, 0x7610, R7 ;  /* 0x00007610ff077816 */ /* 0x000fc40000000007 */
[----:B------:R-:W-:Y:S01]  /*39b50*/  PRMT R6, RZ, 0x7610, R6 ;  /* 0x00007610ff067816 */ /* 0x000fe20000000006 */
[----:B------:R-:W3:Y:S04]  /*39b60*/  LDL R13, [R1+0x734] ;  /* 0x00073400010d7983 */ /* 0x000ee80000100800 */
[----:B--2---:R4:W2:Y:S04]  /*39b70*/  @!P1 LDG.E.U16 R12, desc[UR8][R4.64] ;  /* 0x00000008040c9981 */ /* 0x0048a8000c1e1500 */
[----:B------:R-:W2:Y:S01]  /*39b80*/  LDL R5, [R1+0x15cc] ;  /* 0x0015cc0001057983 */ /* 0x000ea20000100800 */
[----:B----4-:R-:W-:-:S05]  /*39b90*/  @!P4 IMAD.MOV.U32 R4, RZ, RZ, R15 ;  /* 0x000000ffff04c224 */ /* 0x010fca00078e000f */
[----:B--2---:R3:W2:Y:S04]  /*39ba0*/  @!P4 LDG.E.U16 R7, desc[UR8][R4.64] ;  /* 0x000000080407c981 */ /* 0x0046a8000c1e1500 */
[----:B------:R0:W-:Y:S04]  /*39bb0*/  STL [R1+0x4], R12 ;  /* 0x0000040c01007387 */ /* 0x0001e80000100800 */
[----:B------:R-:W4:Y:S01]  /*39bc0*/  LDL R15, [R1+0x730] ;  /* 0x00073000010f7983 */ /* 0x000f220000100800 */
[----:B---3--:R-:W-:Y:S02]  /*39bd0*/  @!P1 IMAD.MOV.U32 R4, RZ, RZ, R8 ;  /* 0x000000ffff049224 */ /* 0x008fe400078e0008 */
[----:B------:R-:W-:Y:S01]  /*39be0*/  @!P1 IMAD.MOV.U32 R5, RZ, RZ, R14 ;  /* 0x000000ffff059224 */ /* 0x000fe200078e000e */
[----:B0-----:R-:W3:Y:S04]  /*39bf0*/  LDL R12, [R1+0x738] ;  /* 0x00073800010c7983 */ /* 0x001ee80000100800 */
[----:B------:R0:W3:Y:S04]  /*39c00*/  @!P1 LDG.E.U16 R6, desc[UR8][R4.64] ;  /* 0x0000000804069981 */ /* 0x0000e8000c1e1500 */
[----:B--2---:R1:W-:Y:S04]  /*39c10*/  STL [R1+0x2168], R7 ;  /* 0x0021680701007387 */ /* 0x0043e80000100800 */
[----:B------:R-:W0:Y:S04]  /*39c20*/  LDL R4, [R1+0x73c] ;  /* 0x00073c0001047983 */ /* 0x000e280000100800 */
[----:B------:R-:W0:Y:S01]  /*39c30*/  LDL R5, [R1+0x740] ;  /* 0x0007400001057983 */ /* 0x000e220000100800 */
[----:B------:R-:W-:-:S03]  /*39c40*/  PRMT R0, RZ, 0x7610, R0 ;  /* 0x00007610ff007816 */ /* 0x000fc60000000000 */
[----:B------:R-:W2:Y:S04]  /*39c50*/  LDL R14, [R1+0x6d4] ;  /* 0x0006d400010e7983 */ /* 0x000ea80000100800 */
[----:B------:R-:W2:Y:S04]  /*39c60*/  LDL R8, [R1+0x6d8] ;  /* 0x0006d80001087983 */ /* 0x000ea80000100800 */
[----:B-1----:R-:W2:Y:S01]  /*39c70*/  LDL R7, [R1+0x72c] ;  /* 0x00072c0001077983 */ /* 0x002ea20000100800 */
[----:B0-----:R-:W-:-:S04]  /*39c80*/  @!P1 LOP3.LUT R5, R5, R4, RZ, 0x3c, !PT ;  /* 0x0000000405059212 */ /* 0x001fc800078e3cff */
[----:B------:R-:W-:-:S04]  /*39c90*/  @!P1 LOP3.LUT R4, R5, R4, RZ, 0x3c, !PT ;  /* 0x0000000405049212 */ /* 0x000fc800078e3cff */
[----:B------:R-:W-:-:S05]  /*39ca0*/  @!P1 LOP3.LUT R5, R5, R4, RZ, 0x3c, !PT ;  /* 0x0000000405059212 */ /* 0x000fca00078e3cff */
[----:B------:R0:W2:Y:S04]  /*39cb0*/  @!P1 LDG.E.U16 R0, desc[UR8][R4.64] ;  /* 0x0000000804009981 */ /* 0x0000a8000c1e1500 */
[----:B---3--:R1:W-:Y:S01]  /*39cc0*/  STL [R1+0x216c], R6 ;  /* 0x00216c0601007387 */ /* 0x0083e20000100800 */
[----:B------:R-:W-:Y:S01]  /*39cd0*/  PRMT R29, RZ, 0x7610, R29 ;  /* 0x00007610ff1d7816 */ /* 0x000fe2000000001d */
[----:B0-----:R-:W-:Y:S01]  /*39ce0*/  @!P4 IMAD.MOV.U32 R4, RZ, RZ, R12 ;  /* 0x000000ffff04c224 */ /* 0x001fe200078e000c */
[----:B-1----:R-:W-:Y:S01]  /*39cf0*/  PRMT R6, RZ, 0x7610, R6 ;  /* 0x00007610ff067816 */ /* 0x002fe20000000006 */
[----:B------:R-:W-:-:S05]  /*39d00*/  @!P4 IMAD.MOV.U32 R5, RZ, RZ, R13 ;  /* 0x000000ffff05c224 */ /* 0x000fca00078e000d */
[----:B------:R4:W3:Y:S02]  /*39d10*/  @!P4 LDG.E.U16 R6, desc[UR8][R4.64] ;  /* 0x000000080406c981 */ /* 0x0008e4000c1e1500 */
[----:B----4-:R-:W-:Y:S02]  /*39d20*/  @!P1 IMAD.MOV.U32 R4, RZ, RZ, R15 ;  /* 0x000000ffff049224 */ /* 0x010fe400078e000f */
[----:B--2---:R-:W-:-:S05]  /*39d30*/  @!P1 IMAD.MOV.U32 R5, RZ, RZ, R7 ;  /* 0x000000ffff059224 */ /* 0x004fca00078e0007 */
[----:B------:R0:W2:Y:S01]  /*39d40*/  @!P1 LDG.E.U16 R29, desc[UR8][R4.64] ;  /* 0x00000008041d9981 */ /* 0x0000a2000c1e1500 */
[----:B------:R-:W-:Y:S01]  /*39d50*/  PRMT R28, RZ, 0x7610, R28 ;  /* 0x00007610ff1c7816 */ /* 0x000fe2000000001c */
[----:B0-----:R-:W-:Y:S02]  /*39d60*/  @!P4 IMAD.MOV.U32 R4, RZ, RZ, R8 ;  /* 0x000000ffff04c224 */ /* 0x001fe400078e0008 */
[----:B------:R-:W-:-:S05]  /*39d70*/  @!P4 IMAD.MOV.U32 R5, RZ, RZ, R14 ;  /* 0x000000ffff05c224 */ /* 0x000fca00078e000e */
[----:B------:R-:W4:Y:S04]  /*39d80*/  @!P4 LDG.E.U16 R28, desc[UR8][R4.64] ;  /* 0x00000008041cc981 */ /* 0x000f28000c1e1500 */
[----:B------:R-:W-:Y:S04]  /*39d90*/  STL [R1+0x2124], R0 ;  /* 0x0021240001007387 */ /* 0x000fe80000100800 */
[----:B------:R-:W4:Y:S04]  /*39da0*/  LDL R13, [R1+0x6cc] ;  /* 0x0006cc00010d7983 */ /* 0x000f280000100800 */
[----:B------:R-:W4:Y:S04]  /*39db0*/  LDL R12, [R1+0x6d0] ;  /* 0x0006d000010c7983 */ /* 0x000f280000100800 */
[----:B------:R-:W4:Y:S04]  /*39dc0*/  LDL R7, [R1+0x654] ;  /* 0x0006540001077983 */ /* 0x000f280000100800 */
[----:B---3--:R0:W-:Y:S04]  /*39dd0*/  STL [R1+0x24], R6 ;  /* 0x0000240601007387 */ /* 0x0081e80000100800 */
[----:B0-----:R-:W3:Y:S04]  /*39de0*/  LDL R6, [R1+0x658] ;  /* 0x0006580001067983 */ /* 0x001ee80000100800 */
[----:B--2---:R0:W-:Y:S04]  /*39df0*/  STL [R1+0x20fc], R29 ;  /* 0x0020fc1d01007387 */ /* 0x0041e80000100800 */
[----:B------:R-:W2:Y:S01]  /*39e00*/  LDL R14, [R1+0x650] ;  /* 0x00065000010e7983 */ /* 0x000ea20000100800 */
[----:B------:R-:W-:-:S03]  /*39e10*/  PRMT R0, RZ, 0x7610, R0 ;  /* 0x00007610ff007816 */ /* 0x000fc60000000000 */
[----:B------:R-:W2:Y:S04]  /*39e20*/  LDL R15, [R1+0x155c] ;  /* 0x00155c00010f7983 */ /* 0x000ea80000100800 */
[----:B------:R-:W2:Y:S04]  /*39e30*/  LDL R8, [R1+0x1568] ;  /* 0x0015680001087983 */ /* 0x000ea80000100800 */
[----:B0-----:R-:W2:Y:S04]  /*39e40*/  LDL R29, [R1+0x64c] ;  /* 0x00064c00011d7983 */ /* 0x001ea80000100800 */
[----:B----4-:R0:W-:Y:S01]  /*39e50*/  STL [R1+0x2158], R28 ;  /* 0x0021581c01007387 */ /* 0x0101e20000100800 */
[----:B------:R-:W-:-:S02]  /*39e60*/  @!P1 IMAD.MOV.U32 R5, RZ, RZ, R13 ;  /* 0x000000ffff059224 */ /* 0x000fc400078e000d */
[----:B------:R-:W-:Y:S01]  /*39e70*/  @!P1 IMAD.MOV.U32 R4, RZ, RZ, R12 ;  /* 0x000000ffff049224 */ /* 0x000fe200078e000c */
[----:B------:R-:W4:Y:S04]  /*39e80*/  LDL R13, [R1+0x1564] ;  /* 0x00156400010d7983 */ /* 0x000f280000100800 */
[----:B------:R-:W4:Y:S04]  /*39e90*/  LDL R12, [R1+0x1570] ;  /* 0x00157000010c7983 */ /* 0x000f280000100800 */
[----:B------:R1:W4:Y:S01]  /*39ea0*/  @!P1 LDG.E.U16 R0, desc[UR8][R4.64] ;  /* 0x0000000804009981 */ /* 0x000322000c1e1500 */
[----:B0-----:R-:W-:-:S02]  /*39eb0*/  PRMT R28, RZ, 0x7610, R28 ;  /* 0x00007610ff1c7816 */ /* 0x001fc4000000001c */
[----:B------:R-:W-:Y:S01]  /*39ec0*/  PRMT R9, RZ, 0x7610, R9 ;  /* 0x00007610ff097816 */ /* 0x000fe20000000009 */
[----:B-1----:R-:W-:Y:S02]  /*39ed0*/  @!P4 IMAD.MOV.U32 R5, RZ, RZ, R7 ;  /* 0x000000ffff05c224 */ /* 0x002fe400078e0007 */
[----:B---3--:R-:W-:-:S05]  /*39ee0*/  @!P4 IMAD.MOV.U32 R4, RZ, RZ, R6 ;  /* 0x000000ffff04c224 */ /* 0x008fca00078e0006 */
[----:B------:R2:W3:Y:S02]  /*39ef0*/  @!P4 LDG.E.U16 R28, desc[UR8][R4.64] ;  /* 0x00000008041cc981 */ /* 0x0004e4000c1e1500 */
[----:B--2---:R-:W-:Y:S02]  /*39f00*/  @!P1 IMAD.MOV.U32 R4, RZ, RZ, R14 ;  /* 0x000000ffff049224 */ /* 0x004fe400078e000e */
[----:B------:R-:W-:-:S05]  /*39f10*/  @!P1 IMAD.MOV.U32 R5, RZ, RZ, R29 ;  /* 0x000000ffff059224 */ /* 0x000fca00078e001d */
[----:B------:R0:W2:Y:S02]  /*39f20*/  @!P1 LDG.E.U16 R9, desc[UR8][R4.64] ;  /* 0x0000000804099981 */ /* 0x0000a4000c1e1500 */
[----:B0-----:R-:W-:Y:S02]  /*39f30*/  @!P4 IMAD.MOV.U32 R4, RZ, RZ, R8 ;  /* 0x000000ffff04c224 */ /* 0x001fe400078e0008 */
[----:B------:R-:W-:Y:S01]  /*39f40*/  @!P4 IMAD.MOV.U32 R5, RZ, RZ, R15 ;  /* 0x000000ffff05c224 */ /* 0x000fe200078e000f */
[----:B----4-:R0:W-:Y:S04]  /*39f50*/  STL [R1+0x215c], R0 ;  /* 0x00215c0001007387 */ /* 0x0101e80000100800 */
[----:B------:R-:W4:Y:S04]  /*39f60*/  LDL R7, [R1+0x15dc] ;  /* 0x0015dc0001077983 */ /* 0x000f280000100800 */
[----:B------:R-:W3:Y:S04]  /*39f70*/  LDL R6, [R1+0x15e8] ;  /* 0x0015e80001067983 */ /* 0x000ee80000100800 */
[----:B------:R-:W3:Y:S01]  /*39f80*/  LDL R14, [R1+0x15e4] ;  /* 0x0015e400010e7983 */ /* 0x000ee20000100800 */
[----:B0-----:R-:W-:-:S06]  /*39f90*/  PRMT R0, RZ, 0x7610, R0 ;  /* 0x00007610ff007816 */ /* 0x001fcc0000000000 */
[----:B------:R0:W3:Y:S02]  /*39fa0*/  @!P4 LDG.E.U16 R0, desc[UR8][R4.64] ;  /* 0x000000080400c981 */ /* 0x0000e4000c1e1500 */
[----:B0-----:R-:W-:-:S06]  /*39fb0*/  PRMT R5, RZ, 0x7610, R5 ;  /* 0x00007610ff057816 */ /* 0x001fcc0000000005 */
[----:B------:R4:W3:Y:S04]  /*39fc0*/  @!P1 LDG.E.U16 R5, desc[UR8][R12.64] ;  /* 0x000000080c059981 */ /* 0x0008e8000c1e1500 */
[----:B--2---:R0:W-:Y:S04]  /*39fd0*/  STL [R1+0x10], R9 ;  /* 0x0000100901007387 */ /* 0x0041e80000100800 */
[----:B------:R-:W2:Y:S04]  /*39fe0*/  LDL R8, [R1+0x6c4] ;  /* 0x0006c40001087983 */ /* 0x000ea80000100800 */
[----:B0-----:R-:W2:Y:S01]  /*39ff0*/  LDL R9, [R1+0x15f0] ;  /* 0x0015f00001097983 */ /* 0x001ea20000100800 */
[----:B------:R-:W-:Y:S01]  /*3a000*/  PRMT R4, RZ, 0x7610, R4 ;  /* 0x00007610ff047816 */ /* 0x000fe20000000004 */
[----:B----4-:R-:W-:-:S02]  /*3a010*/  @!P4 IMAD.MOV.U32 R13, RZ, RZ, R7 ;  /* 0x000000ffff0dc224 */ /* 0x010fc400078e0007 */
[----:B---3--:R-:W-:-:S05]  /*3a020*/  @!P4 IMAD.MOV.U32 R12, RZ, RZ, R6 ;  /* 0x000000ffff0cc224 */ /* 0x008fca00078e0006 */
[----:B------:R0:W3:Y:S04]  /*3a030*/  @!P4 LDG.E.U16 R4, desc[UR8][R12.64] ;  /* 0x000000080c04c981 */ /* 0x0000e8000c1e1500 */
[----:B------:R1:W-:Y:S04]  /*3a040*/  STL [R1], R0 ;  /* 0x0000000001007387 */ /* 0x0003e80000100800 */
[----:B-1----:R-:W4:Y:S04]  /*3a050*/  LDL R0, [R1+0x6c8] ;  /* 0x0006c80001007983 */ /* 0x002f280000100800 */
[----:B------:R1:W-:Y:S04]  /*3a060*/  STL [R1+0x2150], R5 ;  /* 0x0021500501007387 */ /* 0x0003e80000100800 */
[----:B------:R-:W4:Y:S04]  /*3a070*/  LDL R7, [R1+0x6bc] ;  /* 0x0006bc0001077983 */ /* 0x000f280000100800 */
[----:B------:R-:W4:Y:S01]  /*3a080*/  LDL R6, [R1+0x6c0] ;  /* 0x0006c00001067983 */ /* 0x000f220000100800 */
[----:B------:R-:W-:Y:S01]  /*3a090*/  PRMT R3, RZ, 0x7610, R3 ;  /* 0x00007610ff037816 */ /* 0x000fe20000000003 */
[----:B0-----:R-:W-:Y:S01]  /*3a0a0*/  @!P1 IMAD.MOV.U32 R13, RZ, RZ, R14 ;  /* 0x000000ffff0d9224 */ /* 0x001fe200078e000e */
[----:B------:R-:W-:Y:S01]  /*3a0b0*/  PRMT R26, RZ, 0x7610, R26 ;  /* 0x00007610ff1a7816 */ /* 0x000fe2000000001a */
[----:B--2---:R-:W-:-:S05]  /*3a0c0*/  @!P1 IMAD.MOV.U32 R12, RZ, RZ, R9 ;  /* 0x000000ffff0c9224 */ /* 0x004fca00078e0009 */
[----:B------:R0:W2:Y:S02]  /*3a0d0*/  @!P1 LDG.E.U16 R3, desc[UR8][R12.64] ;  /* 0x000000080c039981 */ /* 0x0000a4000c1e1500 */
[----:B0-----:R-:W-:Y:S01]  /*3a0e0*/  @!P4 IMAD.MOV.U32 R13, RZ, RZ, R8 ;  /* 0x000000ffff0dc224 */ /* 0x001fe200078e0008 */
[----:B------:R-:W-:Y:S01]  /*3a0f0*/  PRMT R23, RZ, 0x7610, R23 ;  /* 0x00007610ff177816 */ /* 0x000fe20000000017 */
[----:B---3--:R0:W-:Y:S04]  /*3a100*/  STL [R1+0x2154], R4 ;  /* 0x0021540401007387 */ /* 0x0081e80000100800 */
[----:B-1----:R-:W3:Y:S04]  /*3a110*/  LDL R5, [R1+0x6b4] ;  /* 0x0006b40001057983 */ /* 0x002ee80000100800 */
[----:B0-----:R-:W3:Y:S01]  /*3a120*/  LDL R4, [R1+0x6b8] ;  /* 0x0006b80001047983 */ /* 0x001ee20000100800 */
[----:B----4-:R-:W-:-:S05]  /*3a130*/  @!P4 IMAD.MOV.U32 R12, RZ, RZ, R0 ;  /* 0x000000ffff0cc224 */ /* 0x010fca00078e0000 */
[----:B------:R0:W4:Y:S02]  /*3a140*/  @!P4 LDG.E.U16 R26, desc[UR8][R12.64] ;  /* 0x000000080c1ac981 */ /* 0x000124000c1e1500 */
[----:B0-----:R-:W-:Y:S02]  /*3a150*/  @!P1 IMAD.MOV.U32 R12, RZ, RZ, R6 ;  /* 0x000000ffff0c9224 */ /* 0x001fe400078e0006 */
[----:B------:R-:W-:-:S05]  /*3a160*/  @!P1 IMAD.MOV.U32 R13, RZ, RZ, R7 ;  /* 0x000000ffff0d9224 */ /* 0x000fca00078e0007 */
[----:B------:R3:W4:Y:S04]  /*3a170*/  @!P1 LDG.E.U16 R23, desc[UR8][R12.64] ;  /* 0x000000080c179981 */ /* 0x000728000c1e1500 */
[----:B--2---:R0:W-:Y:S04]  /*3a180*/  STL [R1+0x2160], R3 ;  /* 0x0021600301007387 */ /* 0x0041e80000100800 */
[----:B------:R-:W2:Y:S04]  /*3a190*/  LDL R9, [R1+0x6ac] ;  /* 0x0006ac0001097983 */ /* 0x000ea80000100800 */
[----:B------:R-:W-:Y:S04]  /*3a1a0*/  STL [R1+0x14], R28 ;  /* 0x0000141c01007387 */ /* 0x000fe80000100800 */
[----:B------:R-:W2:Y:S04]  /*3a1b0*/  LDL R8, [R1+0x6b0] ;  /* 0x0006b00001087983 */ /* 0x000ea80000100800 */
[----:B------:R-:W2:Y:S04]  /*3a1c0*/  LDL R0, [R1+0x648] ;  /* 0x0006480001007983 */ /* 0x000ea80000100800 */
[----:B0-----:R-:W2:Y:S01]  /*3a1d0*/  LDL R3, [R1+0x644] ;  /* 0x0006440001037983 */ /* 0x001ea20000100800 */
[----:B---3--:R-:W-:-:S02]  /*3a1e0*/  @!P4 IMAD.MOV.U32 R13, RZ, RZ, R5 ;  /* 0x000000ffff0dc224 */ /* 0x008fc400078e0005 */
[----:B------:R-:W-:Y:S01]  /*3a1f0*/  @!P4 IMAD.MOV.U32 R12, RZ, RZ, R4 ;  /* 0x000000ffff0cc224 */ /* 0x000fe200078e0004 */
[----:B----4-:R-:W-:Y:S04]  /*3a200*/  STL [R1+0x2128], R26 ;  /* 0x0021281a01007387 */ /* 0x010fe80000100800 */
[----:B------:R-:W3:Y:S04]  /*3a210*/  LDL R7, [R1+0x63c] ;  /* 0x00063c0001077983 */ /* 0x000ee80000100800 */
[----:B------:R-:W4:Y:S04]  /*3a220*/  LDL R6, [R1+0x640] ;  /* 0x0006400001067983 */ /* 0x000f280000100800 */
[----:B------:R-:W-:Y:S04]  /*3a230*/  STL [R1+0x212c], R23 ;  /* 0x00212c1701007387 */ /* 0x000fe80000100800 */
[----:B------:R-:W4:Y:S04]  /*3a240*/  LDL R5, [R1+0x156c] ;  /* 0x00156c0001057983 */ /* 0x000f280000100800 */
[----:B------:R-:W4:Y:S01]  /*3a250*/  LDL R4, [R1+0x1578] ;  /* 0x0015780001047983 */ /* 0x000f220000100800 */
[----:B------:R-:W-:-:S02]  /*3a260*/  PRMT R21, RZ, 0x7610, R21 ;  /* 0x00007610ff157816 */ /* 0x000fc40000000015 */
[----:B------:R-:W-:-:S04]  /*3a270*/  PRMT R19, RZ, 0x7610, R19 ;  /* 0x00007610ff137816 */ /* 0x000fc80000000013 */
[----:B------:R2:W4:Y:S01]  /*3a280*/  @!P4 LDG.E.U16 R21, desc[UR8][R12.64] ;  /* 0x000000080c15c981 */ /* 0x000522000c1e1500 */
[----:B------:R-:W-:Y:S01]  /*3a290*/  PRMT R16, RZ, 0x7610, R16 ;  /* 0x00007610ff107816 */ /* 0x000fe20000000010 */
[----:B--2---:R-:W-:Y:S02]  /*3a2a0*/  @!P1 IMAD.MOV.U32 R12, RZ, RZ, R8 ;  /* 0x000000ffff0c9224 */ /* 0x004fe400078e0008 */
[----:B------:R-:W-:-:S05]  /*3a2b0*/  @!P1 IMAD.MOV.U32 R13, RZ, RZ, R9 ;  /* 0x000000ffff0d9224 */ /* 0x000fca00078e0009 */
[----:B------:R0:W2:Y:S02]  /*3a2c0*/  @!P1 LDG.E.U16 R19, desc[UR8][R12.64] ;  /* 0x000000080c139981 */ /* 0x0000a4000c1e1500 */
[----:B0-----:R-:W-:Y:S02]  /*3a2d0*/  @!P4 IMAD.MOV.U32 R12, RZ, RZ, R0 ;  /* 0x000000ffff0cc224 */ /* 0x001fe400078e0000 */
[----:B------:R-:W-:-:S05]  /*3a2e0*/  @!P4 IMAD.MOV.U32 R13, RZ, RZ, R3 ;  /* 0x000000ffff0dc224 */ /* 0x000fca00078e0003 */
[----:B------:R0:W2:Y:S02]  /*3a2f0*/  @!P4 LDG.E.U16 R16, desc[UR8][R12.64] ;  /* 0x000000080c10c981 */ /* 0x0000a4000c1e1500 */
[----:B0-----:R-:W-:Y:S02]  /*3a300*/  PRMT R12, RZ, 0x7610, R12 ;  /* 0x00007610ff0c7816 */ /* 0x001fe4000000000c */
[----:B------:R-:W-:Y:S01]  /*3a310*/  PRMT R13, RZ, 0x7610, R13 ;  /* 0x00007610ff0d7816 */ /* 0x000fe2000000000d */
[----:B---3--:R-:W-:Y:S02]  /*3a320*/  @!P1 IMAD.MOV.U32 R15, RZ, RZ, R7 ;  /* 0x000000ffff0f9224 */ /* 0x008fe400078e0007 */
[----:B----4-:R-:W-:-:S05]  /*3a330*/  @!P1 IMAD.MOV.U32 R14, RZ, RZ, R6 ;  /* 0x000000ffff0e9224 */ /* 0x010fca00078e0006 */
[----:B------:R0:W3:Y:S02]  /*3a340*/  @!P1 LDG.E.U16 R12, desc[UR8][R14.64] ;  /* 0x000000080e0c9981 */ /* 0x0000e4000c1e1500 */
[----:B0-----:R-:W-:Y:S02]  /*3a350*/  @!P4 IMAD.MOV.U32 R15, RZ, RZ, R5 ;  /* 0x000000ffff0fc224 */ /* 0x001fe400078e0005 */
[----:B------:R-:W-:-:S05]  /*3a360*/  @!P4 IMAD.MOV.U32 R14, RZ, RZ, R4 ;  /* 0x000000ffff0ec224 */ /* 0x000fca00078e0004 */
[----:B------:R-:W4:Y:S04]  /*3a370*/  @!P4 LDG.E.U16 R13, desc[UR8][R14.64] ;  /* 0x000000080e0dc981 */ /* 0x000f28000c1e1500 */
[----:B------:R-:W-:Y:S04]  /*3a380*/  STL [R1+0x2100], R21 ;  /* 0x0021001501007387 */ /* 0x000fe80000100800 */
[----:B--2---:R-:W-:Y:S04]  /*3a390*/  STL [R1+0x2104], R19 ;  /* 0x0021041301007387 */ /* 0x004fe80000100800 */
[----:B------:R-:W2:Y:S04]  /*3a3a0*/  LDL R3, [R1+0x1574] ;  /* 0x0015740001037983 */ /* 0x000ea80000100800 */
[----:B------:R-:W2:Y:S04]  /*3a3b0*/  LDL R0, [R1+0x1580] ;  /* 0x0015800001007983 */ /* 0x000ea80000100800 */
[----:B------:R0:W-:Y:S04]  /*3a3c0*/  STL [R1+0x2130], R16 ;  /* 0x0021301001007387 */ /* 0x0001e80000100800 */
[----:B------:R-:W2:Y:S04]  /*3a3d0*/  LDL R9, [R1+0x15f8] ;  /* 0x0015f80001097983 */ /* 0x000ea80000100800 */
[----:B0-----:R-:W2:Y:S04]  /*3a3e0*/  LDL R16, [R1+0x15ec] ;  /* 0x0015ec0001107983 */ /* 0x001ea80000100800 */
[----:B---3--:R-:W-:Y:S04]  /*3a3f0*/  STL [R1+0x211c], R12 ;  /* 0x00211c0c01007387 */ /* 0x008fe80000100800 */
[----:B------:R-:W3:Y:S04]  /*3a400*/  LDL R8, [R1+0x1600] ;  /* 0x0016000001087983 */ /* 0x000ee80000100800 */
[----:B------:R-:W3:Y:S04]  /*3a410*/  LDL R7, [R1+0x634] ;  /* 0x0006340001077983 */ /* 0x000ee80000100800 */
[----:B------:R-:W3:Y:S04]  /*3a420*/  LDL R6, [R1+0x638] ;  /* 0x0006380001067983 */ /* 0x000ee80000100800 */
[----:B------:R-:W3:Y:S04]  /*3a430*/  LDL R4, [R1+0x630] ;  /* 0x0006300001047983 */ /* 0x000ee80000100800 */
[----:B----4-:R-:W-:Y:S04]  /*3a440*/  STL [R1+0x2134], R13 ;  /* 0x0021340d01007387 */ /* 0x010fe80000100800 */
[----:B------:R-:W4:Y:S01]  /*3a450*/  LDL R5, [R1+0x62c] ;  /* 0x00062c0001057983 */ /* 0x000f220000100800 */
[----:B------:R-:W-:-:S02]  /*3a460*/  PRMT R17, RZ, 0x7610, R17 ;  /* 0x00007610ff117816 */ /* 0x000fc40000000011 */
[----:B------:R-:W-:Y:S02]  /*3a470*/  PRMT R18, RZ, 0x7610, R18 ;  /* 0x00007610ff127816 */ /* 0x000fe40000000012 */
[----:B------:R-:W-:Y:S01]  /*3a480*/  PRMT R20, RZ, 0x7610, R20 ;  /* 0x00007610ff147816 */ /* 0x000fe20000000014 */
[----:B--2---:R-:W-:Y:S02]  /*3a490*/  @!P1 IMAD.MOV.U32 R15, RZ, RZ, R3 ;  /* 0x000000ffff0f9224 */ /* 0x004fe400078e0003 */
[----:B------:R-:W-:Y:S01]  /*3a4a0*/  @!P1 IMAD.MOV.U32 R14, RZ, RZ, R0 ;  /* 0x000000ffff0e9224 */ /* 0x000fe200078e0000 */
[----:B------:R-:W-:Y:S02]  /*3a4b0*/  PRMT R22, RZ, 0x7610, R22 ;  /* 0x00007610ff167816 */ /* 0x000fe40000000016 */
[----:B------:R-:W-:Y:S01]  /*3a4c0*/  PRMT R24, RZ, 0x7610, R24 ;  /* 0x00007610ff187816 */ /* 0x000fe20000000018 */
[----:B------:R-:W2:Y:S04]  /*3a4d0*/  LDL R3, [R1+0x157c] ;  /* 0x00157c0001037983 */ /* 0x000ea80000100800 */
[----:B------:R0:W2:Y:S04]  /*3a4e0*/  @!P1 LDG.E.U16 R17, desc[UR8][R14.64] ;  /* 0x000000080e119981 */ /* 0x0000a8000c1e1500 */
[----:B------:R-:W2:Y:S01]  /*3a4f0*/  LDL R0, [R1+0x1588] ;  /* 0x0015880001007983 */ /* 0x000ea20000100800 */
[----:B0-----:R-:W-:-:S02]  /*3a500*/  @!P4 IMAD.MOV.U32 R14, RZ, RZ, R9 ;  /* 0x000000ffff0ec224 */ /* 0x001fc400078e0009 */
[----:B------:R-:W-:-:S05]  /*3a510*/  @!P4 IMAD.MOV.U32 R15, RZ, RZ, R16 ;  /* 0x000000ffff0fc224 */ /* 0x000fca00078e0010 */
[----:B------:R0:W2:Y:S02]  /*3a520*/  @!P4 LDG.E.U16 R18, desc[UR8][R14.64] ;  /* 0x000000080e12c981 */ /* 0x0000a4000c1e1500 */
[----:B0-----:R-:W-:Y:S02]  /*3a530*/  @!P1 IMAD.MOV.U32 R15, RZ, RZ, R2 ;  /* 0x000000ffff0f9224 */ /* 0x001fe400078e0002 */
[----:B---3--:R-:W-:-:S05]  /*3a540*/  @!P1 IMAD.MOV.U32 R14, RZ, RZ, R8 ;  /* 0x000000ffff0e9224 */ /* 0x008fca00078e0008 */
[----:B------:R0:W3:Y:S02]  /*3a550*/  @!P1 LDG.E.U16 R20, desc[UR8][R14.64] ;  /* 0x000000080e149981 */ /* 0x0000e4000c1e1500 */
[----:B0-----:R-:W-:Y:S02]  /*3a560*/  @!P4 IMAD.MOV.U32 R14, RZ, RZ, R6 ;  /* 0x000000ffff0ec224 */ /* 0x001fe400078e0006 */
[----:B------:R-:W-:-:S05]  /*3a570*/  @!P4 IMAD.MOV.U32 R15, RZ, RZ, R7 ;  /* 0x000000ffff0fc224 */ /* 0x000fca00078e0007 */
[----:B------:R0:W3:Y:S02]  /*3a580*/  @!P4 LDG.E.U16 R22, desc[UR8][R14.64] ;  /* 0x000000080e16c981 */ /* 0x0000e4000c1e1500 */
[----:B0-----:R-:W-:Y:S02]  /*3a590*/  @!P1 IMAD.MOV.U32 R14, RZ, RZ, R4 ;  /* 0x000000ffff0e9224 */ /* 0x001fe400078e0004 */
[----:B----4-:R-:W-:-:S05]  /*3a5a0*/  @!P1 IMAD.MOV.U32 R15, RZ, RZ, R5 ;  /* 0x000000ffff0f9224 */ /* 0x010fca00078e0005 */
[----:B------:R0:W4:Y:S04]  /*3a5b0*/  @!P1 LDG.E.U16 R24, desc[UR8][R14.64] ;  /* 0x000000080e189981 */ /* 0x000128000c1e1500 */
[----:B--2---:R-:W-:Y:S01]  /*3a5c0*/  STL [R1+0x2138], R17 ;  /* 0x0021381101007387 */ /* 0x004fe20000100800 */
[----:B------:R-:W-:Y:S01]  /*3a5d0*/  PRMT R25, RZ, 0x7610, R25 ;  /* 0x00007610ff197816 */ /* 0x000fe20000000019 */
[----:B0-----:R-:W-:Y:S02]  /*3a5e0*/  @!P4 IMAD.MOV.U32 R15, RZ, RZ, R3 ;  /* 0x000000ffff0fc224 */ /* 0x001fe400078e0003 */
[----:B------:R-:W-:Y:S04]  /*3a5f0*/  STL [R1+0x213c], R18 ;  /* 0x00213c1201007387 */ /* 0x000fe80000100800 */
[----:B------:R-:W-:Y:S01]  /*3a600*/  STL [R1+0x17b0], R2 ;  /* 0x0017b00201007387 */ /* 0x000fe20000100800 */
[----:B------:R-:W-:-:S05]  /*3a610*/  @!P4 IMAD.MOV.U32 R14, RZ, RZ, R0 ;  /* 0x000000ffff0ec224 */ /* 0x000fca00078e0000 */
[----:B------:R-:W2:Y:S04]  /*3a620*/  @!P4 LDG.E.U16 R25, desc[UR8][R14.64] ;  /* 0x000000080e19c981 */ /* 0x000ea8000c1e1500 */
[----:B---3--:R-:W-:Y:S04]  /*3a630*/  STL [R1+0x2140], R20 ;  /* 0x0021401401007387 */ /* 0x008fe80000100800 */
[----:B------:R-:W-:Y:S04]  /*3a640*/  STL [R1+0x2108], R22 ;  /* 0x0021081601007387 */ /* 0x000fe80000100800 */
[----:B----4-:R0:W-:Y:S04]  /*3a650*/  STL [R1+0x210c], R24 ;  /* 0x00210c1801007387 */ /* 0x0101e80000100800 */
[----:B0-----:R-:W3:Y:S04]  /*3a660*/  LDL.LU R24, [R1+0x214] ;  /* 0x0002140001187983 */ /* 0x001ee80000300800 */
        /* <DEDUP_REMOVED lines=20> */
[----:B------:R-:W3:Y:S04]  /*3a7b0*/  LDL R14, [R1+0x1584] ;  /* 0x00158400010e7983 */ /* 0x000ee80000100800 */
[----:B------:R-:W3:Y:S01]  /*3a7c0*/  LDL R15, [R1+0x1590] ;  /* 0x00159000010f7983 */ /* 0x000ee20000100800 */
[----:B------:R-:W-:-:S03]  /*3a7d0*/  PRMT R27, RZ, 0x7610, R27 ;  /* 0x00007610ff1b7816 */ /* 0x000fc6000000001b */
[----:B--2---:R0:W-:Y:S04]  /*3a7e0*/  STL [R1+0x2110], R25 ;  /* 0x0021101901007387 */ /* 0x0041e80000100800 */
[----:B0-----:R-:W2:Y:S01]  /*3a7f0*/  LDL.LU R25, [R1+0x218] ;  /* 0x0002180001197983 */ /* 0x001ea20000300800 */
[----:B------:R-:W0:Y:S01]  /*3a800*/  S2R R9, SR_TID.X ;  /* 0x0000000000097919 */ /* 0x000e220000002100 */
[----:B---3--:R-:W-:-:S04]  /*3a810*/  @!P1 LOP3.LUT R15, R15, R14, RZ, 0x3c, !PT ;  /* 0x0000000e0f0f9212 */ /* 0x008fc800078e3cff */
[----:B------:R-:W-:-:S04]  /*3a820*/  @!P1 LOP3.LUT R14, R15, R14, RZ, 0x3c, !PT ;  /* 0x0000000e0f0e9212 */ /* 0x000fc800078e3cff */
[----:B------:R-:W-:-:S05]  /*3a830*/  @!P1 LOP3.LUT R15, R15, R14, RZ, 0x3c, !PT ;  /* 0x0000000e0f0f9212 */ /* 0x000fca00078e3cff */
[----:B------:R-:W3:Y:S04]  /*3a840*/  @!P1 LDG.E.U16 R27, desc[UR8][R14.64] ;  /* 0x000000080e1b9981 */ /* 0x000ee8000c1e1500 */
[----:B------:R-:W2:Y:S01]  /*3a850*/  LDL.LU R15, [R1+0x244] ;  /* 0x00024400010f7983 */ /* 0x000ea20000300800 */
[----:B0-----:R-:W-:-:S05]  /*3a860*/  LOP3.LUT R7, R9, 0x3f, RZ, 0xc0, !PT ;  /* 0x0000003f09077812 */ /* 0x001fca00078ec0ff */
[----:B------:R-:W-:-:S05]  /*3a870*/  IMAD.SHL.U32 R9, R7, 0x2, RZ ;  /* 0x0000000207097824 */ /* 0x000fca00078e00ff */
[----:B------:R-:W-:-:S05]  /*3a880*/  LOP3.LUT R9, R9, 0x20, RZ, 0x3c, !PT ;  /* 0x0000002009097812 */ /* 0x000fca00078e3cff */
[----:B--2---:R-:W-:Y:S04]  /*3a890*/  STS.U16 [R9+UR5+0x9a80], R15 ;  /* 0x009a800f09007988 */ /* 0x004fe80008000405 */
        /* <DEDUP_REMOVED lines=23> */
[----:B---3--:R-:W-:Y:S04]  /*3aa10*/  STL [R1+0x2114], R27 ;  /* 0x0021141b01007387 */ /* 0x008fe80000100800 */
[----:B------:R0:W-:Y:S04]  /*3aa20*/  STS.U16 [R9+UR5+0xfa80], R10 ;  /* 0x00fa800a09007988 */ /* 0x0001e80008000405 */
[----:B0-----:R-:W2:Y:S04]  /*3aa30*/  LDL.LU R9, [R1+0x604] ;  /* 0x0006040001097983 */ /* 0x001ea80000300800 */
[----:B------:R-:W3:Y:S04]  /*3aa40*/  LDL.LU R10, [R1+0x5d8] ;  /* 0x0005d800010a7983 */ /* 0x000ee80000300800 */
[----:B---3--:R0:W-:Y:S04]  /*3aa50*/  STL [R1+0x2188], R10 ;  /* 0x0021880a01007387 */ /* 0x0081e80000100800 */
[----:B0-----:R-:W3:Y:S01]  /*3aa60*/  LDL.LU R10, [R1+0x5dc] ;  /* 0x0005dc00010a7983 */ /* 0x001ee20000300800 */
[----:B------:R-:W-:-:S03]  /*3aa70*/  IMAD.SHL.U32 R0, R7, 0x2, RZ ;  /* 0x0000000207007824 */ /* 0x000fc600078e00ff */
        /* <DEDUP_REMOVED lines=22> */
[----:B------:R-:W-:-:S03]  /*3abe0*/  LOP3.LUT R0, R0, 0x30, RZ, 0x3c, !PT ;  /* 0x0000003000007812 */ /* 0x000fc600078e3cff */
[----:B------:R-:W4:Y:S04]  /*3abf0*/  LDL.LU R5, [R1+0x420] ;  /* 0x0004200001057983 */ /* 0x000f280000300800 */
[----:B------:R-:W4:Y:S04]  /*3ac00*/  LDL.LU R28, [R1+0x35c] ;  /* 0x00035c00011c7983 */ /* 0x000f280000300800 */
[----:B------:R-:W4:Y:S04]  /*3ac10*/  LDL.LU R29, [R1+0x334] ;  /* 0x00033400011d7983 */ /* 0x000f280000300800 */
[----:B------:R-:W4:Y:S04]  /*3ac20*/  LDL.LU R6, [R1+0x330] ;  /* 0x0003300001067983 */ /* 0x000f280000300800 */
[----:B------:R-:W4:Y:S04]  /*3ac30*/  LDL.LU R7, [R1+0x30c] ;  /* 0x00030c0001077983 */ /* 0x000f280000300800 */
[----:B------:R-:W4:Y:S04]  /*3ac40*/  LDL.LU R8, [R1+0x308] ;  /* 0x0003080001087983 */ /* 0x000f280000300800 */
[----:B--2---:R0:W-:Y:S04]  /*3ac50*/  STS.U16 [R0+UR5+0x300], R9 ;  /* 0x0003000900007988 */ /* 0x0041e80008000405 */
[----:B0-----:R-:W2:Y:S04]  /*3ac60*/  LDL.LU R9, [R1+0x2e4] ;  /* 0x0002e40001097983 */ /* 0x001ea80000300800 */
[----:B---3--:R0:W-:Y:S04]  /*3ac70*/  STS.U16 [R0+UR5+0x380], R10 ;  /* 0x0003800a00007988 */ /* 0x0081e80008000405 */
[----:B0-----:R-:W3:Y:S04]  /*3ac80*/  LDL.LU R10, [R1+0x218c] ;  /* 0x00218c00010a7983 */ /* 0x001ee80000300800 */
[----:B---3--:R0:W-:Y:S04]  /*3ac90*/  STS.U16 [R0+UR5+0xb00], R10 ;  /* 0x000b000a00007988 */ /* 0x0081e80008000405 */
[----:B0-----:R-:W3:Y:S04]  /*3aca0*/  LDL.LU R10, [R1+0x2188] ;  /* 0x00218800010a7983 */ /* 0x001ee80000300800 */
[----:B---3--:R-:W-:Y:S04]  /*3acb0*/  STS.U16 [R0+UR5+0xb80], R10 ;  /* 0x000b800a00007988 */ /* 0x008fe80008000405 */
        /* <DEDUP_REMOVED lines=24> */
[----:B------:R-:W-:Y:S04]  /*3ae40*/  STS.U16 [R0+UR5+0x7300], R7 ;  /* 0x0073000700007988 */ /* 0x000fe80008000405 */
[----:B------:R1:W-:Y:S04]  /*3ae50*/  STS.U16 [R0+UR5+0x7380], R8 ;  /* 0x0073800800007988 */ /* 0x0003e80008000405 */
[----:B0-----:R-:W3:Y:S04]  /*3ae60*/  LDL.LU R6, [R1+0x2e0] ;  /* 0x0002e00001067983 */ /* 0x001ee80000300800 */
[----:B-1----:R-:W4:Y:S04]  /*3ae70*/  LDL.LU R8, [R1+0x294] ;  /* 0x0002940001087983 */ /* 0x002f280000300800 */
[----:B----4-:R0:W-:Y:S04]  /*3ae80*/  STL [R1+0x2180], R8 ;  /* 0x0021800801007387 */ /* 0x0101e80000100800 */
[----:B0-----:R-:W4:Y:S04]  /*3ae90*/  LDL.LU R8, [R1+0x2b8] ;  /* 0x0002b80001087983 */ /* 0x001f280000300800 */
[----:B--2---:R-:W-:Y:S04]  /*3aea0*/  STS.U16 [R0+UR5+0x7b00], R9 ;  /* 0x007b000900007988 */ /* 0x004fe80008000405 */
[----:B----4-:R0:W-:Y:S04]  /*3aeb0*/  STL [R1+0x2184], R8 ;  /* 0x0021840801007387 */ /* 0x0101e80000100800 */
[----:B0-----:R-:W2:Y:S04]  /*3aec0*/  LDL.LU R8, [R1+0x2bc] ;  /* 0x0002bc0001087983 */ /* 0x001ea80000300800 */
        /* <DEDUP_REMOVED lines=25> */
[----:B---3--:R0:W-:Y:S04]  /*3b060*/  STS.U16 [R0+UR5+0x7b80], R6 ;  /* 0x007b800600007988 */ /* 0x0081e80008000405 */
[----:B------:R-:W3:Y:S04]  /*3b070*/  LDL.LU R29, [R1+0x2c] ;  /* 0x00002c00011d7983 */ /* 0x000ee80000300800 */
[----:B0-----:R-:W3:Y:S04]  /*3b080*/  LDL.LU R6, [R1+0xc] ;  /* 0x00000c0001067983 */ /* 0x001ee80000300800 */
[----:B--2---:R0:W-:Y:S04]  /*3b090*/  STS.U16 [R0+UR5+0x8300], R8 ;  /* 0x0083000800007988 */ /* 0x0041e80008000405 */
[----:B0-----:R-:W2:Y:S04]  /*3b0a0*/  LDL.LU R8, [R1+0x2184] ;  /* 0x0021840001087983 */ /* 0x001ea80000300800 */
[----:B--2---:R0:W-:Y:S04]  /*3b0b0*/  STS.U16 [R0+UR5+0x8380], R8 ;  /* 0x0083800800007988 */ /* 0x0041e80008000405 */
[----:B0-----:R-:W2:Y:S04]  /*3b0c0*/  LDL.LU R8, [R1+0x2180] ;  /* 0x0021800001087983 */ /* 0x001ea80000300800 */
[----:B--2---:R0:W-:Y:S04]  /*3b0d0*/  STS.U16 [R0+UR5+0x8b00], R8 ;  /* 0x008b000800007988 */ /* 0x0041e80008000405 */
[----:B----4-:R1:W-:Y:S04]  /*3b0e0*/  STS.U16 [R0+UR5+0x8b80], R9 ;  /* 0x008b800900007988 */ /* 0x0103e80008000405 */
[----:B0-----:R-:W2:Y:S04]  /*3b0f0*/  LDL.LU R8, [R1+0x217c] ;  /* 0x00217c0001087983 */ /* 0x001ea80000300800 */
[----:B-1----:R-:W4:Y:S04]  /*3b100*/  LDL.LU R9, [R1+0x2178] ;  /* 0x0021780001097983 */ /* 0x002f280000300800 */
        /* <DEDUP_REMOVED lines=22> */
[----:B------:R0:W-:Y:S02]  /*3b270*/  STS.U16 [R0+UR5+0xeb00], R7 ;  /* 0x00eb000700007988 */ /* 0x0001e40008000405 */
[----:B0-----:R-:W0:Y:S02]  /*3b280*/  S2R R7, SR_TID.X ;  /* 0x0000000000077919 */ /* 0x001e240000002100 */
[----:B------:R-:W-:Y:S04]  /*3b290*/  STS.U16 [R0+UR5+0xeb80], R28 ;  /* 0x00eb801c00007988 */ /* 0x000fe80008000405 */
[----:B---3--:R-:W-:Y:S04]  /*3b2a0*/  STS.U16 [R0+UR5+0xf300], R29 ;  /* 0x00f3001d00007988 */ /* 0x008fe80008000405 */
[----:B------:R0:W-:Y:S02]  /*3b2b0*/  STS.U16 [R0+UR5+0xf380], R6 ;  /* 0x00f3800600007988 */ /* 0x0001e40008000405 */
[----:B0-----:R-:W-:-:S02]  /*3b2c0*/  LOP3.LUT R6, R7, 0x3f, RZ, 0xc0, !PT ;  /* 0x0000003f07067812 */ /* 0x001fc400078ec0ff */
[----:B------:R-:W3:Y:S04]  /*3b2d0*/  LDL.LU R7, [R1+0x5fc] ;  /* 0x0005fc0001077983 */ /* 0x000ee80000300800 */
[----:B----4-:R0:W-:Y:S04]  /*3b2e0*/  STS.U16 [R0+UR5+0xfb00], R9 ;  /* 0x00fb000900007988 */ /* 0x0101e80008000405 */
        /* <DEDUP_REMOVED lines=19> */
[----:B------:R-:W-:-:S03]  /*3b420*/  IMAD.SHL.U32 R8, R6, 0x2, RZ ;  /* 0x0000000206087824 */ /* 0x000fc600078e00ff */
        /* <DEDUP_REMOVED lines=16> */
[----:B--2---:R-:W-:Y:S04]  /*3b530*/  STS.U16 [R8+UR5+0xc00], R9 ;  /* 0x000c000908007988 */ /* 0x004fe80008000405 */
        /* <DEDUP_REMOVED lines=22> */
[----:B------:R-:W-:Y:S04]  /*3b6a0*/  STS.U16 [R8+UR5+0x6480], R5 ;  /* 0x0064800508007988 */ /* 0x000fe80008000405 */
[----:B------:R1:W-:Y:S04]  /*3b6b0*/  STS.U16 [R8+UR5+0x6c00], R29 ;  /* 0x006c001d08007988 */ /* 0x0003e80008000405 */
[----:B------:R-:W-:Y:S04]  /*3b6c0*/  STS.U16 [R8+UR5+0x6c80], R28 ;  /* 0x006c801c08007988 */ /* 0x000fe80008000405 */
[----:B---3--:R2:W-:Y:S04]  /*3b6d0*/  STS.U16 [R8+UR5+0x7400], R6 ;  /* 0x0074000608007988 */ /* 0x0085e80008000405 */
[----:B0-----:R-:W3:Y:S04]  /*3b6e0*/  LDL.LU R0, [R1+0x2dc] ;  /* 0x0002dc0001007983 */ /* 0x001ee80000300800 */
[----:B-1----:R-:W4:Y:S04]  /*3b6f0*/  LDL.LU R29, [R1+0x2d8] ;  /* 0x0002d800011d7983 */ /* 0x002f280000300800 */
[----:B--2---:R-:W2:Y:S04]  /*3b700*/  LDL.LU R6, [R1+0x2b0] ;  /* 0x0002b00001067983 */ /* 0x004ea80000300800 */
[----:B------:R-:W-:Y:S04]  /*3b710*/  STS.U16 [R8+UR5+0x7480], R7 ;  /* 0x0074800708007988 */ /* 0x000fe80008000405 */
[----:B--2---:R0:W-:Y:S04]  /*3b720*/  STL [R1+0x2170], R6 ;  /* 0x0021700601007387 */ /* 0x0041e80000100800 */
[----:B0-----:R-:W2:Y:S04]  /*3b730*/  LDL.LU R6, [R1+0x2b4] ;  /* 0x0002b40001067983 */ /* 0x001ea80000300800 */
        /* <DEDUP_REMOVED lines=21> */
[----:B---3--:R0:W-:Y:S04]  /*3b890*/  STS.U16 [R8+UR5+0x7c00], R0 ;  /* 0x007c000008007988 */ /* 0x0081e80008000405 */
[----:B------:R-:W3:Y:S04]  /*3b8a0*/  LDL.LU R26, [R1+0x74] ;  /* 0x00007400011a7983 */ /* 0x000ee80000300800 */
[----:B----4-:R1:W-:Y:S04]  /*3b8b0*/  STS.U16 [R8+UR5+0x7c80], R29 ;  /* 0x007c801d08007988 */ /* 0x0103e80008000405 */
[----:B0-----:R-:W4:Y:S04]  /*3b8c0*/  LDL.LU R0, [R1+0x48] ;  /* 0x0000480001007983 */ /* 0x001f280000300800 */
[----:B------:R-:W3:Y:S04]  /*3b8d0*/  LDL.LU R3, [R1+0x44] ;  /* 0x0000440001037983 */ /* 0x000ee80000300800 */
[----:B------:R-:W3:Y:S04]  /*3b8e0*/  LDL.LU R4, [R1+0x3c] ;  /* 0x00003c0001047983 */ /* 0x000ee80000300800 */
[----:B------:R-:W3:Y:S04]  /*3b8f0*/  LDL.LU R5, [R1+0x38] ;  /* 0x0000380001057983 */ /* 0x000ee80000300800 */
[----:B-1----:R-:W3:Y:S04]  /*3b900*/  LDL.LU R29, [R1+0x8] ;  /* 0x00000800011d7983 */ /* 0x002ee80000300800 */
[----:B--2---:R0:W-:Y:S04]  /*3b910*/  STS.U16 [R8+UR5+0x8400], R6 ;  /* 0x0084000608007988 */ /* 0x0041e80008000405 */
[----:B0-----:R-:W2:Y:S04]  /*3b920*/  LDL.LU R6, [R1+0x2170] ;  /* 0x0021700001067983 */ /* 0x001ea80000300800 */
[----:B--2---:R0:W-:Y:S04]  /*3b930*/  STS.U16 [R8+UR5+0x8480], R6 ;  /* 0x0084800608007988 */ /* 0x0041e80008000405 */
        /* <DEDUP_REMOVED lines=18> */
[----:B0-----:R-:W2:Y:S04]  /*3ba60*/  LDL.LU R6, [R1+0x216c] ;  /* 0x00216c0001067983 */ /* 0x001ea80000300800 */
[----:B------:R-:W-:Y:S04]  /*3ba70*/  STS.U16 [R8+UR5+0xd400], R21 ;  /* 0x00d4001508007988 */ /* 0x000fe80008000405 */
[----:B-1----:R-:W2:Y:S04]  /*3ba80*/  LDL.LU R7, [R1+0x2168] ;  /* 0x0021680001077983 */ /* 0x002ea80000300800 */
[----:B------:R0:W-:Y:S04]  /*3ba90*/  STS.U16 [R8+UR5+0xd480], R28 ;  /* 0x00d4801c08007988 */ /* 0x0001e80008000405 */
[----:B0-----:R-:W2:Y:S04]  /*3baa0*/  LDL.LU R28, [R1+0x4] ;  /* 0x00000400011c7983 */ /* 0x001ea80000300800 */
[----:B------:R-:W-:Y:S04]  /*3bab0*/  STS.U16 [R8+UR5+0xdc00], R23 ;  /* 0x00dc001708007988 */ /* 0x000fe80008000405 */
[----:B---3--:R-:W-:Y:S04]  /*3bac0*/  STS.U16 [R8+UR5+0xdc80], R26 ;  /* 0x00dc801a08007988 */ /* 0x008fe80008000405 */
[----:B----4-:R0:W-:Y:S04]  /*3bad0*/  STS.U16 [R8+UR5+0xe400], R0 ;  /* 0x00e4000008007988 */ /* 0x0101e80008000405 */
[----:B------:R-:W3:Y:S04]  /*3bae0*/  LDL.LU R9, [R1+0x5f4] ;  /* 0x0005f40001097983 */ /* 0x000ee80000300800 */
[----:B------:R-:W4:Y:S04]  /*3baf0*/  LDL.LU R10, [R1+0x5f0] ;  /* 0x0005f000010a7983 */ /* 0x000f280000300800 */
[----:B------:R-:W3:Y:S04]  /*3bb00*/  LDL.LU R11, [R1+0x5cc] ;  /* 0x0005cc00010b7983 */ /* 0x000ee80000300800 */
[----:B------:R-:W3:Y:S04]  /*3bb10*/  LDL.LU R27, [R1+0x5c8] ;  /* 0x0005c800011b7983 */ /* 0x000ee80000300800 */
[----:B------:R-:W3:Y:S04]  /*3bb20*/  LDL.LU R14, [R1+0x5a4] ;  /* 0x0005a400010e7983 */ /* 0x000ee80000300800 */
[----:B------:R-:W4:Y:S04]  /*3bb30*/  LDL.LU R15, [R1+0x5a0] ;  /* 0x0005a000010f7983 */ /* 0x000f280000300800 */
[----:B------:R-:W4:Y:S04]  /*3bb40*/  LDL.LU R25, [R1+0x57c] ;  /* 0x00057c0001197983 */ /* 0x000f280000300800 */
[----:B------:R-:W4:Y:S04]  /*3bb50*/  LDL.LU R24, [R1+0x578] ;  /* 0x0005780001187983 */ /* 0x000f280000300800 */
[----:B------:R-:W4:Y:S01]  /*3bb60*/  LDL.LU R22, [R1+0x554] ;  /* 0x0005540001167983 */ /* 0x000f220000300800 */
[----:B0-----:R-:W0:Y:S03]  /*3bb70*/  S2R R0, SR_TID.X ;  /* 0x0000000000007919 */ /* 0x001e260000002100 */
        /* <DEDUP_REMOVED lines=11> */
[----:B------:R-:W4:Y:S04]  /*3bc30*/  LDL.LU R26, [R1+0x488] ;  /* 0x00048800011a7983 */ /* 0x000f280000300800 */
[----:B------:R-:W-:Y:S04]  /*3bc40*/  STS.U16 [R8+UR5+0xec80], R5 ;  /* 0x00ec800508007988 */ /* 0x000fe80008000405 */
[----:B------:R0:W-:Y:S04]  /*3bc50*/  STS.U16 [R8+UR5+0xf400], R29 ;  /* 0x00f4001d08007988 */ /* 0x0001e80008000405 */
[----:B-1----:R-:W4:Y:S04]  /*3bc60*/  LDL.LU R3, [R1+0x484] ;  /* 0x0004840001037983 */ /* 0x002f280000300800 */
[----:B0-----:R-:W4:Y:S04]  /*3bc70*/  LDL.LU R4, [R1+0x460] ;  /* 0x0004600001047983 */ /* 0x001f280000300800 */
[----:B------:R-:W4:Y:S04]  /*3bc80*/  LDL.LU R29, [R1+0x45c] ;  /* 0x00045c00011d7983 */ /* 0x000f280000300800 */
[----:B------:R-:W4:Y:S01]  /*3bc90*/  LDL.LU R5, [R1+0x438] ;  /* 0x0004380001057983 */ /* 0x000f220000300800 */
[----:B------:R-:W-:-:S03]  /*3bca0*/  LOP3.LUT R12, R0, 0x3f, RZ, 0xc0, !PT ;  /* 0x0000003f000c7812 */ /* 0x000fc600078ec0ff */
[----:B------:R-:W4:Y:S04]  /*3bcb0*/  LDL.LU R0, [R1+0x434] ;  /* 0x0004340001007983 */ /* 0x000f280000300800 */
[----:B--2---:R0:W-:Y:S04]  /*3bcc0*/  STS.U16 [R8+UR5+0xf480], R28 ;  /* 0x00f4801c08007988 */ /* 0x0041e80008000405 */
[----:B0-----:R-:W2:Y:S04]  /*3bcd0*/  LDL.LU R28, [R1+0x34c] ;  /* 0x00034c00011c7983 */ /* 0x001ea80000300800 */
[----:B------:R0:W-:Y:S04]  /*3bce0*/  STS.U16 [R8+UR5+0xfc00], R7 ;  /* 0x00fc000708007988 */ /* 0x0001e80008000405 */
[----:B------:R-:W-:Y:S01]  /*3bcf0*/  STS.U16 [R8+UR5+0xfc80], R6 ;  /* 0x00fc800608007988 */ /* 0x000fe20008000405 */
[----:B0-----:R-:W-:-:S05]  /*3bd00*/  IMAD.SHL.U32 R7, R12, 0x2, RZ ;  /* 0x000000020c077824 */ /* 0x001fca00078e00ff */
[----:B------:R-:W-:-:S05]  /*3bd10*/  LOP3.LUT R7, R7, 0x50, RZ, 0x3c, !PT ;  /* 0x0000005007077812 */ /* 0x000fca00078e3cff */
        /* <DEDUP_REMOVED lines=18> */
[----:B------:R1:W-:Y:S04]  /*3be40*/  STS.U16 [R7+UR5+0x4d00], R26 ;  /* 0x004d001a07007988 */ /* 0x0003e80008000405 */
[----:B------:R-:W-:Y:S04]  /*3be50*/  STL [R1+0x2164], R12 ;  /* 0x0021640c01007387 */ /* 0x000fe80000100800 */
[----:B------:R-:W-:Y:S04]  /*3be60*/  STS.U16 [R7+UR5+0x4d80], R3 ;  /* 0x004d800307007988 */ /* 0x000fe80008000405 */
[----:B------:R-:W-:Y:S04]  /*3be70*/  STS.U16 [R7+UR5+0x5500], R4 ;  /* 0x0055000407007988 */ /* 0x000fe80008000405 */
[----:B------:R3:W-:Y:S04]  /*3be80*/  STS.U16 [R7+UR5+0x5580], R29 ;  /* 0x0055801d07007988 */ /* 0x0007e80008000405 */
[----:B------:R-:W-:Y:S04]  /*3be90*/  STS.U16 [R7+UR5+0x5d00], R5 ;  /* 0x005d000507007988 */ /* 0x000fe80008000405 */
[----:B0-----:R-:W4:Y:S04]  /*3bea0*/  LDL.LU R23, [R1+0x348] ;  /* 0x0003480001177983 */ /* 0x001f280000300800 */
[----:B-1----:R-:W4:Y:S04]  /*3beb0*/  LDL.LU R26, [R1+0x324] ;  /* 0x00032400011a7983 */ /* 0x002f280000300800 */
[----:B------:R0:W-:Y:S04]  /*3bec0*/  STS.U16 [R7+UR5+0x5d80], R0 ;  /* 0x005d800007007988 */ /* 0x0001e80008000405 */
[----:B---3--:R-:W3:Y:S04]  /*3bed0*/  LDL.LU R29, [R1+0x320] ;  /* 0x00032000011d7983 */ /* 0x008ee80000300800 */
[----:B------:R-:W3:Y:S04]  /*3bee0*/  LDL.LU R12, [R1+0x2fc] ;  /* 0x0002fc00010c7983 */ /* 0x000ee80000300800 */
[----:B------:R-:W3:Y:S04]  /*3bef0*/  LDL.LU R3, [R1+0x2f8] ;  /* 0x0002f80001037983 */ /* 0x000ee80000300800 */
[----:B0-----:R-:W3:Y:S04]  /*3bf00*/  LDL.LU R0, [R1+0x2d4] ;  /* 0x0002d40001007983 */ /* 0x001ee80000300800 */
[----:B--2---:R0:W-:Y:S04]  /*3bf10*/  STS.U16 [R7+UR5+0x6500], R28 ;  /* 0x0065001c07007988 */ /* 0x0041e80008000405 */
        /* <DEDUP_REMOVED lines=22> */
[----:B----4-:R0:W-:Y:S04]  /*3c080*/  STS.U16 [R7+UR5+0x6580], R23 ;  /* 0x0065801707007988 */ /* 0x0101e80008000405 */
[----:B------:R1:W-:Y:S04]  /*3c090*/  STS.U16 [R7+UR5+0x6d00], R26 ;  /* 0x006d001a07007988 */ /* 0x0003e80008000405 */
[----:B---3--:R3:W-:Y:S04]  /*3c0a0*/  STS.U16 [R7+UR5+0x6d80], R29 ;  /* 0x006d801d07007988 */ /* 0x0087e80008000405 */
[----:B------:R4:W-:Y:S04]  /*3c0b0*/  STS.U16 [R7+UR5+0x7500], R12 ;  /* 0x0075000c07007988 */ /* 0x0009e80008000405 */
[----:B------:R1:W-:Y:S04]  /*3c0c0*/  STS.U16 [R7+UR5+0x7580], R3 ;  /* 0x0075800307007988 */ /* 0x0003e80008000405 */
[----:B0-----:R-:W2:Y:S04]  /*3c0d0*/  LDL.LU R23, [R1+0x9c] ;  /* 0x00009c0001177983 */ /* 0x001ea80000300800 */
[----:B------:R0:W-:Y:S04]  /*3c0e0*/  STS.U16 [R7+UR5+0x7d00], R0 ;  /* 0x007d000007007988 */ /* 0x0001e80008000405 */
[----:B-1----:R-:W2:Y:S04]  /*3c0f0*/  LDL.LU R26, [R1+0x54] ;  /* 0x00005400011a7983 */ /* 0x002ea80000300800 */
[----:B---3--:R-:W3:Y:S04]  /*3c100*/  LDL.LU R29, [R1+0x50] ;  /* 0x00005000011d7983 */ /* 0x008ee80000300800 */
[----:B----4-:R-:W4:Y:S04]  /*3c110*/  LDL.LU R12, [R1+0x2164] ;  /* 0x00216400010c7983 */ /* 0x010f280000300800 */
[----:B------:R-:W3:Y:S04]  /*3c120*/  LDL.LU R3, [R1+0x2160] ;  /* 0x0021600001037983 */ /* 0x000ee80000300800 */
[----:B0-----:R-:W3:Y:S04]  /*3c130*/  LDL.LU R0, [R1+0x215c] ;  /* 0x00215c0001007983 */ /* 0x001ee80000300800 */
[----:B--2---:R0:W-:Y:S04]  /*3c140*/  STS.U16 [R7+UR5+0x7d80], R28 ;  /* 0x007d801c07007988 */ /* 0x0041e80008000405 */
        /* <DEDUP_REMOVED lines=19> */
[----:B------:R-:W-:Y:S04]  /*3c280*/  STS.U16 [R7+UR5+0xcd00], R21 ;  /* 0x00cd001507007988 */ /* 0x000fe80008000405 */
[----:B------:R0:W-:Y:S04]  /*3c290*/  STS.U16 [R7+UR5+0xcd80], R4 ;  /* 0x00cd800407007988 */ /* 0x0001e80008000405 */
[----:B------:R1:W-:Y:S04]  /*3c2a0*/  STS.U16 [R7+UR5+0xd500], R5 ;  /* 0x00d5000507007988 */ /* 0x0003e80008000405 */
[----:B0-----:R-:W4:Y:S04]  /*3c2b0*/  LDL.LU R4, [R1+0x14] ;  /* 0x0000140001047983 */ /* 0x001f280000300800 */
[----:B-1----:R-:W4:Y:S04]  /*3c2c0*/  LDL.LU R5, [R1+0x10] ;  /* 0x0000100001057983 */ /* 0x002f280000300800 */
[----:B------:R-:W4:Y:S04]  /*3c2d0*/  LDL.LU R6, [R1] ;  /* 0x0000000001067983 */ /* 0x000f280000300800 */
        /* <DEDUP_REMOVED lines=20> */
[----:B---3--:R3:W-:Y:S04]  /*3c420*/  STS.U16 [R7+UR5+0xdd80], R29 ;  /* 0x00dd801d07007988 */ /* 0x0087e80008000405 */
[----:B0-----:R-:W4:Y:S04]  /*3c430*/  LDL.LU R23, [R1+0x480] ;  /* 0x0004800001177983 */ /* 0x001f280000300800 */
[----:B-1----:R-:W4:Y:S04]  /*3c440*/  LDL.LU R26, [R1+0x47c] ;  /* 0x00047c00011a7983 */ /* 0x002f280000300800 */
[----:B---3--:R-:W3:Y:S04]  /*3c450*/  LDL.LU R29, [R1+0x458] ;  /* 0x00045800011d7983 */ /* 0x008ee80000300800 */
[----:B--2---:R-:W-:Y:S04]  /*3c460*/  STS.U16 [R7+UR5+0xe500], R28 ;  /* 0x00e5001c07007988 */ /* 0x004fe80008000405 */
[----:B------:R0:W-:Y:S04]  /*3c470*/  STS.U16 [R7+UR5+0xe580], R0 ;  /* 0x00e5800007007988 */ /* 0x0001e80008000405 */
[----:B0-----:R-:W2:Y:S04]  /*3c480*/  LDL.LU R0, [R1+0x454] ;  /* 0x0004540001007983 */ /* 0x001ea80000300800 */
[----:B------:R-:W2:Y:S04]  /*3c490*/  LDL.LU R28, [R1+0x430] ;  /* 0x00043000011c7983 */ /* 0x000ea80000300800 */
[----:B----4-:R0:W-:Y:S04]  /*3c4a0*/  STS.U16 [R7+UR5+0xed00], R4 ;  /* 0x00ed000407007988 */ /* 0x0101e80008000405 */
[----:B------:R1:W-:Y:S04]  /*3c4b0*/  STS.U16 [R7+UR5+0xed80], R5 ;  /* 0x00ed800507007988 */ /* 0x0003e80008000405 */
[----:B0-----:R-:W4:Y:S04]  /*3c4c0*/  LDL.LU R4, [R1+0x2154] ;  /* 0x0021540001047983 */ /* 0x001f280000300800 */
[----:B-1----:R-:W2:Y:S01]  /*3c4d0*/  LDL.LU R5, [R1+0x2150] ;  /* 0x0021500001057983 */ /* 0x002ea20000300800 */
[----:B------:R-:W-:-:S03]  /*3c4e0*/  IMAD.SHL.U32 R12, R12, 0x2, RZ ;  /* 0x000000020c0c7824 */ /* 0x000fc600078e00ff */
[----:B------:R-:W-:Y:S02]  /*3c4f0*/  STS.U16 [R7+UR5+0xf500], R6 ;  /* 0x00f5000607007988 */ /* 0x000fe40008000405 */
[----:B------:R-:W-:Y:S02]  /*3c500*/  LOP3.LUT R12, R12, 0x60, RZ, 0x3c, !PT ;  /* 0x000000600c0c7812 */ /* 0x000fe400078e3cff */
        /* <DEDUP_REMOVED lines=28> */
[----:B---3--:R-:W-:Y:S04]  /*3c6d0*/  STS.U16 [R12+UR5+0x5600], R29 ;  /* 0x0056001d0c007988 */ /* 0x008fe80008000405 */
        /* <DEDUP_REMOVED lines=52> */
[----:B0-----:R-:W2:Y:S04]  /*3ca20*/  LDL.LU R26, [R1+0x2128] ;  /* 0x00212800011a7983 */ /* 0x001ea80000300800 */
[----:B-1----:R-:W2:Y:S04]  /*3ca30*/  LDL.LU R0, [R1+0x2124] ;  /* 0x0021240001007983 */ /* 0x002ea80000300800 */
[----:B------:R-:W2:Y:S04]  /*3ca40*/  LDL.LU R28, [R1+0x2120] ;  /* 0x00212000011c7983 */ /* 0x000ea80000300800 */
[----:B------:R0:W-:Y:S04]  /*3ca50*/  STS.U16 [R12+UR5+0x8e80], R3 ;  /* 0x008e80030c007988 */ /* 0x0001e80008000405 */
        /* <DEDUP_REMOVED lines=10> */
[----:B------:R0:W-:Y:S04]  /*3cb00*/  STS.U16 [R12+UR5+0xae00], R10 ;  /* 0x00ae000a0c007988 */ /* 0x0001e80008000405 */
[----:B------:R-:W3:Y:S04]  /*3cb10*/  LDL.LU R7, [R1+0x56c] ;  /* 0x00056c0001077983 */ /* 0x000ee80000300800 */
[----:B------:R1:W-:Y:S04]  /*3cb20*/  STS.U16 [R12+UR5+0xae80], R11 ;  /* 0x00ae800b0c007988 */ /* 0x0003e80008000405 */
[----:B------:R-:W3:Y:S04]  /*3cb30*/  LDL.LU R8, [R1+0x568] ;  /* 0x0005680001087983 */ /* 0x000ee80000300800 */
[----:B------:R0:W-:Y:S04]  /*3cb40*/  STS.U16 [R12+UR5+0xb600], R27 ;  /* 0x00b6001b0c007988 */ /* 0x0001e80008000405 */
[----:B------:R-:W3:Y:S04]  /*3cb50*/  LDL.LU R9, [R1+0x544] ;  /* 0x0005440001097983 */ /* 0x000ee80000300800 */
[----:B------:R0:W-:Y:S04]  /*3cb60*/  STS.U16 [R12+UR5+0xb680], R14 ;  /* 0x00b6800e0c007988 */ /* 0x0001e80008000405 */
[----:B------:R1:W-:Y:S04]  /*3cb70*/  STS.U16 [R12+UR5+0xbe00], R15 ;  /* 0x00be000f0c007988 */ /* 0x0003e80008000405 */
[----:B------:R1:W-:Y:S04]  /*3cb80*/  STS.U16 [R12+UR5+0xbe80], R25 ;  /* 0x00be80190c007988 */ /* 0x0003e80008000405 */
[----:B0-----:R-:W3:Y:S04]  /*3cb90*/  LDL.LU R10, [R1+0x540] ;  /* 0x00054000010a7983 */ /* 0x001ee80000300800 */
[----:B-1----:R-:W3:Y:S04]  /*3cba0*/  LDL.LU R11, [R1+0x518] ;  /* 0x00051800010b7983 */ /* 0x002ee80000300800 */
[----:B------:R0:W-:Y:S04]  /*3cbb0*/  STS.U16 [R12+UR5+0xc600], R24 ;  /* 0x00c600180c007988 */ /* 0x0001e80008000405 */
[----:B------:R-:W3:Y:S04]  /*3cbc0*/  LDL.LU R27, [R1+0x514] ;  /* 0x00051400011b7983 */ /* 0x000ee80000300800 */
[----:B------:R-:W3:Y:S04]  /*3cbd0*/  LDL.LU R14, [R1+0x4f0] ;  /* 0x0004f000010e7983 */ /* 0x000ee80000300800 */
[----:B------:R1:W-:Y:S04]  /*3cbe0*/  STS.U16 [R12+UR5+0xc680], R22 ;  /* 0x00c680160c007988 */ /* 0x0003e80008000405 */
[----:B------:R-:W3:Y:S04]  /*3cbf0*/  LDL.LU R15, [R1+0x4ec] ;  /* 0x0004ec00010f7983 */ /* 0x000ee80000300800 */
[----:B------:R-:W-:Y:S04]  /*3cc00*/  STS.U16 [R12+UR5+0xce00], R2 ;  /* 0x00ce00020c007988 */ /* 0x000fe80008000405 */
[----:B------:R-:W3:Y:S04]  /*3cc10*/  LDL.LU R25, [R1+0x4c8] ;  /* 0x0004c80001197983 */ /* 0x000ee80000300800 */
[----:B------:R1:W-:Y:S04]  /*3cc20*/  STS.U16 [R12+UR5+0xce80], R19 ;  /* 0x00ce80130c007988 */ /* 0x0003e80008000405 */
[----:B0-----:R-:W3:Y:S04]  /*3cc30*/  LDL.LU R24, [R1+0x4c4] ;  /* 0x0004c40001187983 */ /* 0x001ee80000300800 */
[----:B------:R0:W-:Y:S04]  /*3cc40*/  STS.U16 [R12+UR5+0xd600], R21 ;  /* 0x00d600150c007988 */ /* 0x0001e80008000405 */
[----:B------:R0:W-:Y:S04]  /*3cc50*/  STS.U16 [R12+UR5+0xd680], R29 ;  /* 0x00d6801d0c007988 */ /* 0x0001e80008000405 */
[----:B-1----:R-:W3:Y:S04]  /*3cc60*/  LDL.LU R22, [R1+0x4a0] ;  /* 0x0004a00001167983 */ /* 0x002ee80000300800 */
[----:B------:R-:W3:Y:S04]  /*3cc70*/  LDL.LU R19, [R1+0x49c] ;  /* 0x00049c0001137983 */ /* 0x000ee80000300800 */
[----:B0-----:R-:W3:Y:S04]  /*3cc80*/  LDL.LU R21, [R1+0x478] ;  /* 0x0004780001157983 */ /* 0x001ee80000300800 */
[----:B------:R-:W3:Y:S04]  /*3cc90*/  LDL.LU R29, [R1+0x474] ;  /* 0x00047400011d7983 */ /* 0x000ee80000300800 */
[----:B--2---:R-:W-:Y:S04]  /*3cca0*/  STS.U16 [R12+UR5+0xde00], R28 ;  /* 0x00de001c0c007988 */ /* 0x004fe80008000405 */
[----:B------:R0:W-:Y:S04]  /*3ccb0*/  STS.U16 [R12+UR5+0xde80], R0 ;  /* 0x00de80000c007988 */ /* 0x0001e80008000405 */
[----:B------:R1:W-:Y:S04]  /*3ccc0*/  STS.U16 [R12+UR5+0xe600], R26 ;  /* 0x00e6001a0c007988 */ /* 0x0003e80008000405 */
[----:B------:R2:W-:Y:S04]  /*3ccd0*/  STS.U16 [R12+UR5+0xe680], R23 ;  /* 0x00e680170c007988 */ /* 0x0005e80008000405 */
[----:B----4-:R4:W-:Y:S04]  /*3cce0*/  STS.U16 [R12+UR5+0xee00], R16 ;  /* 0x00ee00100c007988 */ /* 0x0109e80008000405 */
[----:B0-----:R-:W3:Y:S04]  /*3ccf0*/  LDL.LU R0, [R1+0x450] ;  /* 0x0004500001007983 */ /* 0x001ee80000300800 */
[----:B------:R-:W3:Y:S04]  /*3cd00*/  LDL.LU R28, [R1+0x44c] ;  /* 0x00044c00011c7983 */ /* 0x000ee80000300800 */
[----:B-1----:R-:W3:Y:S04]  /*3cd10*/  LDL.LU R26, [R1+0x5e0] ;  /* 0x0005e000011a7983 */ /* 0x002ee80000300800 */
[----:B--2---:R-:W2:Y:S04]  /*3cd20*/  LDL.LU R23, [R1+0x5e4] ;  /* 0x0005e40001177983 */ /* 0x004ea80000300800 */
[----:B----4-:R-:W4:Y:S01]  /*3cd30*/  LDL.LU R12, [R1+0x211c] ;  /* 0x00211c00010c7983 */ /* 0x010f220000300800 */
[----:B------:R-:W0:Y:S02]  /*3cd40*/  S2R R2, SR_TID.X ;  /* 0x0000000000027919 */ /* 0x000e240000002100 */
[----:B0-----:R-:W-:-:S05]  /*3cd50*/  LOP3.LUT R2, R2, 0x3f, RZ, 0xc0, !PT ;  /* 0x0000003f02027812 */ /* 0x001fca00078ec0ff */
[C---:B------:R-:W-:Y:S02]  /*3cd60*/  IMAD.SHL.U32 R16, R2.reuse, 0x2, RZ ;  /* 0x0000000202107824 */ /* 0x040fe400078e00ff */
[----:B------:R-:W-:-:S03]  /*3cd70*/  IMAD.SHL.U32 R2, R2, 0x2, RZ ;  /* 0x0000000202027824 */ /* 0x000fc600078e00ff */
[----:B------:R-:W-:Y:S02]  /*3cd80*/  LOP3.LUT R16, R16, 0x60, RZ, 0x3c, !PT ;  /* 0x0000006010107812 */ /* 0x000fe400078e3cff */
[----:B------:R-:W-:-:S03]  /*3cd90*/  LOP3.LUT R2, R2, 0x70, RZ, 0x3c, !PT ;  /* 0x0000007002027812 */ /* 0x000fc600078e3cff */
[----:B----4-:R-:W-:Y:S04]  /*3cda0*/  STS.U16 [R16+UR5+0xee80], R12 ;  /* 0x00ee800c10007988 */ /* 0x010fe80008000405 */
[----:B---3--:R-:W-:Y:S04]  /*3cdb0*/  STS.U16 [R16+UR5+0xf600], R13 ;  /* 0x00f6000d10007988 */ /* 0x008fe80008000405 */
        /* <DEDUP_REMOVED lines=17> */
[----:B0-----:R-:W2:Y:S04]  /*3ced0*/  LDL.LU R14, [R1+0x428] ;  /* 0x00042800010e7983 */ /* 0x001ea80000300800 */
[----:B-1----:R-:W3:Y:S04]  /*3cee0*/  LDL.LU R15, [R1+0x33c] ;  /* 0x00033c00010f7983 */ /* 0x002ee80000300800 */
        /* <DEDUP_REMOVED lines=35> */
[----:B--2---:R0:W-:Y:S04]  /*3d120*/  STS.U16 [R2+UR5+0x5f00], R14 ;  /* 0x005f000e02007988 */ /* 0x0041e80008000405 */
[----:B------:R-:W2:Y:S04]  /*3d130*/  LDL.LU R11, [R1+0xc0] ;  /* 0x0000c000010b7983 */ /* 0x000ea80000300800 */
[----:B0-----:R-:W2:Y:S04]  /*3d140*/  LDL.LU R14, [R1+0xbc] ;  /* 0x0000bc00010e7983 */ /* 0x001ea80000300800 */
[----:B---3--:R0:W-:Y:S04]  /*3d150*/  STS.U16 [R2+UR5+0x5f80], R15 ;  /* 0x005f800f02007988 */ /* 0x0081e80008000405 */
[----:B0-----:R-:W3:Y:S04]  /*3d160*/  LDL.LU R15, [R1+0x2118] ;  /* 0x00211800010f7983 */ /* 0x001ee80000300800 */
[----:B---3--:R0:W-:Y:S04]  /*3d170*/  STS.U16 [R2+UR5+0x6700], R15 ;  /* 0x0067000f02007988 */ /* 0x0081e80008000405 */
[----:B----4-:R1:W-:Y:S04]  /*3d180*/  STS.U16 [R2+UR5+0x6780], R27 ;  /* 0x0067801b02007988 */ /* 0x0103e80008000405 */
[----:B------:R3:W-:Y:S04]  /*3d190*/  STS.U16 [R2+UR5+0x6f00], R25 ;  /* 0x006f001902007988 */ /* 0x0007e80008000405 */
[----:B------:R4:W-:Y:S04]  /*3d1a0*/  STS.U16 [R2+UR5+0x6f80], R24 ;  /* 0x006f801802007988 */ /* 0x0009e80008000405 */
[----:B------:R1:W-:Y:S04]  /*3d1b0*/  STS.U16 [R2+UR5+0x7700], R22 ;  /* 0x0077001602007988 */ /* 0x0003e80008000405 */
[----:B------:R2:W-:Y:S04]  /*3d1c0*/  STS.U16 [R2+UR5+0x7780], R19 ;  /* 0x0077801302007988 */ /* 0x0005e80008000405 */
[----:B0-----:R-:W2:Y:S04]  /*3d1d0*/  LDL.LU R15, [R1+0x24] ;  /* 0x00002400010f7983 */ /* 0x001ea80000300800 */
[----:B-1----:R-:W2:Y:S04]  /*3d1e0*/  LDL.LU R27, [R1+0x2114] ;  /* 0x00211400011b7983 */ /* 0x002ea80000300800 */
[----:B---3--:R-:W3:Y:S04]  /*3d1f0*/  LDL.LU R25, [R1+0x2110] ;  /* 0x0021100001197983 */ /* 0x008ee80000300800 */
[----:B----4-:R-:W4:Y:S04]  /*3d200*/  LDL.LU R24, [R1+0x210c] ;  /* 0x00210c0001187983 */ /* 0x010f280000300800 */
[----:B------:R-:W3:Y:S04]  /*3d210*/  LDL.LU R22, [R1+0x2108] ;  /* 0x0021080001167983 */ /* 0x000ee80000300800 */
[----:B--2---:R-:W2:Y:S04]  /*3d220*/  LDL.LU R19, [R1+0x2104] ;  /* 0x0021040001137983 */ /* 0x004ea80000300800 */
        /* <DEDUP_REMOVED lines=26> */
[----:B0-----:R-:W4:Y:S04]  /*3d3d0*/  LDL R4, [R1+0x51c] ;  /* 0x00051c0001047983 */ /* 0x001f280000100800 */
[----:B--2---:R0:W-:Y:S04]  /*3d3e0*/  STS.U16 [R2+UR5+0xd700], R28 ;  /* 0x00d7001c02007988 */ /* 0x0041e80008000405 */
[----:B------:R1:W-:Y:S04]  /*3d3f0*/  STS.U16 [R2+UR5+0xd780], R0 ;  /* 0x00d7800002007988 */ /* 0x0003e80008000405 */
[----:B0-----:R-:W2:Y:S04]  /*3d400*/  LDL.LU R28, [R1+0x20f0] ;  /* 0x0020f000011c7983 */ /* 0x001ea80000300800 */
[----:B-1----:R-:W2:Y:S04]  /*3d410*/  LDL.LU R0, [R1+0x20ec] ;  /* 0x0020ec0001007983 */ /* 0x002ea80000300800 */
[----:B------:R-:W-:Y:S04]  /*3d420*/  STS.U16 [R2+UR5+0xdf00], R15 ;  /* 0x00df000f02007988 */ /* 0x000fe80008000405 */
[----:B------:R0:W-:Y:S04]  /*3d430*/  STS.U16 [R2+UR5+0xdf80], R29 ;  /* 0x00df801d02007988 */ /* 0x0001e80008000405 */
[----:B0-----:R-:W2:Y:S04]  /*3d440*/  LDL.LU R29, [R1+0x20e8] ;  /* 0x0020e800011d7983 */ /* 0x001ea80000300800 */
[----:B------:R-:W-:Y:S04]  /*3d450*/  STS.U16 [R2+UR5+0xe700], R21 ;  /* 0x00e7001502007988 */ /* 0x000fe80008000405 */
[----:B------:R-:W-:Y:S04]  /*3d460*/  STS.U16 [R2+UR5+0xe780], R19 ;  /* 0x00e7801302007988 */ /* 0x000fe80008000405 */
[----:B---3--:R-:W-:Y:S04]  /*3d470*/  STS.U16 [R2+UR5+0xef00], R22 ;  /* 0x00ef001602007988 */ /* 0x008fe80008000405 */
[----:B----4-:R-:W-:Y:S04]  /*3d480*/  STS.U16 [R2+UR5+0xef80], R24 ;  /* 0x00ef801802007988 */ /* 0x010fe80008000405 */
[----:B------:R-:W-:Y:S04]  /*3d490*/  STS.U16 [R2+UR5+0xf700], R25 ;  /* 0x00f7001902007988 */ /* 0x000fe80008000405 */
[----:B------:R-:W-:Y:S04]  /*3d4a0*/  STS.U16 [R2+UR5+0xf780], R27 ;  /* 0x00f7801b02007988 */ /* 0x000fe80008000405 */
[----:B------:R-:W-:Y:S04]  /*3d4b0*/  STL [R1+0x20e4], R4 ;  /* 0x0020e40401007387 */ /* 0x000fe80000100800 */
[----:B--2---:R-:W-:Y:S04]  /*3d4c0*/  STS.U16 [R2+UR5+0xff00], R28 ;  /* 0x00ff001c02007988 */ /* 0x004fe80008000405 */
[----:B------:R-:W-:Y:S01]  /*3d4d0*/  STS.U16 [R2+UR5+0xff80], R0 ;  /* 0x00ff800002007988 */ /* 0x000fe20008000405 */
[----:B------:R-:W-:Y:S06]  /*3d4e0*/  BAR.SYNC.DEFER_BLOCKING 0x0 ;  /* 0x0000000000007b1d */ /* 0x000fec0000010000 */
[----:B------:R-:W0:Y:S04]  /*3d4f0*/  LDSM.16.MT88.4 R8, [R4+0x10000] ;  /* 0x010000000408783b */ /* 0x000e280000004200 */
[----:B------:R-:W1:Y:S04]  /*3d500*/  LDSM.16.M88.4 R12, [R29+UR5+0x1000] ;  /* 0x001000051d0c783b */ /* 0x000e680008000200 */
[----:B------:R-:W2:Y:S04]  /*3d510*/  LDSM.16.M88.4 R16, [R29+UR5] ;  /* 0x000000051d10783b */ /* 0x000ea80008000200 */
[----:B------:R-:W3:Y:S04]  /*3d520*/  LDSM.16.M88.4 R24, [R29+UR5+0x2000] ;  /* 0x002000051d18783b */ /* 0x000ee80008000200 */
[----:B------:R-:W4:Y:S04]  /*3d530*/  LDSM.16.M88.4 R20, [R29+UR5+0x3000] ;  /* 0x003000051d14783b */ /* 0x000f280008000200 */
[----:B------:R-:W2:Y:S04]  /*3d540*/  LDSM.16.M88.4 R4, [R29+UR5+0x4000] ;  /* 0x004000051d04783b */ /* 0x000ea80008000200 */
[----:B0-----:R-:W-:Y:S01]  /*3d550*/  STL [R1+0x20e0], R9 ;  /* 0x0020e00901007387 */ /* 0x001fe20000100800 */
[----:B-1----:R-:W-:-:S03]  /*3d560*/  IMAD.MOV.U32 R0, RZ, RZ, R15 ;  /* 0x000000ffff007224 */ /* 0x002fc600078e000f */
[----:B------:R-:W-:Y:S04]  /*3d570*/  STL [R1+0x20dc], R10 ;  /* 0x0020dc0a01007387 */ /* 0x000fe80000100800 */
[----:B------:R-:W-:Y:S04]  /*3d580*/  STL [R1+0x20d8], R11 ;  /* 0x0020d80b01007387 */ /* 0x000fe80000100800 */
[----:B------:R-:W-:Y:S04]  /*3d590*/  STL [R1+0x20d0], R12 ;  /* 0x0020d00c01007387 */ /* 0x000fe80000100800 */
[----:B------:R-:W-:Y:S04]  /*3d5a0*/  STL [R1+0x20cc], R13 ;  /* 0x0020cc0d01007387 */ /* 0x000fe80000100800 */
[----:B------:R0:W-:Y:S04]  /*3d5b0*/  STL [R1+0x2098], R0 ;  /* 0x0020980001007387 */ /* 0x0001e80000100800 */
[----:B--2---:R-:W-:Y:S04]  /*3d5c0*/  STL.64 [R1+0x18], R18 ;  /* 0x0000181201007387 */ /* 0x004fe80000100a00 */
[----:B------:R-:W-:Y:S04]  /*3d5d0*/  STL [R1+0x8], R14 ;  /* 0x0000080e01007387 */ /* 0x000fe80000100800 */
[----:B---3--:R-:W-:Y:S01]  /*3d5e0*/  STL [R1+0x20c8], R24 ;  /* 0x0020c81801007387 */ /* 0x008fe20000100800 */
[----:B----4-:R-:W-:-:S03]  /*3d5f0*/  IMAD.MOV.U32 R2, RZ, RZ, R21 ;  /* 0x000000ffff027224 */ /* 0x010fc600078e0015 */
[----:B------:R-:W-:Y:S01]  /*3d600*/  STL [R1+0x20c4], R25 ;  /* 0x0020c41901007387 */ /* 0x000fe20000100800 */
[----:B------:R-:W-:-:S03]  /*3d610*/  IMAD.MOV.U32 R3, RZ, RZ, R20 ;  /* 0x000000ffff037224 */ /* 0x000fc600078e0014 */
[----:B------:R-:W-:Y:S04]  /*3d620*/  STL [R1+0x20a0], R26 ;  /* 0x0020a01a01007387 */ /* 0x000fe80000100800 */
[----:B------:R-:W-:Y:S04]  /*3d630*/  STL [R1+0x209c], R27 ;  /* 0x00209c1b01007387 */ /* 0x000fe80000100800 */
[----:B------:R-:W-:Y:S04]  /*3d640*/  STL.64 [R1+0x38], R22 ;  /* 0x0000381601007387 */ /* 0x000fe80000100a00 */
[----:B------:R-:W-:Y:S04]  /*3d650*/  STL [R1+0x20a8], R2 ;  /* 0x0020a80201007387 */ /* 0x000fe80000100800 */
[----:B------:R-:W-:Y:S01]  /*3d660*/  STL [R1+0x20a4], R3 ;  /* 0x0020a40301007387 */ /* 0x000fe20000100800 */
[----:B0-----:R-:W-:-:S03]  /*3d670*/  IMAD.MOV.U32 R0, RZ, RZ, R4 ;  /* 0x000000ffff007224 */ /* 0x001fc600078e0004 */
[----:B------:R-:W-:Y:S01]  /*3d680*/  STL.64 [R1+0x58], R6 ;  /* 0x0000580601007387 */ /* 0x000fe20000100a00 */
[----:B------:R-:W-:-:S03]  /*3d690*/  IMAD.MOV.U32 R28, RZ, RZ, R5 ;  /* 0x000000ffff1c7224 */ /* 0x000fc600078e0005 */
[----:B------:R-:W0:Y:S04]  /*3d6a0*/  LDSM.16.M88.4 R4, [R29+UR5+0x5000] ;  /* 0x005000051d04783b */ /* 0x000e280008000200 */
        /* <DEDUP_REMOVED lines=18> */
[----:B------:R-:W-:Y:S01]  /*3d7d0*/  STL [R1+0x20d4], R28 ;  /* 0x0020d41c01007387 */ /* 0x000fe20000100800 */
[----:B0-----:R-:W-:-:S03]  /*3d7e0*/  IMAD.MOV.U32 R27, RZ, RZ, R4 ;  /* 0x000000ffff1b7224 */ /* 0x001fc600078e0004 */
[----:B------:R-:W-:Y:S01]  /*3d7f0*/  STL.64 [R1+0xd8], R6 ;  /* 0x0000d80601007387 */ /* 0x000fe20000100a00 */
[----:B------:R-:W-:-:S03]  /*3d800*/  IMAD.MOV.U32 R26, RZ, RZ, R5 ;  /* 0x000000ffff1a7224 */ /* 0x000fc600078e0005 */
[----:B------:R-:W0:Y:S02]  /*3d810*/  LDSM.16.M88.4 R4, [R29+UR5+0x9000] ;  /* 0x009000051d04783b */ /* 0x000e240008000200 */
[----:B0-----:R-:W-:Y:S02]  /*3d820*/  IMAD.MOV.U32 R3, RZ, RZ, R4 ;  /* 0x000000ffff037224 */ /* 0x001fe400078e0004 */
        /* <DEDUP_REMOVED lines=10> */
[----:B------:R-:W0:Y:S04]  /*3d8d0*/  LDSM.16.M88.4 R4, [R29+UR5+0xc000] ;  /* 0x00c000051d04783b */ /* 0x000e280008000200 */
[----:B------:R-:W2:Y:S04]  /*3d8e0*/  LDL.LU.64 R20, [R1+0x410] ;  /* 0x0004100001147983 */ /* 0x000ea80000300a00 */
[----:B------:R-:W2:Y:S01]  /*3d8f0*/  LDL.LU.64 R22, [R1+0x418] ;  /* 0x0004180001167983 */ /* 0x000ea20000300a00 */
        /* <DEDUP_REMOVED lines=13> */
[----:B------:R-:W-:Y:S04]  /*3d9d0*/  STL.64 [R1+0x1f8], R6 ;  /* 0x0001f80601007387 */ /* 0x000fe80000100a00 */
[----:B------:R-:W3:Y:S01]  /*3d9e0*/  LDL.LU R4, [R1+0x20e4] ;  /* 0x0020e40001047983 */ /* 0x000ee20000300800 */
[----:B------:R-:W-:-:S03]  /*3d9f0*/  IMAD.MOV.U32 R10, RZ, RZ, R5 ;  /* 0x000000ffff0a7224 */ /* 0x000fc600078e0005 */
[----:B---3--:R-:W0:Y:S04]  /*3da00*/  LDSM.16.MT88.4 R4, [R4+0x10200] ;  /* 0x010200000404783b */ /* 0x008e280000004200 */
[----:B0-----:R-:W-:Y:S04]  /*3da10*/  STL.64 [R1+0x1f80], R6 ;  /* 0x001f800601007387 */ /* 0x001fe80000100a00 */
[----:B------:R0:W-:Y:S02]  /*3da20*/  STL.64 [R1+0x1f78], R4 ;  /* 0x001f780401007387 */ /* 0x0001e40000100a00 */
[----:B0-----:R-:W-:-:S02]  /*3da30*/  IMAD.MOV.U32 R4, RZ, RZ, R9 ;  /* 0x000000ffff047224 */ /* 0x001fc400078e0009 */
[----:B------:R-:W-:Y:S01]  /*3da40*/  IMAD.MOV.U32 R5, RZ, RZ, R10 ;  /* 0x000000ffff057224 */ /* 0x000fe200078e000a */
[----:B------:R-:W2:Y:S04]  /*3da50*/  LDL.LU R9, [R1+0x20e0] ;  /* 0x0020e00001097983 */ /* 0x000ea80000300800 */
[----:B------:R-:W2:Y:S04]  /*3da60*/  LDL.LU R10, [R1+0x20dc] ;  /* 0x0020dc00010a7983 */ /* 0x000ea80000300800 */
[----:B------:R0:W-:Y:S02]  /*3da70*/  STL.64 [R1+0x1f98], R4 ;  /* 0x001f980401007387 */ /* 0x0001e40000100a00 */
[----:B0-----:R-:W-:-:S02]  /*3da80*/  IMAD.MOV.U32 R4, RZ, RZ, R11 ;  /* 0x000000ffff047224 */ /* 0x001fc400078e000b */
[----:B------:R-:W2:Y:S01]  /*3da90*/  LDL.LU R11, [R1+0x20d8] ;  /* 0x0020d800010b7983 */ /* 0x000ea20000300800 */
[----:B------:R-:W-:-:S03]  /*3daa0*/  MOV R5, R28 ;  /* 0x0000001c00057202 */ /* 0x000fc60000000f00 */
[----:B------:R-:W3:Y:S04]  /*3dab0*/  LDL.LU R28, [R1+0x20d4] ;  /* 0x0020d400011c7983 */ /* 0x000ee80000300800 */
[----:B------:R0:W-:Y:S02]  /*3dac0*/  STL.64 [R1+0x1fa8], R4 ;  /* 0x001fa80401007387 */ /* 0x0001e40000100a00 */
[----:B0-----:R-:W-:Y:S02]  /*3dad0*/  IMAD.MOV.U32 R4, RZ, RZ, R12 ;  /* 0x000000ffff047224 */ /* 0x001fe400078e000c */
[----:B------:R-:W-:Y:S01]  /*3dae0*/  IMAD.MOV.U32 R5, RZ, RZ, R13 ;  /* 0x000000ffff057224 */ /* 0x000fe200078e000d */
[----:B------:R-:W4:Y:S04]  /*3daf0*/  LDL.LU R12, [R1+0x20d0] ;  /* 0x0020d000010c7983 */ /* 0x000f280000300800 */
[----:B------:R-:W4:Y:S04]  /*3db00*/  LDL.LU R13, [R1+0x20cc] ;  /* 0x0020cc00010d7983 */ /* 0x000f280000300800 */
[----:B------:R0:W-:Y:S02]  /*3db10*/  STL.64 [R1+0x1fb8], R4 ;  /* 0x001fb80401007387 */ /* 0x0001e40000100a00 */
[----:B0-----:R-:W-:-:S02]  /*3db20*/  IMAD.MOV.U32 R4, RZ, RZ, R19 ;  /* 0x000000ffff047224 */ /* 0x001fc400078e0013 */
[----:B------:R-:W-:-:S05]  /*3db30*/  IMAD.MOV.U32 R5, RZ, RZ, R18 ;  /* 0x000000ffff057224 */ /* 0x000fca00078e0012 */
[----:B------:R0:W-:Y:S02]  /*3db40*/  STL.64 [R1+0x1fd0], R4 ;  /* 0x001fd00401007387 */ /* 0x0001e40000100a00 */
[----:B0-----:R-:W-:Y:S02]  /*3db50*/  IMAD.MOV.U32 R4, RZ, RZ, R15 ;  /* 0x000000ffff047224 */ /* 0x001fe400078e000f */
[----:B------:R-:W-:Y:S01]  /*3db60*/  IMAD.MOV.U32 R5, RZ, RZ, R14 ;  /* 0x000000ffff057224 */ /* 0x000fe200078e000e */
[C---:B--2---:R-:W-:Y:S01]  /*3db70*/  HMMA.16816.F32 R20, R8.reuse, R16, R20 ;  /* 0x000000100814723c */ /* 0x044fe20000001814 */
[----:B------:R-:W2:Y:S04]  /*3db80*/  LDL.LU.64 R16, [R1+0x3f0] ;  /* 0x0003f00001107983 */ /* 0x000ea80000300a00 */
[----:B------:R-:W2:Y:S04]  /*3db90*/  LDL.LU.64 R18, [R1+0x3f8] ;  /* 0x0003f80001127983 */ /* 0x000ea80000300a00 */
[----:B------:R0:W-:Y:S04]  /*3dba0*/  STL.64 [R1+0x1fe8], R4 ;  /* 0x001fe80401007387 */ /* 0x0001e80000100a00 */
[----:B0-----:R-:W4:Y:S04]  /*3dbb0*/  LDL.LU.64 R4, [R1+0x400] ;  /* 0x0004000001047983 */ /* 0x001f280000300a00 */
[----:B------:R-:W4:Y:S04]  /*3dbc0*/  LDL.LU.64 R6, [R1+0x408] ;  /* 0x0004080001067983 */ /* 0x000f280000300a00 */
[----:B------:R-:W-:Y:S04]  /*3dbd0*/  STL.64 [R1+0x1f90], R22 ;  /* 0x001f901601007387 */ /* 0x000fe80000100a00 */
[----:B------:R-:W-:Y:S01]  /*3dbe0*/  STL.64 [R1+0x1f88], R20 ;  /* 0x001f881401007387 */ /* 0x000fe20000100a00 */
[----:B----4-:R-:W-:Y:S01]  /*3dbf0*/  HMMA.16816.F32 R12, R8, R12, R4 ;  /* 0x0000000c080c723c */ /* 0x010fe20000001804 */
[----:B------:R-:W-:-:S02]  /*3dc00*/  IMAD.MOV.U32 R4, RZ, RZ, R24 ;  /* 0x000000ffff047224 */ /* 0x000fc400078e0018 */
[----:B------:R-:W-:Y:S01]  /*3dc10*/  IMAD.MOV.U32 R5, RZ, RZ, R25 ;  /* 0x000000ffff057224 */ /* 0x000fe200078e0019 */
[----:B------:R-:W2:Y:S04]  /*3dc20*/  LDL.LU R24, [R1+0x20c8] ;  /* 0x0020c80001187983 */ /* 0x000ea80000300800 */
[----:B------:R-:W2:Y:S04]  /*3dc30*/  LDL.LU R25, [R1+0x20c4] ;  /* 0x0020c40001197983 */ /* 0x000ea80000300800 */
[----:B------:R-:W-:Y:S07]  /*3dc40*/  STL.64 [R1+0x2000], R4 ;  /* 0x0020000401007387 */ /* 0x000fee0000100a00 */
[----:B------:R0:W-:Y:S04]  /*3dc50*/  STL.64 [R1+0x1f70], R14 ;  /* 0x001f700e01007387 */ /* 0x0001e80000100a00 */
[----:B------:R-:W-:Y:S04]  /*3dc60*/  STL.64 [R1+0x1f68], R12 ;  /* 0x001f680c01007387 */ /* 0x000fe80000100a00 */
[----:B0-----:R-:W4:Y:S04]  /*3dc70*/  LDL.LU R14, [R1+0x18] ;  /* 0x00001800010e7983 */ /* 0x001f280000300800 */
[----:B------:R-:W4:Y:S01]  /*3dc80*/  LDL.LU R15, [R1+0x1c] ;  /* 0x00001c00010f7983 */ /* 0x000f220000300800 */
[----:B------:R-:W-:-:S02]  /*3dc90*/  IMAD.MOV.U32 R4, RZ, RZ, R3 ;  /* 0x000000ffff047224 */ /* 0x000fc400078e0003 */
[----:B------:R-:W-:Y:S01]  /*3dca0*/  IMAD.MOV.U32 R5, RZ, RZ, R2 ;  /* 0x000000ffff057224 */ /* 0x000fe200078e0002 */
[----:B------:R-:W2:Y:S04]  /*3dcb0*/  LDL.LU R3, [R1+0x20c0] ;  /* 0x0020c00001037983 */ /* 0x000ea80000300800 */
[----:B------:R-:W2:Y:S04]  /*3dcc0*/  LDL.LU R2, [R1+0x20bc] ;  /* 0x0020bc0001027983 */ /* 0x000ea80000300800 */
[----:B------:R0:W-:Y:S02]  /*3dcd0*/  STL.64 [R1+0x2018], R4 ;  /* 0x0020180401007387 */ /* 0x0001e40000100a00 */
[----:B0-----:R-:W-:-:S02]  /*3dce0*/  IMAD.MOV.U32 R4, RZ, RZ, R27 ;  /* 0x000000ffff047224 */ /* 0x001fc400078e001b */
[----:B------:R-:W-:Y:S01]  /*3dcf0*/  IMAD.MOV.U32 R5, RZ, RZ, R26 ;  /* 0x000000ffff057224 */ /* 0x000fe200078e001a */
[----:B----4-:R-:W-:Y:S04]  /*3dd00*/  STL.64 [R1+0x1fa0], R14 ;  /* 0x001fa00e01007387 */ /* 0x010fe80000100a00 */
[----:B------:R-:W4:Y:S04]  /*3dd10*/  LDL.LU R27, [R1+0x20b8] ;  /* 0x0020b800011b7983 */ /* 0x000f280000300800 */
[----:B------:R-:W4:Y:S04]  /*3dd20*/  LDL.LU R26, [R1+0x20b4] ;  /* 0x0020b400011a7983 */ /* 0x000f280000300800 */
[----:B------:R3:W-:Y:S02]  /*3dd30*/  STL.64 [R1+0x2030], R4 ;  /* 0x0020300401007387 */ /* 0x0007e40000100a00 */
[----:B---3--:R-:W-:-:S02]  /*3dd40*/  IMAD.MOV.U32 R4, RZ, RZ, R28 ;  /* 0x000000ffff047224 */ /* 0x008fc400078e001c */
[----:B------:R-:W-:Y:S01]  /*3dd50*/  IMAD.MOV.U32 R5, RZ, RZ, R0 ;  /* 0x000000ffff057224 */ /* 0x000fe200078e0000 */
[----:B------:R-:W3:Y:S04]  /*3dd60*/  LDL.LU R28, [R1+0x20b0] ;  /* 0x0020b000011c7983 */ /* 0x000ee80000300800 */
[----:B------:R-:W3:Y:S01]  /*3dd70*/  LDL.LU R0, [R1+0x20ac] ;  /* 0x0020ac0001007983 */ /* 0x000ee20000300800 */
[----:B--2---:R-:W-:Y:S03]  /*3dd80*/  HMMA.16816.F32 R16, R8, R24, R16 ;  /* 0x000000180810723c */ /* 0x004fe60000001810 */
[----:B------:R0:W-:Y:S02]  /*3dd90*/  STL.64 [R1+0x2048], R4 ;  /* 0x0020480401007387 */ /* 0x0001e40000100a00 */
[----:B0-----:R-:W-:-:S02]  /*3dda0*/  IMAD.MOV.U32 R4, RZ, RZ, R2 ;  /* 0x000000ffff047224 */ /* 0x001fc400078e0002 */
[----:B------:R-:W-:Y:S01]  /*3ddb0*/  IMAD.MOV.U32 R5, RZ, RZ, R3 ;  /* 0x000000ffff057224 */ /* 0x000fe200078e0003 */
[----:B------:R-:W2:Y:S04]  /*3ddc0*/  LDL.LU R2, [R1+0x20a8] ;  /* 0x0020a80001027983 */ /* 0x000ea80000300800 */
[----:B------:R-:W2:Y:S04]  /*3ddd0*/  LDL.LU R3, [R1+0x20a4] ;  /* 0x0020a40001037983 */ /* 0x000ea80000300800 */
[----:B------:R4:W-:Y:S02]  /*3dde0*/  STL.64 [R1+0x2060], R4 ;  /* 0x0020600401007387 */ /* 0x0009e40000100a00 */
[----:B----4-:R-:W-:-:S02]  /*3ddf0*/  IMAD.MOV.U32 R5, RZ, RZ, R27 ;  /* 0x000000ffff057224 */ /* 0x010fc400078e001b */
[----:B------:R-:W-:Y:S02]  /*3de00*/  IMAD.MOV.U32 R4, RZ, RZ, R26 ;  /* 0x000000ffff047224 */ /* 0x000fe400078e001a */
[----:B------:R-:W4:Y:S04]  /*3de10*/  LDL.LU R26, [R1+0x20a0] ;  /* 0x0020a000011a7983 */ /* 0x000f280000300800 */
[----:B------:R-:W4:Y:S04]  /*3de20*/  LDL.LU R27, [R1+0x209c] ;  /* 0x00209c00011b7983 */ /* 0x000f280000300800 */
[----:B------:R3:W-:Y:S02]  /*3de30*/  STL.64 [R1+0x2078], R4 ;  /* 0x0020780401007387 */ /* 0x0007e40000100a00 */
[----:B---3--:R-:W-:-:S02]  /*3de40*/  IMAD.MOV.U32 R4, RZ, RZ, R0 ;  /* 0x000000ffff047224 */ /* 0x008fc400078e0000 */
[----:B------:R-:W-:Y:S01]  /*3de50*/  IMAD.MOV.U32 R5, RZ, RZ, R28 ;  /* 0x000000ffff057224 */ /* 0x000fe200078e001c */
[----:B------:R-:W3:Y:S04]  /*3de60*/  LDL.LU R0, [R1+0x2098] ;  /* 0x0020980001007983 */ /* 0x000ee80000300800 */
[----:B------:R0:W-:Y:S04]  /*3de70*/  STL.64 [R1+0x2090], R4 ;  /* 0x0020900401007387 */ /* 0x0001e80000100a00 */
[----:B0-----:R-:W2:Y:S04]  /*3de80*/  LDL.LU.64 R4, [R1+0x3e0] ;  /* 0x0003e00001047983 */ /* 0x001ea80000300a00 */
[----:B------:R-:W2:Y:S04]  /*3de90*/  LDL.LU.64 R6, [R1+0x3e8] ;  /* 0x0003e80001067983 */ /* 0x000ea80000300a00 */
[----:B------:R-:W-:Y:S04]  /*3dea0*/  STL.64 [R1+0x1fc8], R18 ;  /* 0x001fc81201007387 */ /* 0x000fe80000100a00 */
[----:B------:R0:W-:Y:S04]  /*3deb0*/  STL.64 [R1+0x1fc0], R16 ;  /* 0x001fc01001007387 */ /* 0x0001e80000100a00 */
[----:B0-----:R-:W2:Y:S04]  /*3dec0*/  LDL.LU.64 R16, [R1+0x170] ;  /* 0x0001700001107983 */ /* 0x001ea80000300a00 */
[----:B------:R-:W2:Y:S04]  /*3ded0*/  LDL.LU.64 R18, [R1+0x178] ;  /* 0x0001780001127983 */ /* 0x000ea80000300a00 */
[----:B--2---:R-:W-:Y:S04]  /*3dee0*/  STL.64 [R1+0x1fe0], R18 ;  /* 0x001fe01201007387 */ /* 0x004fe80000100a00 */
        /* <DEDUP_REMOVED lines=26> */
[----:B------:R-:W2:Y:S01]  /*3e090*/  LDL.LU.64 R18, [R1+0x3c8] ;  /* 0x0003c80001127983 */ /* 0x000ea20000300a00 */
[----:B------:R-:W-:-:S02]  /*3e0a0*/  IMAD.MOV.U32 R20, RZ, RZ, R3 ;  /* 0x000000ffff147224 */ /* 0x000fc400078e0003 */
[----:B------:R-:W-:-:S07]  /*3e0b0*/  IMAD.MOV.U32 R21, RZ, RZ, R2 ;  /* 0x000000ffff157224 */ /* 0x000fce00078e0002 */
[----:B------:R-:W-:Y:S01]  /*3e0c0*/  HMMA.16816.F32 R20, R8, R20, R4 ;  /* 0x000000140814723c */ /* 0x000fe20000001804 */
[----:B--2---:R-:W-:Y:S04]  /*3e0d0*/  STL.64 [R1+0x2088], R18 ;  /* 0x0020881201007387 */ /* 0x004fe80000100a00 */
[----:B------:R0:W-:Y:S04]  /*3e0e0*/  STL.64 [R1+0x2080], R16 ;  /* 0x0020801001007387 */ /* 0x0001e80000100a00 */
[----:B0-----:R-:W2:Y:S04]  /*3e0f0*/  LDL.LU.64 R16, [R1+0x3d0] ;  /* 0x0003d00001107983 */ /* 0x001ea80000300a00 */
[----:B------:R-:W2:Y:S04]  /*3e100*/  LDL.LU.64 R18, [R1+0x3d8] ;  /* 0x0003d80001127983 */ /* 0x000ea80000300a00 */
[----:B----4-:R0:W-:Y:S04]  /*3e110*/  STL.64 [R1+0x1fb0], R26 ;  /* 0x001fb01a01007387 */ /* 0x0101e80000100a00 */
[----:B------:R-:W4:Y:S04]  /*3e120*/  LDL.LU.64 R24, [R1+0x160] ;  /* 0x0001600001187983 */ /* 0x000f280000300a00 */
[----:B0-----:R-:W4:Y:S04]  /*3e130*/  LDL.LU.64 R26, [R1+0x168] ;  /* 0x00016800011a7983 */ /* 0x001f280000300a00 */
[----:B------:R-:W2:Y:S04]  /*3e140*/  LDL.LU.64 R12, [R1+0x130] ;  /* 0x00013000010c7983 */ /* 0x000ea80000300a00 */
[----:B------:R-:W2:Y:S04]  /*3e150*/  LDL.LU.64 R14, [R1+0x138] ;  /* 0x00013800010e7983 */ /* 0x000ea80000300a00 */
[----:B------:R-:W2:Y:S04]  /*3e160*/  LDL.LU.64 R4, [R1+0x2090] ;  /* 0x0020900001047983 */ /* 0x000ea80000300a00 */
[----:B------:R0:W-:Y:S01]  /*3e170*/  STL.64 [R1+0x20], R20 ;  /* 0x0000201401007387 */ /* 0x0001e20000100a00 */
[----:B------:R-:W-:-:S02]  /*3e180*/  IMAD.MOV.U32 R28, RZ, RZ, R22 ;  /* 0x000000ffff1c7224 */ /* 0x000fc400078e0016 */
[----:B------:R-:W-:Y:S01]  /*3e190*/  IMAD.MOV.U32 R3, RZ, RZ, R23 ;  /* 0x000000ffff037224 */ /* 0x000fe200078e0017 */
[----:B0-----:R-:W3:Y:S04]  /*3e1a0*/  LDL.LU.64 R20, [R1+0x100] ;  /* 0x0001000001147983 */ /* 0x001ee80000300a00 */
[----:B------:R-:W3:Y:S01]  /*3e1b0*/  LDL.LU.64 R22, [R1+0x108] ;  /* 0x0001080001167983 */ /* 0x000ee20000300a00 */
[----:B--2---:R-:W-:Y:S03]  /*3e1c0*/  HMMA.16816.F32 R4, R8, R4, R16 ;  /* 0x000000040804723c */ /* 0x004fe60000001810 */
[----:B------:R-:W2:Y:S04]  /*3e1d0*/  LDL.LU.64 R18, [R1+0x2088] ;  /* 0x0020880001127983 */ /* 0x000ea80000300a00 */
[----:B------:R-:W2:-:S12]  /*3e1e0*/  LDL.LU.64 R16, [R1+0x2080] ;  /* 0x0020800001107983 */ /* 0x000e980000300a00 */
[----:B------:R0:W-:Y:S04]  /*3e1f0*/  STL.64 [R1+0x40], R4 ;  /* 0x0000400401007387 */ /* 0x0001e80000100a00 */
[----:B------:R2:W-:Y:S04]  /*3e200*/  STL.64 [R1+0x48], R6 ;  /* 0x0000480601007387 */ /* 0x0005e80000100a00 */
[----:B0-----:R-:W2:Y:S02]  /*3e210*/  LDL.LU.64 R4, [R1+0x2078] ;  /* 0x0020780001047983 */ /* 0x001ea40000300a00 */
[----:B--2---:R-:W-:Y:S02]  /*3e220*/  HMMA.16816.F32 R4, R8, R4, R16 ;  /* 0x000000040804723c */ /* 0x004fe40000001810 */
[----:B------:R-:W2:Y:S04]  /*3e230*/  LDL.LU.64 R18, [R1+0x2070] ;  /* 0x0020700001127983 */ /* 0x000ea80000300a00 */
[----:B------:R-:W2:-:S13]  /*3e240*/  LDL.LU.64 R16, [R1+0x2068] ;  /* 0x0020680001107983 */ /* 0x000e9a0000300a00 */
[----:B------:R0:W-:Y:S04]  /*3e250*/  STL.64 [R1+0x60], R4 ;  /* 0x0000600401007387 */ /* 0x0001e80000100a00 */
[----:B------:R2:W-:Y:S04]  /*3e260*/  STL.64 [R1+0x68], R6 ;  /* 0x0000680601007387 */ /* 0x0005e80000100a00 */
[----:B0-----:R-:W2:Y:S02]  /*3e270*/  LDL.LU.64 R4, [R1+0x2060] ;  /* 0x0020600001047983 */ /* 0x001ea40000300a00 */
[----:B--2---:R-:W-:Y:S02]  /*3e280*/  HMMA.16816.F32 R4, R8, R4, R16 ;  /* 0x000000040804723c */ /* 0x004fe40000001810 */
[----:B------:R-:W2:Y:S04]  /*3e290*/  LDL.LU.64 R18, [R1+0x2058] ;  /* 0x0020580001127983 */ /* 0x000ea80000300a00 */
[----:B------:R-:W2:-:S13]  /*3e2a0*/  LDL.LU.64 R16, [R1+0x2050] ;  /* 0x0020500001107983 */ /* 0x000e9a0000300a00 */
[----:B------:R0:W-:Y:S04]  /*3e2b0*/  STL.64 [R1+0x80], R4 ;  /* 0x0000800401007387 */ /* 0x0001e80000100a00 */
[----:B------:R2:W-:Y:S04]  /*3e2c0*/  STL [R1+0x88], R6 ;  /* 0x0000880601007387 */ /* 0x0005e80000100800 */
[----:B0-----:R-:W2:Y:S01]  /*3e2d0*/  LDL.LU.64 R4, [R1+0x2048] ;  /* 0x0020480001047983 */ /* 0x001ea20000300a00 */
[----:B------:R-:W-:Y:S02]  /*3e2e0*/  IMAD.MOV.U32 R2, RZ, RZ, R7 ;  /* 0x000000ffff027224 */ /* 0x000fe400078e0007 */
[----:B--2---:R-:W-:Y:S01]  /*3e2f0*/  HMMA.16816.F32 R4, R8, R4, R16 ;  /* 0x000000040804723c */ /* 0x004fe20000001810 */
[----:B------:R-:W2:Y:S04]  /*3e300*/  LDL.LU.64 R18, [R1+0x2040] ;  /* 0x0020400001127983 */ /* 0x000ea80000300a00 */
[----:B------:R-:W2:-:S14]  /*3e310*/  LDL.LU.64 R16, [R1+0x2038] ;  /* 0x0020380001107983 */ /* 0x000e9c0000300a00 */
        /* <DEDUP_REMOVED lines=32> */
[----:B0-----:R-:W4:Y:S02]  /*3e520*/  LDL.LU.64 R4, [R1+0x1fb8] ;  /* 0x001fb80001047983 */ /* 0x001f240000300a00 */
[----:B----4-:R-:W-:Y:S02]  /*3e530*/  HMMA.16816.F32 R4, R8, R4, R24 ;  /* 0x000000040804723c */ /* 0x010fe40000001818 */
[----:B------:R-:W2:-:S15]  /*3e540*/  LDL.LU.64 R26, [R1+0x1fb0] ;  /* 0x001fb000011a7983 */ /* 0x000e9e0000300a00 */
[----:B------:R-:W-:Y:S02]  /*3e550*/  NOP ;  /* 0x0000000000007918 */ /* 0x000fe40000000000 */
[----:B------:R0:W-:Y:S04]  /*3e560*/  STL.64 [R1+0x1a0], R4 ;  /* 0x0001a00401007387 */ /* 0x0001e80000100a00 */
[----:B------:R1:W-:Y:S04]  /*3e570*/  STL.64 [R1+0x1a8], R6 ;  /* 0x0001a80601007387 */ /* 0x0003e80000100a00 */
[----:B0-----:R-:W1:Y:S02]  /*3e580*/  LDL.LU.64 R4, [R1+0x1fa8] ;  /* 0x001fa80001047983 */ /* 0x001e640000300a00 */
[----:B-1----:R-:W-:Y:S02]  /*3e590*/  HMMA.16816.F32 R4, R8, R4, R12 ;  /* 0x000000040804723c */ /* 0x002fe4000000180c */
[----:B------:R-:W4:-:S15]  /*3e5a0*/  LDL.LU.64 R14, [R1+0x1fa0] ;  /* 0x001fa000010e7983 */ /* 0x000f1e0000300a00 */
[----:B------:R-:W-:Y:S02]  /*3e5b0*/  NOP ;  /* 0x0000000000007918 */ /* 0x000fe40000000000 */
[----:B------:R0:W-:Y:S04]  /*3e5c0*/  STL.64 [R1+0x1d0], R4 ;  /* 0x0001d00401007387 */ /* 0x0001e80000100a00 */
[----:B0-----:R-:W3:Y:S01]  /*3e5d0*/  LDL.LU.64 R4, [R1+0x1f98] ;  /* 0x001f980001047983 */ /* 0x001ee20000300a00 */
[----:B------:R-:W-:Y:S02]  /*3e5e0*/  IMAD.MOV.U32 R25, RZ, RZ, R6 ;  /* 0x000000ffff197224 */ /* 0x000fe400078e0006 */
[----:B------:R-:W-:Y:S01]  /*3e5f0*/  IMAD.MOV.U32 R24, RZ, RZ, R7 ;  /* 0x000000ffff187224 */ /* 0x000fe200078e0007 */
[----:B---3--:R-:W-:Y:S01]  /*3e600*/  HMMA.16816.F32 R8, R8, R4, R20 ;  /* 0x000000040808723c */ /* 0x008fe20000001814 */
[----:B------:R-:W4:Y:S04]  /*3e610*/  LDL.LU.64 R22, [R1+0x1f90] ;  /* 0x001f900001167983 */ /* 0x000f280000300a00 */
[----:B------:R-:W4:Y:S04]  /*3e620*/  LDL.LU.64 R20, [R1+0x1f88] ;  /* 0x001f880001147983 */ /* 0x000f280000300a00 */
[----:B------:R-:W4:Y:S04]  /*3e630*/  LDL.LU.64 R6, [R1+0x1f80] ;  /* 0x001f800001067983 */ /* 0x000f280000300a00 */
[----:B------:R-:W4:Y:S06]  /*3e640*/  LDL.LU.64 R4, [R1+0x1f78] ;  /* 0x001f780001047983 */ /* 0x000f2c0000300a00 */
[----:B------:R0:W-:Y:S04]  /*3e650*/  STL.64 [R1+0x1c0], R8 ;  /* 0x0001c00801007387 */ /* 0x0001e80000100a00 */
[----:B------:R-:W-:Y:S04]  /*3e660*/  STL.64 [R1+0x1c8], R10 ;  /* 0x0001c80a01007387 */ /* 0x000fe80000100a00 */
[----:B0-----:R-:W3:Y:S01]  /*3e670*/  LDL R9, [R1+0x51c] ;  /* 0x00051c0001097983 */ /* 0x001ee20000100800 */
[----:B----4-:R-:W-:Y:S03]  /*3e680*/  HMMA.16816.F32 R20, R4, R14, R20 ;  /* 0x0000000e0414723c */ /* 0x010fe60000001814 */
[----:B------:R-:W4:Y:S04]  /*3e690*/  LDL.LU.64 R14, [R1+0x1f70] ;  /* 0x001f7000010e7983 */ /* 0x000f280000300a00 */
[----:B------:R-:W4:-:S12]  /*3e6a0*/  LDL.LU.64 R12, [R1+0x1f68] ;  /* 0x001f6800010c7983 */ /* 0x000f180000300a00 */
[----:B------:R-:W-:Y:S04]  /*3e6b0*/  STL.64 [R1+0x190], R20 ;  /* 0x0001901401007387 */ /* 0x000fe80000100a00 */
[----:B------:R0:W-:Y:S04]  /*3e6c0*/  STL.64 [R1+0x198], R22 ;  /* 0x0001981601007387 */ /* 0x0001e80000100a00 */
[----:B0-----:R-:W4:Y:S01]  /*3e6d0*/  LDL.LU R22, [R1+0x8] ;  /* 0x0000080001167983 */ /* 0x001f220000300800 */
[----:B------:R-:W-:-:S03]  /*3e6e0*/  IMAD.MOV.U32 R23, RZ, RZ, R0 ;  /* 0x000000ffff177224 */ /* 0x000fc600078e0000 */
[----:B------:R-:W-:Y:S01]  /*3e6f0*/  STL [R1+0x1d70], R29 ;  /* 0x001d701d01007387 */ /* 0x000fe20000100800 */
[----:B------:R-:W-:-:S03]  /*3e700*/  LOP3.LUT R0, R29, 0x40, RZ, 0x3c, !PT ;  /* 0x000000401d007812 */ /* 0x000fc600078e3cff */
[----:B----4-:R-:W-:Y:S01]  /*3e710*/  HMMA.16816.F32 R20, R4, R22, R12 ;  /* 0x000000160414723c */ /* 0x010fe2000000180c */
[----:B------:R-:W4:-:S15]  /*3e720*/  LDL.LU R14, [R1+0x38] ;  /* 0x00003800010e7983 */ /* 0x000f1e0000300800 */
[----:B------:R-:W-:-:S03]  /*3e730*/  NOP ;  /* 0x0000000000007918 */ /* 0x000fc60000000000 */
[----:B------:R-:W-:Y:S04]  /*3e740*/  STL.64 [R1+0x160], R20 ;  /* 0x0001601401007387 */ /* 0x000fe80000100a00 */
[----:B------:R2:W-:Y:S04]  /*3e750*/  STL.64 [R1+0x168], R22 ;  /* 0x0001681601007387 */ /* 0x0005e80000100a00 */
[----:B------:R-:W4:Y:S01]  /*3e760*/  LDL.LU R15, [R1+0x3c] ;  /* 0x00003c00010f7983 */ /* 0x000f220000300800 */
[----:B--2---:R-:W-:Y:S03]  /*3e770*/  HMMA.16816.F32 R20, R4, R26, R16 ;  /* 0x0000001a0414723c */ /* 0x004fe60000001810 */
[----:B------:R-:W4:-:S15]  /*3e780*/  LDL.LU R16, [R1+0x20] ;  /* 0x0000200001107983 */ /* 0x000f1e0000300800 */
[----:B------:R-:W-:Y:S01]  /*3e790*/  NOP ;  /* 0x0000000000007918 */ /* 0x000fe20000000000 */
[----:B------:R-:W-:Y:S04]  /*3e7a0*/  STL.64 [R1+0x130], R20 ;  /* 0x0001301401007387 */ /* 0x000fe80000100a00 */
[----:B------:R-:W-:Y:S04]  /*3e7b0*/  STL.64 [R1+0x138], R22 ;  /* 0x0001381601007387 */ /* 0x000fe80000100a00 */
[----:B------:R-:W4:Y:S04]  /*3e7c0*/  LDL.LU R17, [R1+0x24] ;  /* 0x0000240001117983 */ /* 0x000f280000300800 */
[----:B---3--:R-:W0:Y:S04]  /*3e7d0*/  LDSM.16.MT88.4 R20, [R9+0x10400] ;  /* 0x010400000914783b */ /* 0x008e280000004200 */
[----:B------:R-:W-:Y:S04]  /*3e7e0*/  STL.64 [R1+0x1f50], R24 ;  /* 0x001f501801007387 */ /* 0x000fe80000100a00 */
[----:B------:R-:W1:Y:S04]  /*3e7f0*/  LDSM.16.M88.4 R24, [R0+UR5] ;  /* 0x000000050018783b */ /* 0x000e680008000200 */
[----:B0-----:R-:W-:Y:S04]  /*3e800*/  STL [R1+0x1eec], R20 ;  /* 0x001eec1401007387 */ /* 0x001fe80000100800 */
[----:B------:R-:W-:Y:S04]  /*3e810*/  STL [R1+0x1ee8], R21 ;  /* 0x001ee81501007387 */ /* 0x000fe80000100800 */
[----:B------:R-:W-:Y:S04]  /*3e820*/  STL [R1+0x1ee4], R22 ;  /* 0x001ee41601007387 */ /* 0x000fe80000100800 */
[----:B------:R-:W-:Y:S04]  /*3e830*/  STL [R1+0x1ee0], R23 ;  /* 0x001ee01701007387 */ /* 0x000fe80000100800 */
[----:B------:R-:W0:Y:S04]  /*3e840*/  LDSM.16.M88.4 R20, [R0+UR5+0x1000] ;  /* 0x001000050014783b */ /* 0x000e280008000200 */
[----:B-1----:R-:W-:Y:S04]  /*3e850*/  STL.64 [R1+0x200], R24 ;  /* 0x0002001801007387 */ /* 0x002fe80000100a00 */
[----:B------:R-:W-:Y:S04]  /*3e860*/  STL.64 [R1+0x208], R26 ;  /* 0x0002081a01007387 */ /* 0x000fe80000100a00 */
[----:B------:R-:W1:Y:S04]  /*3e870*/  LDSM.16.M88.4 R24, [R0+UR5+0x2000] ;  /* 0x002000050018783b */ /* 0x000e680008000200 */
[----:B0-----:R-:W-:Y:S04]  /*3e880*/  STL.64 [R1+0x210], R20 ;  /* 0x0002101401007387 */ /* 0x001fe80000100a00 */
[----:B------:R-:W-:Y:S04]  /*3e890*/  STL.64 [R1+0x218], R22 ;  /* 0x0002181601007387 */ /* 0x000fe80000100a00 */
[----:B------:R-:W0:Y:S04]  /*3e8a0*/  LDSM.16.M88.4 R20, [R0+UR5+0x3000] ;  /* 0x003000050014783b */ /* 0x000e280008000200 */
[----:B-1----:R-:W-:Y:S01]  /*3e8b0*/  STL.64 [R1+0x220], R24 ;  /* 0x0002201801007387 */ /* 0x002fe20000100a00 */
[----:B------:R-:W-:-:S02]  /*3e8c0*/  IMAD.MOV.U32 R18, RZ, RZ, R28 ;  /* 0x000000ffff127224 */ /* 0x000fc400078e001c */
[----:B------:R-:W-:Y:S01]  /*3e8d0*/  IMAD.MOV.U32 R19, RZ, RZ, R3 ;  /* 0x000000ffff137224 */ /* 0x000fe200078e0003 */
[----:B------:R-:W-:Y:S01]  /*3e8e0*/  STL.64 [R1+0x228], R26 ;  /* 0x0002281a01007387 */ /* 0x000fe20000100a00 */
[----:B0-----:R-:W-:-:S03]  /*3e8f0*/  IMAD.MOV.U32 R28, RZ, RZ, R22 ;  /* 0x000000ffff1c7224 */ /* 0x001fc600078e0016 */
[----:B------:R-:W-:Y:S01]  /*3e900*/  STL.64 [R1+0x230], R20 ;  /* 0x0002301401007387 */ /* 0x000fe20000100a00 */
[----:B------:R-:W-:-:S03]  /*3e910*/  IMAD.MOV.U32 R3, RZ, RZ, R23 ;  /* 0x000000ffff037224 */ /* 0x000fc600078e0017 */
[----:B------:R-:W0:Y:S04]  /*3e920*/  LDSM.16.M88.4 R20, [R0+UR5+0x4000] ;  /* 0x004000050014783b */ /* 0x000e280008000200 */
[----:B------:R-:W-:Y:S04]  /*3e930*/  STL [R1+0x1d8c], R3 ;  /* 0x001d8c0301007387 */ /* 0x000fe80000100800 */
[----:B------:R-:W-:Y:S01]  /*3e940*/  STL [R1+0x1d88], R28 ;  /* 0x001d881c01007387 */ /* 0x000fe20000100800 */
[----:B----4-:R-:W-:-:S15]  /*3e950*/  HMMA.16816.F32 R12, R4, R14, R16 ;  /* 0x0000000e040c723c */ /* 0x010fde0000001810 */
[----:B------:R-:W-:-:S04]  /*3e960*/  NOP ;  /* 0x0000000000007918 */ /* 0x000fc80000000000 */
[----:B------:R-:W-:Y:S04]  /*3e970*/  STL.64 [R1+0x100], R12 ;  /* 0x0001000c01007387 */ /* 0x000fe80000100a00 */
[----:B0-----:R0:W-:Y:S04]  /*3e980*/  STL.64 [R1+0x240], R20 ;  /* 0x0002401401007387 */ /* 0x0011e80000100a00 */
[----:B------:R-:W-:Y:S04]  /*3e990*/  STL.64 [R1+0x248], R22 ;  /* 0x0002481601007387 */ /* 0x000fe80000100a00 */
[----:B------:R-:W-:Y:S01]  /*3e9a0*/  STL [R1+0x108], R14 ;  /* 0x0001080e01007387 */ /* 0x000fe20000100800 */
[----:B0-----:R-:W-:-:S03]  /*3e9b0*/  IMAD.MOV.U32 R20, RZ, RZ, R15 ;  /* 0x000000ffff147224 */ /* 0x001fc600078e000f */
[----:B------:R-:W0:Y:S04]  /*3e9c0*/  LDSM.16.M88.4 R12, [R0+UR5+0x5000] ;  /* 0x00500005000c783b */ /* 0x000e280008000200 */
[----:B------:R-:W-:Y:S04]  /*3e9d0*/  STL [R1+0x1ef0], R20 ;  /* 0x001ef01401007387 */ /* 0x000fe80000100800 */
[----:B------:R-:W2:Y:S04]  /*3e9e0*/  LDL.LU R24, [R1+0x60] ;  /* 0x0000600001187983 */ /* 0x000ea80000300800 */
[----:B0-----:R-:W-:Y:S04]  /*3e9f0*/  STL.64 [R1+0x250], R12 ;  /* 0x0002500c01007387 */ /* 0x001fe80000100a00 */
[----:B------:R-:W-:Y:S04]  /*3ea00*/  STL.64 [R1+0x258], R14 ;  /* 0x0002580e01007387 */ /* 0x000fe80000100a00 */
[----:B------:R-:W2:Y:S04]  /*3ea10*/  LDL.LU R25, [R1+0x64] ;  /* 0x0000640001197983 */ /* 0x000ea80000300800 */
[----:B------:R-:W3:Y:S04]  /*3ea20*/  LDL.LU R26, [R1+0x68] ;  /* 0x00006800011a7983 */ /* 0x000ee80000300800 */
[----:B------:R-:W3:Y:S04]  /*3ea30*/  LDL.LU R27, [R1+0x6c] ;  /* 0x00006c00011b7983 */ /* 0x000ee80000300800 */
[----:B------:R-:W0:Y:S02]  /*3ea40*/  LDSM.16.M88.4 R12, [R0+UR5+0x6000] ;  /* 0x00600005000c783b */ /* 0x000e240008000200 */
[----:B0-----:R-:W-:-:S02]  /*3ea50*/  IMAD.MOV.U32 R20, RZ, RZ, R13 ;  /* 0x000000ffff147224 */ /* 0x001fc400078e000d */
[----:B------:R-:W-:Y:S01]  /*3ea60*/  IMAD.MOV.U32 R19, RZ, RZ, R2 ;  /* 0x000000ffff137224 */ /* 0x000fe200078e0002 */
[----:B---3--:R-:W-:Y:S04]  /*3ea70*/  STL.64 [R1+0x1f60], R26 ;  /* 0x001f601a01007387 */ /* 0x008fe80000100a00 */
[----:B--2---:R0:W-:Y:S04]  /*3ea80*/  STL.64 [R1+0x1f58], R24 ;  /* 0x001f581801007387 */ /* 0x0041e80000100a00 */
[----:B0-----:R-:W2:Y:S04]  /*3ea90*/  LDL.LU R24, [R1+0x40] ;  /* 0x0000400001187983 */ /* 0x001ea80000300800 */
[----:B------:R-:W2:Y:S04]  /*3eaa0*/  LDL.LU R25, [R1+0x44] ;  /* 0x0000440001197983 */ /* 0x000ea80000300800 */
[----:B------:R-:W2:Y:S04]  /*3eab0*/  LDL.LU R26, [R1+0x48] ;  /* 0x00004800011a7983 */ /* 0x000ea80000300800 */
[----:B------:R-:W2:Y:S04]  /*3eac0*/  LDL.LU R27, [R1+0x4c] ;  /* 0x00004c00011b7983 */ /* 0x000ea80000300800 */
[----:B------:R-:W3:Y:S04]  /*3ead0*/  LDL.LU R10, [R1+0x98] ;  /* 0x00009800010a7983 */ /* 0x000ee80000300800 */
[----:B------:R-:W3:Y:S04]  /*3eae0*/  LDL.LU R11, [R1+0x9c] ;  /* 0x00009c00010b7983 */ /* 0x000ee80000300800 */
[----:B------:R-:W3:Y:S04]  /*3eaf0*/  LDL.LU R16, [R1+0x80] ;  /* 0x0000800001107983 */ /* 0x000ee80000300800 */
[----:B------:R-:W3:Y:S04]  /*3eb00*/  LDL.LU R17, [R1+0x84] ;  /* 0x0000840001117983 */ /* 0x000ee80000300800 */
[----:B------:R-:W3:Y:S04]  /*3eb10*/  LDL.LU R18, [R1+0x88] ;  /* 0x0000880001127983 */ /* 0x000ee80000300800 */
[----:B------:R-:W-:Y:S04]  /*3eb20*/  STL [R1+0x260], R12 ;  /* 0x0002600c01007387 */ /* 0x000fe80000100800 */
[----:B------:R-:W-:Y:S04]  /*3eb30*/  STL.64 [R1+0x268], R14 ;  /* 0x0002680e01007387 */ /* 0x000fe80000100a00 */
[----:B------:R-:W0:Y:S04]  /*3eb40*/  LDSM.16.M88.4 R12, [R0+UR5+0x7000] ;  /* 0x00700005000c783b */ /* 0x000e280008000200 */
[----:B0-----:R-:W-:Y:S04]  /*3eb50*/  STL [R1+0x270], R12 ;  /* 0x0002700c01007387 */ /* 0x001fe80000100800 */
[----:B------:R-:W-:Y:S01]  /*3eb60*/  STL.64 [R1+0x278], R14 ;  /* 0x0002780e01007387 */ /* 0x000fe20000100a00 */
[----:B------:R-:W-:-:S03]  /*3eb70*/  IMAD.MOV.U32 R2, RZ, RZ, R13 ;  /* 0x000000ffff027224 */ /* 0x000fc600078e000d */
[----:B------:R-:W0:Y:S04]  /*3eb80*/  LDSM.16.M88.4 R12, [R0+UR5+0x8000] ;  /* 0x00800005000c783b */ /* 0x000e280008000200 */
[----:B------:R-:W-:Y:S04]  /*3eb90*/  STL [R1+0x1ef4], R2 ;  /* 0x001ef40201007387 */ /* 0x000fe80000100800 */
[----:B0-----:R-:W-:Y:S04]  /*3eba0*/  STL [R1+0x290], R12 ;  /* 0x0002900c01007387 */ /* 0x001fe80000100800 */
[----:B------:R-:W-:Y:S01]  /*3ebb0*/  STL.64 [R1+0x298], R14 ;  /* 0x0002980e01007387 */ /* 0x000fe20000100a00 */
[----:B------:R-:W-:-:S03]  /*3ebc0*/  IMAD.MOV.U32 R29, RZ, RZ, R13 ;  /* 0x000000ffff1d7224 */ /* 0x000fc600078e000d */
[----:B------:R-:W0:Y:S04]  /*3ebd0*/  LDSM.16.M88.4 R12, [R0+UR5+0x9000] ;  /* 0x00900005000c783b */ /* 0x000e280008000200 */
[----:B------:R-:W-:Y:S04]  /*3ebe0*/  STL [R1+0x1ef8], R29 ;  /* 0x001ef81d01007387 */ /* 0x000fe80000100800 */
[----:B0-----:R-:W-:Y:S04]  /*3ebf0*/  STL.64 [R1+0x2b0], R12 ;  /* 0x0002b00c01007387 */ /* 0x001fe80000100a00 */
[----:B------:R-:W-:Y:S04]  /*3ec00*/  STL.64 [R1+0x2b8], R14 ;  /* 0x0002b80e01007387 */ /* 0x000fe80000100a00 */
[----:B------:R-:W0:Y:S04]  /*3ec10*/  LDSM.16.M88.4 R12, [R0+UR5+0xa000] ;  /* 0x00a00005000c783b */ /* 0x000e280008000200 */
        /* <DEDUP_REMOVED lines=15> */
[----:B------:R-:W-:Y:S04]  /*3ed10*/  STL [R1+0x1ac0], R0 ;  /* 0x001ac00001007387 */ /* 0x000fe80000100800 */
[----:B0-----:R-:W-:Y:S04]  /*3ed20*/  STL.64 [R1+0x340], R12 ;  /* 0x0003400c01007387 */ /* 0x001fe80000100a00 */
[----:B------:R-:W-:Y:S04]  /*3ed30*/  STL.64 [R1+0x348], R14 ;  /* 0x0003480e01007387 */ /* 0x000fe80000100a00 */
[----:B------:R-:W0:Y:S04]  /*3ed40*/  LDSM.16.MT88.4 R12, [R9+0x10600] ;  /* 0x01060000090c783b */ /* 0x000e280000004200 */
[----:B0-----:R-:W-:Y:S04]  /*3ed50*/  STL [R1+0x1d74], R15 ;  /* 0x001d740f01007387 */ /* 0x001fe80000100800 */
[----:B------:R0:W-:Y:S04]  /*3ed60*/  STL [R1+0x1e88], R14 ;  /* 0x001e880e01007387 */ /* 0x0001e80000100800 */
[----:B------:R2:W-:Y:S04]  /*3ed70*/  STL.64 [R1+0x1e80], R12 ;  /* 0x001e800c01007387 */ /* 0x0005e80000100a00 */
[----:B0-----:R-:W2:Y:S04]  /*3ed80*/  LDL.LU R14, [R1+0x58] ;  /* 0x00005800010e7983 */ /* 0x001ea80000300800 */
[----:B------:R-:W2:Y:S02]  /*3ed90*/  LDL.LU R15, [R1+0x5c] ;  /* 0x00005c00010f7983 */ /* 0x000ea40000300800 */
[----:B--2---:R-:W-:Y:S02]  /*3eda0*/  HMMA.16816.F32 R12, R4, R14, R24 ;  /* 0x0000000e040c723c */ /* 0x004fe40000001818 */
[----:B------:R-:W2:Y:S04]  /*3edb0*/  LDL.LU.64 R26, [R1+0x1f60] ;  /* 0x001f6000011a7983 */ /* 0x000ea80000300a00 */
[----:B------:R-:W2:-:S13]  /*3edc0*/  LDL.LU.64 R24, [R1+0x1f58] ;  /* 0x001f580001187983 */ /* 0x000e9a0000300a00 */
[----:B------:R0:W-:Y:S04]  /*3edd0*/  STL.64 [R1+0x1e98], R14 ;  /* 0x001e980e01007387 */ /* 0x0001e80000100a00 */
[----:B------:R2:W-:Y:S04]  /*3ede0*/  STL.64 [R1+0x1e90], R12 ;  /* 0x001e900c01007387 */ /* 0x0005e80000100a00 */
[----:B0-----:R-:W2:Y:S04]  /*3edf0*/  LDL.LU R14, [R1+0x78] ;  /* 0x00007800010e7983 */ /* 0x001ea80000300800 */
[----:B------:R-:W2:Y:S01]  /*3ee00*/  LDL.LU R15, [R1+0x7c] ;  /* 0x00007c00010f7983 */ /* 0x000ea20000300800 */
[C---:B---3--:R-:W-:Y:S08]  /*3ee10*/  HMMA.16816.F32 R8, R4.reuse, R10, R16 ;  /* 0x0000000a0408723c */ /* 0x048ff00000001810 */
[----:B--2---:R-:W-:Y:S01]  /*3ee20*/  HMMA.16816.F32 R12, R4, R14, R24 ;  /* 0x0000000e040c723c */ /* 0x004fe20000001818 */
[----:B------:R-:W2:-:S15]  /*3ee30*/  LDL.LU.64 R24, [R1+0x1f50] ;  /* 0x001f500001187983 */ /* 0x000e9e0000300a00 */
[----:B------:R-:W-:-:S03]  /*3ee40*/  NOP ;  /* 0x0000000000007918 */ /* 0x000fc60000000000 */
[----:B------:R-:W-:Y:S02]  /*3ee50*/  IMAD.MOV.U32 R22, RZ, RZ, R13 ;  /* 0x000000ffff167224 */ /* 0x000fe400078e000d */
[----:B------:R-:W-:Y:S02]  /*3ee60*/  IMAD.MOV.U32 R23, RZ, RZ, R14 ;  /* 0x000000ffff177224 */ /* 0x000fe400078e000e */
[----:B------:R-:W-:Y:S02]  /*3ee70*/  IMAD.MOV.U32 R21, RZ, RZ, R12 ;  /* 0x000000ffff157224 */ /* 0x000fe400078e000c */
[----:B------:R-:W-:Y:S02]  /*3ee80*/  IMAD.MOV.U32 R28, RZ, RZ, R15 ;  /* 0x000000ffff1c7224 */ /* 0x000fe400078e000f */
[----:B------:R-:W-:Y:S02]  /*3ee90*/  IMAD.MOV.U32 R15, RZ, RZ, R8 ;  /* 0x000000ffff0f7224 */ /* 0x000fe400078e0008 */
[----:B------:R-:W-:Y:S01]  /*3eea0*/  IMAD.MOV.U32 R14, RZ, RZ, R9 ;  /* 0x000000ffff0e7224 */ /* 0x000fe200078e0009 */
[----:B------:R-:W-:Y:S04]  /*3eeb0*/  STL.64 [R1+0x1f08], R22 ;  /* 0x001f081601007387 */ /* 0x000fe80000100a00 */
[----:B------:R-:W-:Y:S04]  /*3eec0*/  STL.64 [R1+0x1f00], R20 ;  /* 0x001f001401007387 */ /* 0x000fe80000100a00 */
[----:B------:R0:W-:Y:S04]  /*3eed0*/  STL.64 [R1+0x1f48], R14 ;  /* 0x001f480e01007387 */ /* 0x0001e80000100a00 */
[----:B------:R-:W3:Y:S04]  /*3eee0*/  LDL.LU R12, [R1+0xa0] ;  /* 0x0000a000010c7983 */ /* 0x000ee80000300800 */
[----:B------:R-:W3:Y:S04]  /*3eef0*/  LDL.LU R13, [R1+0xa4] ;  /* 0x0000a400010d7983 */ /* 0x000ee80000300800 */
[----:B0-----:R-:W3:Y:S04]  /*3ef00*/  LDL.LU R14, [R1+0xa8] ;  /* 0x0000a800010e7983 */ /* 0x001ee80000300800 */
[----:B------:R-:W3:Y:S04]  /*3ef10*/  LDL.LU R15, [R1+0xac] ;  /* 0x0000ac00010f7983 */ /* 0x000ee80000300800 */
[----:B------:R-:W4:Y:S04]  /*3ef20*/  LDL.LU R26, [R1+0xd8] ;  /* 0x0000d800011a7983 */ /* 0x000f280000300800 */
[----:B------:R-:W4:Y:S04]  /*3ef30*/  LDL.LU R27, [R1+0xdc] ;  /* 0x0000dc00011b7983 */ /* 0x000f280000300800 */
[----:B------:R-:W2:Y:S04]  /*3ef40*/  LDL.LU R22, [R1+0x1e8] ;  /* 0x0001e80001167983 */ /* 0x000ea80000300800 */
[----:B------:R-:W2:Y:S04]  /*3ef50*/  LDL.LU R23, [R1+0x1ec] ;  /* 0x0001ec0001177983 */ /* 0x000ea80000300800 */
[----:B------:R-:W2:Y:S04]  /*3ef60*/  LDL.LU R18, [R1+0xf8] ;  /* 0x0000f80001127983 */ /* 0x000ea80000300800 */
[----:B------:R-:W2:Y:S01]  /*3ef70*/  LDL.LU R19, [R1+0xfc] ;  /* 0x0000fc0001137983 */ /* 0x000ea20000300800 */
[----:B------:R-:W-:-:S02]  /*3ef80*/  IMAD.MOV.U32 R3, RZ, RZ, R10 ;  /* 0x000000ffff037224 */ /* 0x000fc400078e000a */
[----:B------:R-:W-:Y:S01]  /*3ef90*/  IMAD.MOV.U32 R0, RZ, RZ, R11 ;  /* 0x000000ffff007224 */ /* 0x000fe200078e000b */
[----:B--2---:R0:W-:Y:S04]  /*3efa0*/  STL.64 [R1+0x1f40], R18 ;  /* 0x001f401201007387 */ /* 0x0041e80000100a00 */
[----:B------:R-:W4:Y:S04]  /*3efb0*/  LDL.LU R16, [R1+0xc0] ;  /* 0x0000c00001107983 */ /* 0x000f280000300800 */
[----:B------:R-:W4:Y:S04]  /*3efc0*/  LDL.LU R17, [R1+0xc4] ;  /* 0x0000c40001117983 */ /* 0x000f280000300800 */
[----:B0-----:R-:W4:Y:S04]  /*3efd0*/  LDL.LU R18, [R1+0xc8] ;  /* 0x0000c80001127983 */ /* 0x001f280000300800 */
[----:B------:R-:W4:Y:S04]  /*3efe0*/  LDL.LU R19, [R1+0xcc] ;  /* 0x0000cc0001137983 */ /* 0x000f280000300800 */
[----:B------:R-:W2:Y:S04]  /*3eff0*/  LDL.LU R10, [R1+0x128] ;  /* 0x00012800010a7983 */ /* 0x000ea80000300800 */
[----:B------:R-:W2:Y:S04]  /*3f000*/  LDL.LU R11, [R1+0x12c] ;  /* 0x00012c00010b7983 */ /* 0x000ea80000300800 */
[----:B------:R0:W-:Y:S04]  /*3f010*/  STL.64 [R1+0x1f20], R22 ;  /* 0x001f201601007387 */ /* 0x0001e80000100a00 */
[----:B0-----:R-:W3:Y:S04]  /*3f020*/  LDL.LU R22, [R1+0xb8] ;  /* 0x0000b80001167983 */ /* 0x001ee80000300800 */
[----:B------:R-:W3:Y:S02]  /*3f030*/  LDL.LU R23, [R1+0xbc] ;  /* 0x0000bc0001177983 */ /* 0x000ee40000300800 */
[----:B---3--:R-:W-:Y:S02]  /*3f040*/  HMMA.16816.F32 R20, R4, R22, R12 ;  /* 0x000000160414723c */ /* 0x008fe4000000180c */
[----:B------:R-:W3:-:S15]  /*3f050*/  LDL.LU.64 R14, [R1+0x1f48] ;  /* 0x001f4800010e7983 */ /* 0x000ede0000300a00 */
[----:B------:R-:W-:Y:S02]  /*3f060*/  NOP ;  /* 0x0000000000007918 */ /* 0x000fe40000000000 */
[----:B------:R-:W-:Y:S02]  /*3f070*/  IMAD.MOV.U32 R13, RZ, RZ, R22 ;  /* 0x000000ffff0d7224 */ /* 0x000fe400078e0016 */
[----:B------:R-:W-:Y:S01]  /*3f080*/  IMAD.MOV.U32 R12, RZ, RZ, R23 ;  /* 0x000000ffff0c7224 */ /* 0x000fe200078e0017 */
[----:B------:R-:W2:Y:S04]  /*3f090*/  LDL.LU R22, [R1+0x1b8] ;  /* 0x0001b80001167983 */ /* 0x000ea80000300800 */
[----:B------:R-:W2:Y:S04]  /*3f0a0*/  LDL.LU R23, [R1+0x1bc] ;  /* 0x0001bc0001177983 */ /* 0x000ea80000300800 */
[----:B--2---:R0:W-:Y:S04]  /*3f0b0*/  STL.64 [R1+0x1f28], R22 ;  /* 0x001f281601007387 */ /* 0x0041e80000100a00 */
[----:B0-----:R-:W2:Y:S04]  /*3f0c0*/  LDL.LU R22, [R1+0x188] ;  /* 0x0001880001167983 */ /* 0x001ea80000300800 */
[----:B------:R-:W2:Y:S04]  /*3f0d0*/  LDL.LU R23, [R1+0x18c] ;  /* 0x00018c0001177983 */ /* 0x000ea80000300800 */
[----:B--2---:R0:W-:Y:S04]  /*3f0e0*/  STL.64 [R1+0x1f30], R22 ;  /* 0x001f301601007387 */ /* 0x0041e80000100a00 */
[----:B0-----:R-:W2:Y:S04]  /*3f0f0*/  LDL.LU R22, [R1+0x158] ;  /* 0x0001580001167983 */ /* 0x001ea80000300800 */
[----:B------:R-:W2:Y:S01]  /*3f100*/  LDL.LU R23, [R1+0x15c] ;  /* 0x00015c0001177983 */ /* 0x000ea20000300800 */
[----:B------:R-:W-:-:S02]  /*3f110*/  IMAD.MOV.U32 R29, RZ, RZ, R20 ;  /* 0x000000ffff1d7224 */ /* 0x000fc400078e0014 */
[----:B------:R-:W-:Y:S01]  /*3f120*/  IMAD.MOV.U32 R2, RZ, RZ, R21 ;  /* 0x000000ffff027224 */ /* 0x000fe200078e0015 */
[----:B--2---:R0:W-:Y:S04]  /*3f130*/  STL.64 [R1+0x1f38], R22 ;  /* 0x001f381601007387 */ /* 0x0041e80000100a00 */
[----:B------:R-:W2:Y:S04]  /*3f140*/  LDL.LU R20, [R1+0x110] ;  /* 0x0001100001147983 */ /* 0x000ea80000300800 */
[----:B------:R-:W2:Y:S04]  /*3f150*/  LDL.LU R21, [R1+0x114] ;  /* 0x0001140001157983 */ /* 0x000ea80000300800 */
[----:B0-----:R-:W2:Y:S04]  /*3f160*/  LDL.LU R22, [R1+0x118] ;  /* 0x0001180001167983 */ /* 0x001ea80000300800 */
[----:B------:R-:W2:Y:S04]  /*3f170*/  LDL.LU R23, [R1+0x11c] ;  /* 0x00011c0001177983 */ /* 0x000ea80000300800 */
[----:B---3--:R0:W-:Y:S02]  /*3f180*/  STL.64 [R1+0x1f18], R14 ;  /* 0x001f180e01007387 */ /* 0x0081e40000100a00 */
[----:B0-----:R-:W-:-:S02]  /*3f190*/  IMAD.MOV.U32 R14, RZ, RZ, R25 ;  /* 0x000000ffff0e7224 */ /* 0x001fc400078e0019 */
[----:B------:R-:W-:Y:S02]  /*3f1a0*/  IMAD.MOV.U32 R15, RZ, RZ, R24 ;  /* 0x000000ffff0f7224 */ /* 0x000fe400078e0018 */
[C---:B----4-:R-:W-:Y:S01]  /*3f1b0*/  HMMA.16816.F32 R24, R4.reuse, R26, R16 ;  /* 0x0000001a0418723c */ /* 0x050fe20000001810 */
[----:B------:R0:W-:Y:S04]  /*3f1c0*/  STL.64 [R1+0x1f10], R12 ;  /* 0x001f100c01007387 */ /* 0x0001e80000100a00 */
[----:B0-----:R-:W3:Y:S04]  /*3f1d0*/  LDL.LU R12, [R1+0x1d0] ;  /* 0x0001d000010c7983 */ /* 0x001ee80000300800 */
[----:B------:R-:W3:Y:S04]  /*3f1e0*/  LDL.LU R13, [R1+0x1d4] ;  /* 0x0001d400010d7983 */ /* 0x000ee80000300800 */
[----:B------:R-:W4:Y:S06]  /*3f1f0*/  LDL.LU.64 R18, [R1+0x1f40] ;  /* 0x001f400001127983 */ /* 0x000f2c0000300a00 */
[----:B------:R-:W-:Y:S04]  /*3f200*/  STL.64 [R1+0x1e38], R26 ;  /* 0x001e381a01007387 */ /* 0x000fe80000100a00 */
[----:B------:R0:W-:Y:S04]  /*3f210*/  STL.64 [R1+0x1e30], R24 ;  /* 0x001e301801007387 */ /* 0x0001e80000100a00 */
[----:B0-----:R-:W4:Y:S04]  /*3f220*/  LDL.LU R24, [R1+0xe0] ;  /* 0x0000e00001187983 */ /* 0x001f280000300800 */
[----:B------:R-:W4:Y:S04]  /*3f230*/  LDL.LU R25, [R1+0xe4] ;  /* 0x0000e40001197983 */ /* 0x000f280000300800 */
[----:B------:R-:W4:Y:S04]  /*3f240*/  LDL.LU R26, [R1+0xe8] ;  /* 0x0000e800011a7983 */ /* 0x000f280000300800 */
[----:B------:R-:W4:Y:S01]  /*3f250*/  LDL.LU R27, [R1+0xec] ;  /* 0x0000ec00011b7983 */ /* 0x000f220000300800 */
[C---:B--2---:R-:W-:Y:S08]  /*3f260*/  HMMA.16816.F32 R8, R4.reuse, R10, R20 ;  /* 0x0000000a0408723c */ /* 0x044ff00000001814 */
[----:B----4-:R-:W-:Y:S01]  /*3f270*/  HMMA.16816.F32 R16, R4, R18, R24 ;  /* 0x000000120410723c */ /* 0x010fe20000001818 */
[----:B------:R-:W2:Y:S04]  /*3f280*/  LDL.LU R26, [R1+0x1f8] ;  /* 0x0001f800011a7983 */ /* 0x000ea80000300800 */
[----:B------:R-:W2:-:S14]  /*3f290*/  LDL.LU R27, [R1+0x1fc] ;  /* 0x0001fc00011b7983 */ /* 0x000e9c0000300800 */
[----:B------:R0:W-:Y:S04]  /*3f2a0*/  STL [R1+0x1e1c], R16 ;  /* 0x001e1c1001007387 */ /* 0x0001e80000100800 */
[----:B------:R1:W-:Y:S04]  /*3f2b0*/  STL [R1+0x1e18], R17 ;  /* 0x001e181101007387 */ /* 0x0003e80000100800 */
[----:B------:R4:W-:Y:S04]  /*3f2c0*/  STL [R1+0x1e14], R18 ;  /* 0x001e141201007387 */ /* 0x0009e80000100800 */
[----:B------:R3:W-:Y:S04]  /*3f2d0*/  STL [R1+0x1e10], R19 ;  /* 0x001e101301007387 */ /* 0x0007e80000100800 */
[----:B0-----:R-:W2:Y:S04]  /*3f2e0*/  LDL.LU R16, [R1+0x170] ;  /* 0x0001700001107983 */ /* 0x001ea80000300800 */
[----:B-1----:R-:W2:Y:S04]  /*3f2f0*/  LDL.LU R17, [R1+0x174] ;  /* 0x0001740001117983 */ /* 0x002ea80000300800 */
[----:B----4-:R-:W2:Y:S04]  /*3f300*/  LDL.LU R18, [R1+0x178] ;  /* 0x0001780001127983 */ /* 0x010ea80000300800 */
[----:B---3--:R-:W2:Y:S04]  /*3f310*/  LDL.LU R19, [R1+0x17c] ;  /* 0x00017c0001137983 */ /* 0x008ea80000300800 */
[----:B------:R-:W3:Y:S04]  /*3f320*/  LDL.LU.64 R22, [R1+0x1f38] ;  /* 0x001f380001167983 */ /* 0x000ee80000300a00 */
[----:B------:R-:W-:Y:S04]  /*3f330*/  STL.64 [R1+0x1e08], R10 ;  /* 0x001e080a01007387 */ /* 0x000fe80000100a00 */
[----:B------:R0:W-:Y:S04]  /*3f340*/  STL.64 [R1+0x1e00], R8 ;  /* 0x001e000801007387 */ /* 0x0001e80000100a00 */
[----:B0-----:R-:W3:Y:S04]  /*3f350*/  LDL.LU R8, [R1+0x140] ;  /* 0x0001400001087983 */ /* 0x001ee80000300800 */
[----:B------:R-:W3:Y:S04]  /*3f360*/  LDL.LU R9, [R1+0x144] ;  /* 0x0001440001097983 */ /* 0x000ee80000300800 */
[----:B------:R-:W3:Y:S04]  /*3f370*/  LDL.LU R10, [R1+0x148] ;  /* 0x00014800010a7983 */ /* 0x000ee80000300800 */
[----:B------:R-:W3:Y:S02]  /*3f380*/  LDL.LU R11, [R1+0x14c] ;  /* 0x00014c00010b7983 */ /* 0x000ee40000300800 */
[----:B---3--:R-:W-:-:S15]  /*3f390*/  HMMA.16816.F32 R20, R4, R22, R8 ;  /* 0x000000160414723c */ /* 0x008fde0000001808 */
[----:B------:R-:W-:-:S04]  /*3f3a0*/  NOP ;  /* 0x0000000000007918 */ /* 0x000fc80000000000 */
[----:B------:R-:W-:Y:S01]  /*3f3b0*/  IMAD.MOV.U32 R11, RZ, RZ, R22 ;  /* 0x000000ffff0b7224 */ /* 0x000fe200078e0016 */
[----:B------:R-:W-:Y:S01]  /*3f3c0*/  STL.64 [R1+0x40], R20 ;  /* 0x0000401401007387 */ /* 0x000fe20000100a00 */
[----:B------:R-:W-:-:S03]  /*3f3d0*/  IMAD.MOV.U32 R10, RZ, RZ, R23 ;  /* 0x000000ffff0a7224 */ /* 0x000fc600078e0017 */
[----:B------:R-:W2:Y:S04]  /*3f3e0*/  LDL.LU.64 R22, [R1+0x1f30] ;  /* 0x001f300001167983 */ /* 0x000ea80000300a00 */
[----:B------:R0:W-:Y:S04]  /*3f3f0*/  STL [R1+0x1e24], R10 ;  /* 0x001e240a01007387 */ /* 0x0001e80000100800 */
[----:B------:R1:W-:Y:S04]  /*3f400*/  STL [R1+0x1e20], R11 ;  /* 0x001e200b01007387 */ /* 0x0003e80000100800 */
[----:B------:R-:W3:Y:S04]  /*3f410*/  LDL.LU R8, [R1+0x1a0] ;  /* 0x0001a00001087983 */ /* 0x000ee80000300800 */
[----:B------:R-:W3:Y:S04]  /*3f420*/  LDL.LU R9, [R1+0x1a4] ;  /* 0x0001a40001097983 */ /* 0x000ee80000300800 */
[----:B0-----:R-:W3:Y:S04]  /*3f430*/  LDL.LU R10, [R1+0x1a8] ;  /* 0x0001a800010a7983 */ /* 0x001ee80000300800 */
[----:B-1----:R-:W3:Y:S01]  /*3f440*/  LDL.LU R11, [R1+0x1ac] ;  /* 0x0001ac00010b7983 */ /* 0x002ee20000300800 */
[----:B--2---:R-:W-:-:S15]  /*3f450*/  HMMA.16816.F32 R20, R4, R22, R16 ;  /* 0x000000160414723c */ /* 0x004fde0000001810 */
[----:B------:R-:W-:-:S04]  /*3f460*/  NOP ;  /* 0x0000000000007918 */ /* 0x000fc80000000000 */
[----:B------:R0:W-:Y:S01]  /*3f470*/  STL [R1+0x5c], R23 ;  /* 0x00005c1701007387 */ /* 0x0001e20000100800 */
[----:B------:R-:W-:-:S03]  /*3f480*/  IMAD.MOV.U32 R19, RZ, RZ, R22 ;  /* 0x000000ffff137224 */ /* 0x000fc600078e0016 */
[----:B0-----:R-:W3:Y:S01]  /*3f490*/  LDL.LU.64 R22, [R1+0x1f28] ;  /* 0x001f280001167983 */ /* 0x001ee20000300a00 */
[----:B------:R-:W-:Y:S02]  /*3f4a0*/  IMAD.MOV.U32 R17, RZ, RZ, R20 ;  /* 0x000000ffff117224 */ /* 0x000fe400078e0014 */
[----:B------:R-:W-:-:S05]  /*3f4b0*/  IMAD.MOV.U32 R18, RZ, RZ, R21 ;  /* 0x000000ffff127224 */ /* 0x000fca00078e0015 */
[----:B------:R-:W-:Y:S04]  /*3f4c0*/  STL [R1+0x1e2c], R18 ;  /* 0x001e2c1201007387 */ /* 0x000fe80000100800 */
[----:B------:R-:W-:Y:S01]  /*3f4d0*/  STL [R1+0x1e28], R17 ;  /* 0x001e281101007387 */ /* 0x000fe20000100800 */
[----:B---3--:R-:W-:-:S15]  /*3f4e0*/  HMMA.16816.F32 R20, R4, R22, R8 ;  /* 0x000000160414723c */ /* 0x008fde0000001808 */
[----:B------:R-:W-:-:S04]  /*3f4f0*/  NOP ;  /* 0x0000000000007918 */ /* 0x000fc80000000000 */
[----:B------:R-:W-:Y:S01]  /*3f500*/  IMAD.MOV.U32 R11, RZ, RZ, R22 ;  /* 0x000000ffff0b7224 */ /* 0x000fe200078e0016 */
[----:B------:R0:W-:Y:S01]  /*3f510*/  STL [R1+0x60], R20 ;  /* 0x0000601401007387 */ /* 0x0001e20000100800 */
[----:B------:R-:W-:-:S03]  /*3f520*/  IMAD.MOV.U32 R16, RZ, RZ, R23 ;  /* 0x000000ffff107224 */ /* 0x000fc600078e0017 */
[----:B------:R-:W0:Y:S01]  /*3f530*/  LDL.LU.64 R22, [R1+0x1f20] ;  /* 0x001f200001167983 */ /* 0x000e220000300a00 */
[----:B------:R-:W-:Y:S02]  /*3f540*/  IMAD.MOV.U32 R10, RZ, RZ, R21 ;  /* 0x000000ffff0a7224 */ /* 0x000fe400078e0015 */
[----:B0-----:R-:W-:Y:S01]  /*3f550*/  HMMA.16816.F32 R20, R4, R22, R12 ;  /* 0x000000160414723c */ /* 0x001fe2000000180c */
[----:B------:R-:W2:Y:S04]  /*3f560*/  LDL.LU.64 R14, [R1+0x1f18] ;  /* 0x001f1800010e7983 */ /* 0x000ea80000300a00 */
[----:B------:R-:W3:-:S14]  /*3f570*/  LDL.LU.64 R12, [R1+0x1f10] ;  /* 0x001f1000010c7983 */ /* 0x000edc0000300a00 */
[----:B------:R-:W-:Y:S02]  /*3f580*/  IMAD.MOV.U32 R9, RZ, RZ, R22 ;  /* 0x000000ffff097224 */ /* 0x000fe400078e0016 */
[----:B------:R-:W-:Y:S02]  /*3f590*/  IMAD.MOV.U32 R8, RZ, RZ, R23 ;  /* 0x000000ffff087224 */ /* 0x000fe400078e0017 */
[----:B------:R-:W-:Y:S02]  /*3f5a0*/  IMAD.MOV.U32 R18, RZ, RZ, R20 ;  /* 0x000000ffff127224 */ /* 0x000fe400078e0014 */
[----:B------:R-:W-:Y:S01]  /*3f5b0*/  IMAD.MOV.U32 R17, RZ, RZ, R21 ;  /* 0x000000ffff117224 */ /* 0x000fe200078e0015 */
[----:B------:R-:W4:Y:S04]  /*3f5c0*/  LDL.LU.64 R22, [R1+0x1f08] ;  /* 0x001f080001167983 */ /* 0x000f280000300a00 */
[----:B------:R-:W2:Y:S04]  /*3f5d0*/  LDL.LU.64 R20, [R1+0x1f00] ;  /* 0x001f000001147983 */ /* 0x000ea80000300a00 */
[----:B------:R-:W-:Y:S04]  /*3f5e0*/  STL.64 [R1+0x1e58], R10 ;  /* 0x001e580a01007387 */ /* 0x000fe80000100a00 */
[----:B------:R0:W-:Y:S04]  /*3f5f0*/  STL.64 [R1+0x1e50], R8 ;  /* 0x001e500801007387 */ /* 0x0001e80000100a00 */
[----:B0-----:R-:W2:Y:S04]  /*3f600*/  LDL.LU R8, [R1+0x1c0] ;  /* 0x0001c00001087983 */ /* 0x001ea80000300800 */
[----:B------:R-:W2:Y:S04]  /*3f610*/  LDL.LU R9, [R1+0x1c4] ;  /* 0x0001c40001097983 */ /* 0x000ea80000300800 */
[----:B------:R-:W2:Y:S04]  /*3f620*/  LDL.LU R10, [R1+0x1c8] ;  /* 0x0001c800010a7983 */ /* 0x000ea80000300800 */
[----:B------:R-:W2:Y:S04]  /*3f630*/  LDL.LU R11, [R1+0x1cc] ;  /* 0x0001cc00010b7983 */ /* 0x000ea80000300800 */
[----:B------:R-:W-:Y:S01]  /*3f640*/  STL.64 [R1+0x1e48], R18 ;  /* 0x001e481201007387 */ /* 0x000fe20000100a00 */
[----:B------:R-:W-:-:S02]  /*3f650*/  IMAD.MOV.U32 R24, RZ, RZ, R29 ;  /* 0x000000ffff187224 */ /* 0x000fc400078e001d */
[----:B------:R-:W-:Y:S01]  /*3f660*/  IMAD.MOV.U32 R25, RZ, RZ, R2 ;  /* 0x000000ffff197224 */ /* 0x000fe200078e0002 */
[----:B------:R0:W-:Y:S04]  /*3f670*/  STL.64 [R1+0x1e40], R16 ;  /* 0x001e401001007387 */ /* 0x0001e80000100a00 */
[----:B------:R-:W4:Y:S04]  /*3f680*/  LDL.LU R29, [R1+0x1ef8] ;  /* 0x001ef800011d7983 */ /* 0x000f280000300800 */
[----:B------:R-:W4:Y:S01]  /*3f690*/  LDL.LU R2, [R1+0x1ef4] ;  /* 0x001ef40001027983 */ /* 0x000f220000300800 */
[----:B--2---:R-:W-:Y:S01]  /*3f6a0*/  HMMA.16816.F32 R4, R4, R26, R8 ;  /* 0x0000001a0404723c */ /* 0x004fe20000001808 */
[----:B---3--:R-:W-:-:S02]  /*3f6b0*/  IMAD.MOV.U32 R26, RZ, RZ, R13 ;  /* 0x000000ffff1a7224 */ /* 0x008fc400078e000d */
[----:B------:R-:W-:-:S05]  /*3f6c0*/  IMAD.MOV.U32 R27, RZ, RZ, R12 ;  /* 0x000000ffff1b7224 */ /* 0x000fca00078e000c */
[----:B------:R-:W-:Y:S04]  /*3f6d0*/  STL.64 [R1+0x1e68], R26 ;  /* 0x001e681a01007387 */ /* 0x000fe80000100a00 */
[----:B------:R1:W-:Y:S04]  /*3f6e0*/  STL.64 [R1+0x1e60], R24 ;  /* 0x001e601801007387 */ /* 0x0003e80000100a00 */
[----:B0-----:R-:W2:Y:S01]  /*3f6f0*/  LDL.LU R16, [R1+0x260] ;  /* 0x0002600001107983 */ /* 0x001ea20000300800 */
[----:B------:R-:W-:-:S03]  /*3f700*/  IMAD.MOV.U32 R17, RZ, RZ, R20 ;  /* 0x000000ffff117224 */ /* 0x000fc600078e0014 */
[----:B------:R-:W3:Y:S04]  /*3f710*/  LDL.LU R20, [R1+0x1ef0] ;  /* 0x001ef00001147983 */ /* 0x000ee80000300800 */
[----:B--2---:R-:W-:Y:S04]  /*3f720*/  STL.64 [R1+0x1e70], R16 ;  /* 0x001e701001007387 */ /* 0x004fe80000100a00 */
[----:B-1----:R-:W2:Y:S04]  /*3f730*/  LDL.LU R24, [R1+0x250] ;  /* 0x0002500001187983 */ /* 0x002ea80000300800 */
[----:B------:R-:W2:Y:S04]  /*3f740*/  LDL.LU R25, [R1+0x254] ;  /* 0x0002540001197983 */ /* 0x000ea80000300800 */
[----:B------:R-:W2:Y:S04]  /*3f750*/  LDL.LU R12, [R1+0x230] ;  /* 0x00023000010c7983 */ /* 0x000ea80000300800 */
[----:B------:R-:W2:Y:S04]  /*3f760*/  LDL.LU R13, [R1+0x234] ;  /* 0x00023400010d7983 */ /* 0x000ea80000300800 */
[----:B--2---:R0:W-:Y:S04]  /*3f770*/  STL.64 [R1+0x1ea8], R12 ;  /* 0x001ea80c01007387 */ /* 0x0041e80000100a00 */
[----:B0-----:R-:W2:Y:S04]  /*3f780*/  LDL.LU R12, [R1+0x220] ;  /* 0x00022000010c7983 */ /* 0x001ea80000300800 */
[----:B------:R-:W2:Y:S04]  /*3f790*/  LDL.LU R13, [R1+0x224] ;  /* 0x00022400010d7983 */ /* 0x000ea80000300800 */
[----:B--2---:R0:W-:Y:S04]  /*3f7a0*/  STL.64 [R1+0x1eb0], R12 ;  /* 0x001eb00c01007387 */ /* 0x0041e80000100a00 */
[----:B0-----:R-:W2:Y:S04]  /*3f7b0*/  LDL.LU R12, [R1+0x210] ;  /* 0x00021000010c7983 */ /* 0x001ea80000300800 */
[----:B------:R-:W2:Y:S04]  /*3f7c0*/  LDL.LU R13, [R1+0x214] ;  /* 0x00021400010d7983 */ /* 0x000ea80000300800 */
[----:B--2---:R0:W-:Y:S04]  /*3f7d0*/  STL.64 [R1+0x1ec8], R12 ;  /* 0x001ec80c01007387 */ /* 0x0041e80000100a00 */
[----:B0-----:R-:W2:Y:S04]  /*3f7e0*/  LDL.LU R12, [R1+0x200] ;  /* 0x00020000010c7983 */ /* 0x001ea80000300800 */
[----:B------:R-:W2:Y:S04]  /*3f7f0*/  LDL.LU R13, [R1+0x204] ;  /* 0x00020400010d7983 */ /* 0x000ea80000300800 */
[----:B------:R0:W-:Y:S04]  /*3f800*/  STL.64 [R1+0x1e78], R24 ;  /* 0x001e781801007387 */ /* 0x0001e80000100a00 */
[----:B0-----:R-:W2:Y:S04]  /*3f810*/  LDL.LU R24, [R1+0x240] ;  /* 0x0002400001187983 */ /* 0x001ea80000300800 */
[----:B------:R-:W2:Y:S01]  /*3f820*/  LDL.LU R25, [R1+0x244] ;  /* 0x0002440001197983 */ /* 0x000ea20000300800 */
[----:B---3--:R-:W-:-:S03]  /*3f830*/  IMAD.MOV.U32 R27, RZ, RZ, R20 ;  /* 0x000000ffff1b7224 */ /* 0x008fc600078e0014 */
[----:B--2---:R0:W-:Y:S04]  /*3f840*/  STL.64 [R1+0x1ea0], R24 ;  /* 0x001ea01801007387 */ /* 0x0041e80000100a00 */
[----:B0-----:R-:W2:Y:S04]  /*3f850*/  LDL.LU R24, [R1+0x100] ;  /* 0x0001000001187983 */ /* 0x001ea80000300800 */
[----:B------:R-:W2:Y:S04]  /*3f860*/  LDL.LU R25, [R1+0x104] ;  /* 0x0001040001197983 */ /* 0x000ea80000300800 */
[----:B------:R-:W3:Y:S04]  /*3f870*/  LDL.LU R26, [R1+0x108] ;  /* 0x00010800011a7983 */ /* 0x000ee80000300800 */
[----:B------:R-:W2:Y:S04]  /*3f880*/  LDL.LU R20, [R1+0x1eec] ;  /* 0x001eec0001147983 */ /* 0x000ea80000300800 */
[----:B---3--:R-:W-:Y:S04]  /*3f890*/  STL.64 [R1+0x1ec0], R26 ;  /* 0x001ec01a01007387 */ /* 0x008fe80000100a00 */
[----:B--2---:R0:W-:Y:S04]  /*3f8a0*/  STL.64 [R1+0x1eb8], R24 ;  /* 0x001eb81801007387 */ /* 0x0041e80000100a00 */
[----:B0-----:R-:W2:Y:S04]  /*3f8b0*/  LDL.LU R24, [R1+0x160] ;  /* 0x0001600001187983 */ /* 0x001ea80000300800 */
[----:B------:R-:W2:Y:S04]  /*3f8c0*/  LDL.LU R25, [R1+0x164] ;  /* 0x0001640001197983 */ /* 0x000ea80000300800 */
[----:B------:R-:W3:Y:S04]  /*3f8d0*/  LDL.LU R26, [R1+0x168] ;  /* 0x00016800011a7983 */ /* 0x000ee80000300800 */
[----:B------:R-:W3:Y:S01]  /*3f8e0*/  LDL.LU R27, [R1+0x16c] ;  /* 0x00016c00011b7983 */ /* 0x000ee20000300800 */
[----:B------:R-:W-:-:S02]  /*3f8f0*/  IMAD.MOV.U32 R16, RZ, RZ, R21 ;  /* 0x000000ffff107224 */ /* 0x000fc400078e0015 */
[----:B----4-:R-:W-:Y:S02]  /*3f900*/  IMAD.MOV.U32 R17, RZ, RZ, R22 ;  /* 0x000000ffff117224 */ /* 0x010fe400078e0016 */
[----:B------:R-:W-:Y:S01]  /*3f910*/  IMAD.MOV.U32 R18, RZ, RZ, R23 ;  /* 0x000000ffff127224 */ /* 0x000fe200078e0017 */
[----:B---3--:R-:W-:Y:S04]  /*3f920*/  STL.64 [R1+0x1ed8], R26 ;  /* 0x001ed81a01007387 */ /* 0x008fe80000100a00 */
[----:B--2---:R0:W-:Y:S04]  /*3f930*/  STL.64 [R1+0x1ed0], R24 ;  /* 0x001ed01801007387 */ /* 0x0041e80000100a00 */
[----:B0-----:R-:W2:Y:S04]  /*3f940*/  LDL.LU R24, [R1+0x190] ;  /* 0x0001900001187983 */ /* 0x001ea80000300800 */
[----:B------:R-:W2:Y:S04]  /*3f950*/  LDL.LU R25, [R1+0x194] ;  /* 0x0001940001197983 */ /* 0x000ea80000300800 */
[----:B------:R-:W2:Y:S04]  /*3f960*/  LDL.LU R26, [R1+0x198] ;  /* 0x00019800011a7983 */ /* 0x000ea80000300800 */
[----:B------:R-:W2:Y:S04]  /*3f970*/  LDL.LU R27, [R1+0x19c] ;  /* 0x00019c00011b7983 */ /* 0x000ea80000300800 */
[----:B------:R-:W2:Y:S04]  /*3f980*/  LDL.LU R21, [R1+0x1ee8] ;  /* 0x001ee80001157983 */ /* 0x000ea80000300800 */
[----:B------:R-:W2:Y:S04]  /*3f990*/  LDL.LU R22, [R1+0x1ee4] ;  /* 0x001ee40001167983 */ /* 0x000ea80000300800 */
[----:B------:R-:W2:Y:S01]  /*3f9a0*/  LDL.LU R23, [R1+0x1ee0] ;  /* 0x001ee00001177983 */ /* 0x000ea20000300800 */
[----:B------:R-:W-:-:S02]  /*3f9b0*/  IMAD.MOV.U32 R8, RZ, RZ, R15 ;  /* 0x000000ffff087224 */ /* 0x000fc400078e000f */
[----:B------:R-:W-:Y:S01]  /*3f9c0*/  IMAD.MOV.U32 R9, RZ, RZ, R14 ;  /* 0x000000ffff097224 */ /* 0x000fe200078e000e */
[----:B------:R0:W-:Y:S04]  /*3f9d0*/  STL [R1+0x1d9c], R4 ;  /* 0x001d9c0401007387 */ /* 0x0001e80000100800 */
[----:B------:R1:W-:Y:S04]  /*3f9e0*/  STL [R1+0x1d98], R5 ;  /* 0x001d980501007387 */ /* 0x0003e80000100800 */
[----:B------:R3:W-:Y:S04]  /*3f9f0*/  STL [R1+0x1d94], R6 ;  /* 0x001d940601007387 */ /* 0x0007e80000100800 */
[----:B------:R4:W-:Y:S04]  /*3fa00*/  STL [R1+0x1d90], R7 ;  /* 0x001d900701007387 */ /* 0x0009e80000100800 */
[----:B0-----:R-:W2:Y:S04]  /*3fa10*/  LDL.LU R4, [R1+0x130] ;  /* 0x0001300001047983 */ /* 0x001ea80000300800 */
[----:B-1----:R-:W2:Y:S04]  /*3fa20*/  LDL.LU R5, [R1+0x134] ;  /* 0x0001340001057983 */ /* 0x002ea80000300800 */
[----:B---3--:R-:W3:Y:S04]  /*3fa30*/  LDL.LU R6, [R1+0x138] ;  /* 0x0001380001067983 */ /* 0x008ee80000300800 */
[----:B----4-:R-:W3:Y:S01]  /*3fa40*/  LDL.LU R7, [R1+0x13c] ;  /* 0x00013c0001077983 */ /* 0x010ee20000300800 */
        /* <DEDUP_REMOVED lines=10> */
[----:B0-----:R-:W3:Y:S01]  /*3faf0*/  LDL.LU.64 R12, [R1+0x1eb0] ;  /* 0x001eb000010c7983 */ /* 0x001ee20000300a00 */
[----:B------:R-:W-:Y:S02]  /*3fb00*/  IMAD.MOV.U32 R19, RZ, RZ, R28 ;  /* 0x000000ffff137224 */ /* 0x000fe400078e001c */
[----:B------:R-:W-:Y:S02]  /*3fb10*/  IMAD.MOV.U32 R10, RZ, RZ, R3 ;  /* 0x000000ffff0a7224 */ /* 0x000fe400078e0003 */
[----:B------:R-:W-:Y:S02]  /*3fb20*/  IMAD.MOV.U32 R3, RZ, RZ, R14 ;  /* 0x000000ffff037224 */ /* 0x000fe400078e000e */
[----:B------:R-:W-:-:S05]  /*3fb30*/  IMAD.MOV.U32 R28, RZ, RZ, R15 ;  /* 0x000000ffff1c7224 */ /* 0x000fca00078e000f */
[----:B------:R-:W-:Y:S04]  /*3fb40*/  STL [R1+0x1dfc], R28 ;  /* 0x001dfc1c01007387 */ /* 0x000fe80000100800 */
[----:B------:R-:W-:Y:S01]  /*3fb50*/  STL [R1+0x1df8], R3 ;  /* 0x001df80301007387 */ /* 0x000fe20000100800 */
[----:B---3--:R-:W-:-:S15]  /*3fb60*/  HMMA.16816.F32 R12, R20, R12, R4 ;  /* 0x0000000c140c723c */ /* 0x008fde0000001804 */
[----:B------:R-:W-:-:S04]  /*3fb70*/  NOP ;  /* 0x0000000000007918 */ /* 0x000fc80000000000 */
[----:B------:R-:W-:Y:S02]  /*3fb80*/  IMAD.MOV.U32 R4, RZ, RZ, R12 ;  /* 0x000000ffff047224 */ /* 0x000fe400078e000c */
[----:B------:R-:W-:Y:S02]  /*3fb90*/  IMAD.MOV.U32 R5, RZ, RZ, R13 ;  /* 0x000000ffff057224 */ /* 0x000fe400078e000d */
[----:B------:R-:W2:Y:S01]  /*3fba0*/  LDL.LU.64 R12, [R1+0x1ea8] ;  /* 0x001ea800010c7983 */ /* 0x000ea20000300a00 */
[----:B------:R-:W-:Y:S02]  /*3fbb0*/  IMAD.MOV.U32 R6, RZ, RZ, R14 ;  /* 0x000000ffff067224 */ /* 0x000fe400078e000e */
[----:B------:R-:W-:-:S05]  /*3fbc0*/  IMAD.MOV.U32 R7, RZ, RZ, R15 ;  /* 0x000000ffff077224 */ /* 0x000fca00078e000f */
[----:B------:R-:W-:Y:S04]  /*3fbd0*/  STL.64 [R1+0x1da8], R6 ;  /* 0x001da80601007387 */ /* 0x000fe80000100a00 */
[----:B------:R0:W-:Y:S04]  /*3fbe0*/  STL.64 [R1+0x1da0], R4 ;  /* 0x001da00401007387 */ /* 0x0001e80000100a00 */
[----:B0-----:R-:W3:Y:S01]  /*3fbf0*/  LDL.LU R4, [R1+0x290] ;  /* 0x0002900001047983 */ /* 0x001ee20000300800 */
[----:B--2---:R-:W-:Y:S03]  /*3fc00*/  HMMA.16816.F32 R12, R20, R12, R24 ;  /* 0x0000000c140c723c */ /* 0x004fe60000001818 */
[----:B------:R-:W2:-:S15]  /*3fc10*/  LDL.LU.64 R24, [R1+0x1ea0] ;  /* 0x001ea00001187983 */ /* 0x000e9e0000300a00 */
[----:B------:R-:W-:Y:S01]  /*3fc20*/  NOP ;  /* 0x0000000000007918 */ /* 0x000fe20000000000 */
[----:B------:R-:W-:Y:S01]  /*3fc30*/  IMAD.MOV.U32 R28, RZ, RZ, R14 ;  /* 0x000000ffff1c7224 */ /* 0x000fe200078e000e */
[----:B------:R0:W-:Y:S01]  /*3fc40*/  STL.64 [R1+0xd0], R12 ;  /* 0x0000d00c01007387 */ /* 0x0001e20000100a00 */
[----:B------:R-:W-:-:S03]  /*3fc50*/  IMAD.MOV.U32 R3, RZ, RZ, R15 ;  /* 0x000000ffff037224 */ /* 0x000fc600078e000f */
[----:B------:R-:W2:Y:S04]  /*3fc60*/  LDL.LU.64 R14, [R1+0x1e98] ;  /* 0x001e9800010e7983 */ /* 0x000ea80000300a00 */
[----:B0-----:R-:W2:Y:S02]  /*3fc70*/  LDL.LU.64 R12, [R1+0x1e90] ;  /* 0x001e9000010c7983 */ /* 0x001ea40000300a00 */
[----:B--2---:R-:W-:Y:S02]  /*3fc80*/  HMMA.16816.F32 R24, R20, R24, R12 ;  /* 0x000000181418723c */ /* 0x004fe4000000180c */
[----:B------:R-:W2:Y:S04]  /*3fc90*/  LDL.LU R14, [R1+0x1e88] ;  /* 0x001e8800010e7983 */ /* 0x000ea80000300800 */
[----:B------:R-:W4:-:S13]  /*3fca0*/  LDL.LU.64 R12, [R1+0x1e80] ;  /* 0x001e8000010c7983 */ /* 0x000f1a0000300a00 */
[----:B------:R0:W-:Y:S01]  /*3fcb0*/  STL [R1+0xc4], R25 ;  /* 0x0000c41901007387 */ /* 0x0001e20000100800 */
[----:B------:R-:W-:-:S03]  /*3fcc0*/  IMAD.MOV.U32 R15, RZ, RZ, R24 ;  /* 0x000000ffff0f7224 */ /* 0x000fc600078e0018 */
[----:B------:R-:W-:Y:S04]  /*3fcd0*/  STL [R1+0xc8], R26 ;  /* 0x0000c81a01007387 */ /* 0x000fe80000100800 */
[----:B0-----:R-:W3:Y:S01]  /*3fce0*/  LDL.LU.64 R24, [R1+0x1e78] ;  /* 0x001e780001187983 */ /* 0x001ee20000300a00 */
[----:B------:R-:W-:Y:S02]  /*3fcf0*/  IMAD.MOV.U32 R5, RZ, RZ, R29 ;  /* 0x000000ffff057224 */ /* 0x000fe400078e001d */
[----:B------:R-:W-:Y:S02]  /*3fd00*/  IMAD.MOV.U32 R29, RZ, RZ, R27 ;  /* 0x000000ffff1d7224 */ /* 0x000fe400078e001b */
[----:B------:R-:W-:Y:S01]  /*3fd10*/  IMAD.MOV.U32 R11, RZ, RZ, R0 ;  /* 0x000000ffff0b7224 */ /* 0x000fe200078e0000 */
[----:B--2---:R-:W-:Y:S04]  /*3fd20*/  STL.64 [R1+0x1d80], R14 ;  /* 0x001d800e01007387 */ /* 0x004fe80000100a00 */
[----:B----4-:R0:W-:Y:S04]  /*3fd30*/  STL.64 [R1+0x1d78], R12 ;  /* 0x001d780c01007387 */ /* 0x0101e80000100a00 */
[----:B0-----:R-:W2:Y:S01]  /*3fd40*/  LDL.LU R12, [R1+0x270] ;  /* 0x00027000010c7983 */ /* 0x001ea20000300800 */
[----:B---3--:R-:W-:Y:S03]  /*3fd50*/  HMMA.16816.F32 R24, R20, R24, R16 ;  /* 0x000000181418723c */ /* 0x008fe60000001810 */
[----:B------:R-:W3:Y:S01]  /*3fd60*/  LDL.LU.64 R16, [R1+0x1e70] ;  /* 0x001e700001107983 */ /* 0x000ee20000300a00 */
[----:B------:R-:W-:-:S15]  /*3fd70*/  IMAD.MOV.U32 R13, RZ, RZ, R2 ;  /* 0x000000ffff0d7224 */ /* 0x000fde00078e0002 */
[----:B------:R-:W-:Y:S01]  /*3fd80*/  IMAD.MOV.U32 R2, RZ, RZ, R26 ;  /* 0x000000ffff027224 */ /* 0x000fe200078e001a */
[----:B------:R0:W-:Y:S01]  /*3fd90*/  STL.64 [R1+0xf0], R24 ;  /* 0x0000f01801007387 */ /* 0x0001e20000100a00 */
[----:B------:R-:W-:-:S03]  /*3fda0*/  IMAD.MOV.U32 R0, RZ, RZ, R27 ;  /* 0x000000ffff007224 */ /* 0x000fc600078e001b */
[----:B------:R-:W2:Y:S04]  /*3fdb0*/  LDL.LU.64 R26, [R1+0x1e68] ;  /* 0x001e6800011a7983 */ /* 0x000ea80000300a00 */
[----:B0-----:R-:W2:Y:S01]  /*3fdc0*/  LDL.LU.64 R24, [R1+0x1e60] ;  /* 0x001e600001187983 */ /* 0x001ea20000300a00 */
[----:B---3--:R-:W-:Y:S03]  /*3fdd0*/  HMMA.16816.F32 R16, R20, R16, R8 ;  /* 0x000000101410723c */ /* 0x008fe60000001808 */
[----:B------:R-:W3:Y:S04]  /*3fde0*/  LDL.LU.64 R10, [R1+0x1e58] ;  /* 0x001e5800010a7983 */ /* 0x000ee80000300a00 */
[----:B------:R-:W4:-:S12]  /*3fdf0*/  LDL.LU.64 R8, [R1+0x1e50] ;  /* 0x001e500001087983 */ /* 0x000f180000300a00 */
[----:B------:R-:W-:Y:S04]  /*3fe00*/  STL.64 [R1+0x110], R16 ;  /* 0x0001101001007387 */ /* 0x000fe80000100a00 */
[----:B------:R0:W-:Y:S01]  /*3fe10*/  STL.64 [R1+0x118], R18 ;  /* 0x0001181201007387 */ /* 0x0001e20000100a00 */
[----:B--2---:R-:W-:Y:S03]  /*3fe20*/  HMMA.16816.F32 R12, R20, R12, R24 ;  /* 0x0000000c140c723c */ /* 0x004fe60000001818 */
[----:B0-----:R-:W2:Y:S04]  /*3fe30*/  LDL.LU.64 R18, [R1+0x1e48] ;  /* 0x001e480001127983 */ /* 0x001ea80000300a00 */
[----:B------:R-:W2:Y:S04]  /*3fe40*/  LDL.LU.64 R16, [R1+0x1e40] ;  /* 0x001e400001107983 */ /* 0x000ea80000300a00 */
[----:B------:R-:W2:Y:S04]  /*3fe50*/  LDL.LU.64 R26, [R1+0x1e38] ;  /* 0x001e3800011a7983 */ /* 0x000ea80000300a00 */
[----:B------:R-:W2:Y:S04]  /*3fe60*/  LDL.LU.64 R24, [R1+0x1e30] ;  /* 0x001e300001187983 */ /* 0x000ea80000300a00 */
[----:B------:R-:W-:Y:S04]  /*3fe70*/  STL.64 [R1+0x100], R12 ;  /* 0x0001000c01007387 */ /* 0x000fe80000100a00 */
[----:B------:R2:W-:Y:S01]  /*3fe80*/  STL.64 [R1+0x108], R14 ;  /* 0x0001080e01007387 */ /* 0x0005e20000100a00 */
[----:B----4-:R-:W-:-:S02]  /*3fe90*/  IMAD.MOV.U32 R6, RZ, RZ, R9 ;  /* 0x000000ffff067224 */ /* 0x010fc400078e0009 */
[----:B------:R-:W-:Y:S01]  /*3fea0*/  IMAD.MOV.U32 R7, RZ, RZ, R8 ;  /* 0x000000ffff077224 */ /* 0x000fe200078e0008 */
[----:B--2---:R-:W-:Y:S01]  /*3feb0*/  HMMA.16816.F32 R12, R20, R4, R24 ;  /* 0x00000004140c723c */ /* 0x004fe20000001818 */
[----:B------:R-:W-:Y:S02]  /*3fec0*/  IMAD.MOV.U32 R4, RZ, RZ, R18 ;  /* 0x000000ffff047224 */ /* 0x000fe400078e0012 */
[----:B------:R-:W2:Y:S01]  /*3fed0*/  LDL.LU R18, [R1+0x1e2c] ;  /* 0x001e2c0001127983 */ /* 0x000ea20000300800 */
[----:B------:R-:W-:-:S15]  /*3fee0*/  IMAD.MOV.U32 R5, RZ, RZ, R17 ;  /* 0x000000ffff057224 */ /* 0x000fde00078e0011 */
[----:B------:R0:W-:Y:S04]  /*3fef0*/  STL.64 [R1+0xe0], R12 ;  /* 0x0000e00c01007387 */ /* 0x0001e80000100a00 */
[----:B------:R-:W-:Y:S04]  /*3ff00*/  STL.64 [R1+0xe8], R14 ;  /* 0x0000e80e01007387 */ /* 0x000fe80000100a00 */
[----:B------:R-:W4:Y:S04]  /*3ff10*/  LDL.LU R17, [R1+0x1e28] ;  /* 0x001e280001117983 */ /* 0x000f280000300800 */
[----:B------:R-:W2:Y:S04]  /*3ff20*/  LDL.LU R8, [R1+0x2b0] ;  /* 0x0002b00001087983 */ /* 0x000ea80000300800 */
[----:B------:R-:W2:Y:S04]  /*3ff30*/  LDL.LU R9, [R1+0x2b4] ;  /* 0x0002b40001097983 */ /* 0x000ea80000300800 */
[----:B0-----:R-:W2:Y:S04]  /*3ff40*/  LDL.LU R12, [R1+0x2d0] ;  /* 0x0002d000010c7983 */ /* 0x001ea80000300800 */
[----:B------:R-:W2:Y:S04]  /*3ff50*/  LDL.LU R13, [R1+0x2d4] ;  /* 0x0002d400010d7983 */ /* 0x000ea80000300800 */
[----:B------:R-:W-:Y:S04]  /*3ff60*/  STL.64 [R1+0x1db8], R6 ;  /* 0x001db80601007387 */ /* 0x000fe80000100a00 */
[----:B------:R0:W-:Y:S04]  /*3ff70*/  STL.64 [R1+0x1db0], R4 ;  /* 0x001db00401007387 */ /* 0x0001e80000100a00 */
[----:B0-----:R-:W2:Y:S04]  /*3ff80*/  LDL.LU R4, [R1+0x320] ;  /* 0x0003200001047983 */ /* 0x001ea80000300800 */
[----:B------:R-:W2:Y:S04]  /*3ff90*/  LDL.LU R5, [R1+0x324] ;  /* 0x0003240001057983 */ /* 0x000ea80000300800 */
[----:B--2---:R0:W-:Y:S04]  /*3ffa0*/  STL.64 [R1+0x1dc8], R4 ;  /* 0x001dc80401007387 */ /* 0x0041e80000100a00 */
[----:B------:R-:W2:Y:S04]  /*3ffb0*/  LDL.LU R24, [R1+0x330] ;  /* 0x0003300001187983 */ /* 0x000ea80000300800 */
[----:B------:R-:W2:Y:S04]  /*3ffc0*/  LDL.LU R25, [R1+0x334] ;  /* 0x0003340001197983 */ /* 0x000ea80000300800 */
[----:B0-----:R-:W2:Y:S04]  /*3ffd0*/  LDL.LU R4, [R1+0x310] ;  /* 0x0003100001047983 */ /* 0x001ea80000300800 */
[----:B------:R-:W2:Y:S01]  /*3ffe0*/  LDL.LU R5, [R1+0x314] ;  /* 0x0003140001057983 */ /* 0x000ea20000300800 */
[----:B---3--:R-:W-:-:S02]  /*3fff0*/  IMAD.MOV.U32 R26, RZ, RZ, R11 ;  /* 0x000000ffff1a7224 */ /* 0x008fc400078e000b */
[----:B------:R-:W-:Y:S01]  /*40000*/  IMAD.MOV.U32 R27, RZ, RZ, R16 ;  /* 0x000000ffff1b7224 */ /* 0x000fe200078e0010 */
[----:B--2---:R-:W-:Y:S04]  /*40010*/  STL.64 [R1+0x1de0], R4 ;  /* 0x001de00401007387 */ /* 0x004fe80000100a00 */
[----:B------:R0:W-:Y:S04]  /*40020*/  STL.64 [R1+0x1dc0], R24 ;  /* 0x001dc01801007387 */ /* 0x0001e80000100a00 */
[----:B0-----:R-:W2:Y:S01]  /*40030*/  LDL.LU R24, [R1+0x60] ;  /* 0x0000600001187983 */ /* 0x001ea20000300800 */
[----:B------:R-:W-:-:S03]  /*40040*/  IMAD.MOV.U32 R25, RZ, RZ, R10 ;  /* 0x000000ffff197224 */ /* 0x000fc600078e000a */
[----:B------:R-:W3:Y:S04]  /*40050*/  LDL.LU R10, [R1+0x1e24] ;  /* 0x001e2400010a7983 */ /* 0x000ee80000300800 */
[----:B------:R-:W3:Y:S04]  /*40060*/  LDL.LU R11, [R1+0x1e20] ;  /* 0x001e2000010b7983 */ /* 0x000ee80000300800 */
[----:B------:R-:W3:Y:S04]  /*40070*/  LDL.LU R16, [R1+0x1e1c] ;  /* 0x001e1c0001107983 */ /* 0x000ee80000300800 */
[----:B------:R-:W3:Y:S04]  /*40080*/  LDL.LU R4, [R1+0x2f0] ;  /* 0x0002f00001047983 */ /* 0x000ee80000300800 */
[----:B------:R-:W3:Y:S04]  /*40090*/  LDL.LU R5, [R1+0x2f4] ;  /* 0x0002f40001057983 */ /* 0x000ee80000300800 */
[----:B------:R0:W-:Y:S02]  /*400a0*/  STL.64 [R1+0x1dd8], R26 ;  /* 0x001dd81a01007387 */ /* 0x0001e40000100a00 */
[----:B0-----:R-:W-:-:S02]  /*400b0*/  IMAD.MOV.U32 R26, RZ, RZ, R19 ;  /* 0x000000ffff1a7224 */ /* 0x001fc400078e0013 */
[----:B--2---:R4:W-:Y:S02]  /*400c0*/  STL.64 [R1+0x1dd0], R24 ;  /* 0x001dd01801007387 */ /* 0x0049e40000100a00 */
[----:B----4-:R-:W-:Y:S02]  /*400d0*/  IMAD.MOV.U32 R24, RZ, RZ, R17 ;  /* 0x000000ffff187224 */ /* 0x010fe400078e0011 */
[----:B------:R-:W-:Y:S01]  /*400e0*/  IMAD.MOV.U32 R25, RZ, RZ, R18 ;  /* 0x000000ffff197224 */ /* 0x000fe200078e0012 */
[----:B------:R-:W3:Y:S04]  /*400f0*/  LDL.LU R17, [R1+0x1e18] ;  /* 0x001e180001117983 */ /* 0x000ee80000300800 */
[----:B------:R-:W3:Y:S04]  /*40100*/  LDL.LU R18, [R1+0x1e14] ;  /* 0x001e140001127983 */ /* 0x000ee80000300800 */
[----:B------:R-:W3:Y:S04]  /*40110*/  LDL.LU R19, [R1+0x1e10] ;  /* 0x001e100001137983 */ /* 0x000ee80000300800 */
[----:B------:R-:W2:Y:S04]  /*40120*/  LDL.LU R27, [R1+0x5c] ;  /* 0x00005c00011b7983 */ /* 0x000ea80000300800 */
[----:B--2---:R0:W-:Y:S04]  /*40130*/  STL.64 [R1+0x1df0], R26 ;  /* 0x001df01a01007387 */ /* 0x0041e80000100a00 */
[----:B------:R1:W-:Y:S01]  /*40140*/  STL.64 [R1+0x1de8], R24 ;  /* 0x001de81801007387 */ /* 0x0003e20000100a00 */
[----:B---3--:R-:W-:Y:S01]  /*40150*/  HMMA.16816.F32 R16, R20, R8, R16 ;  /* 0x000000081410723c */ /* 0x008fe20000001810 */
[----:B0-----:R-:W-:-:S02]  /*40160*/  IMAD.MOV.U32 R26, RZ, RZ, R11 ;  /* 0x000000ffff1a7224 */ /* 0x001fc400078e000b */
[----:B-1----:R-:W2:Y:S04]  /*40170*/  LDL.LU R24, [R1+0x40] ;  /* 0x0000400001187983 */ /* 0x002ea80000300800 */
[----:B------:R-:W2:Y:S01]  /*40180*/  LDL.LU R25, [R1+0x44] ;  /* 0x0000440001197983 */ /* 0x000ea20000300800 */
[----:B------:R-:W-:-:S03]  /*40190*/  IMAD.MOV.U32 R27, RZ, RZ, R10 ;  /* 0x000000ffff1b7224 */ /* 0x000fc600078e000a */
[----:B------:R-:W3:Y:S04]  /*401a0*/  LDL.LU.64 R10, [R1+0x1e08] ;  /* 0x001e0800010a7983 */ /* 0x000ee80000300a00 */
[----:B------:R-:W3:Y:S02]  /*401b0*/  LDL.LU.64 R8, [R1+0x1e00] ;  /* 0x001e000001087983 */ /* 0x000ee40000300a00 */
[----:B---3--:R-:W-:Y:S02]  /*401c0*/  HMMA.16816.F32 R12, R20, R12, R8 ;  /* 0x0000000c140c723c */ /* 0x008fe40000001808 */
[----:B------:R-:W3:Y:S04]  /*401d0*/  LDL.LU R10, [R1+0x248] ;  /* 0x00024800010a7983 */ /* 0x000ee80000300800 */
[----:B------:R-:W-:Y:S04]  /*401e0*/  STL.64 [R1+0x80], R16 ;  /* 0x0000801001007387 */ /* 0x000fe80000100a00 */
[----:B------:R-:W-:Y:S09]  /*401f0*/  STL.64 [R1+0x88], R18 ;  /* 0x0000881201007387 */ /* 0x000ff20000100a00 */
[----:B------:R-:W-:Y:S04]  /*40200*/  STL.64 [R1+0x30], R12 ;  /* 0x0000300c01007387 */ /* 0x000fe80000100a00 */
[----:B------:R-:W-:Y:S04]  /*40210*/  STL.64 [R1+0x38], R14 ;  /* 0x0000380e01007387 */ /* 0x000fe80000100a00 */
[----:B------:R-:W3:Y:S04]  /*40220*/  LDL.LU R11, [R1+0x24c] ;  /* 0x00024c00010b7983 */ /* 0x000ee80000300800 */
[----:B---3--:R0:W-:Y:S04]  /*40230*/  STL.64 [R1+0x1d30], R10 ;  /* 0x001d300a01007387 */ /* 0x0081e80000100a00 */
[----:B------:R-:W3:Y:S04]  /*40240*/  LDL.LU R8, [R1+0xd0] ;  /* 0x0000d00001087983 */ /* 0x000ee80000300800 */
[----:B------:R-:W3:Y:S01]  /*40250*/  LDL.LU R9, [R1+0xd4] ;  /* 0x0000d40001097983 */ /* 0x000ee20000300800 */
[----:B0-----:R-:W-:-:S02]  /*40260*/  IMAD.MOV.U32 R10, RZ, RZ, R28 ;  /* 0x000000ffff0a7224 */ /* 0x001fc400078e001c */
[----:B------:R-:W-:Y:S01]  /*40270*/  IMAD.MOV.U32 R11, RZ, RZ, R3 ;  /* 0x000000ffff0b7224 */ /* 0x000fe200078e0003 */
[----:B------:R-:W4:Y:S04]  /*40280*/  LDL.LU R28, [R1+0x1dfc] ;  /* 0x001dfc00011c7983 */ /* 0x000f280000300800 */
[----:B------:R-:W2:Y:S04]  /*40290*/  LDL.LU R3, [R1+0x1df8] ;  /* 0x001df80001037983 */ /* 0x000ea80000300800 */
[----:B------:R-:W2:Y:S04]  /*402a0*/  LDL.LU R12, [R1+0x340] ;  /* 0x00034000010c7983 */ /* 0x000ea80000300800 */
[----:B------:R-:W4:Y:S04]  /*402b0*/  LDL.LU R13, [R1+0x344] ;  /* 0x00034400010d7983 */ /* 0x000f280000300800 */
[----:B------:R0:W-:Y:S04]  /*402c0*/  STL.64 [R1+0x1d40], R10 ;  /* 0x001d400a01007387 */ /* 0x0001e80000100a00 */
[----:B---3--:R-:W-:Y:S04]  /*402d0*/  STL.64 [R1+0x1d38], R8 ;  /* 0x001d380801007387 */ /* 0x008fe80000100a00 */
[----:B0-----:R-:W3:Y:S04]  /*402e0*/  LDL.LU R10, [R1+0x228] ;  /* 0x00022800010a7983 */ /* 0x001ee80000300800 */
[----:B------:R-:W3:Y:S04]  /*402f0*/  LDL.LU R11, [R1+0x22c] ;  /* 0x00022c00010b7983 */ /* 0x000ee80000300800 */
[----:B------:R-:W4:Y:S04]  /*40300*/  LDL.LU R18, [R1+0x208] ;  /* 0x0002080001127983 */ /* 0x000f280000300800 */
[----:B------:R-:W4:Y:S01]  /*40310*/  LDL.LU R19, [R1+0x20c] ;  /* 0x00020c0001137983 */ /* 0x000f220000300800 */
[C---:B--2---:R-:W-:Y:S03]  /*40320*/  HMMA.16816.F32 R4, R20.reuse, R4, R24 ;  /* 0x000000041404723c */ /* 0x044fe60000001818 */
[----:B---3--:R0:W-:Y:S04]  /*40330*/  STL.64 [R1+0x1d50], R10 ;  /* 0x001d500a01007387 */ /* 0x0081e80000100a00 */
[----:B0-----:R-:W2:Y:S04]  /*40340*/  LDL.LU R10, [R1+0x218] ;  /* 0x00021800010a7983 */ /* 0x001ea80000300800 */
[----:B------:R-:W2:Y:S04]  /*40350*/  LDL.LU R11, [R1+0x21c] ;  /* 0x00021c00010b7983 */ /* 0x000ea80000300800 */
[----:B--2---:R0:W-:Y:S04]  /*40360*/  STL.64 [R1+0x1d68], R10 ;  /* 0x001d680a01007387 */ /* 0x0041e80000100a00 */
[----:B------:R-:W2:Y:S04]  /*40370*/  LDL.LU R8, [R1+0x90] ;  /* 0x0000900001087983 */ /* 0x000ea80000300800 */
[----:B------:R-:W2:Y:S04]  /*40380*/  LDL.LU R9, [R1+0x94] ;  /* 0x0000940001097983 */ /* 0x000ea80000300800 */
[----:B0-----:R-:W2:Y:S04]  /*40390*/  LDL.LU R10, [R1+0x98] ;  /* 0x00009800010a7983 */ /* 0x001ea80000300800 */
[----:B------:R-:W2:Y:S04]  /*403a0*/  LDL.LU R11, [R1+0x9c] ;  /* 0x00009c00010b7983 */ /* 0x000ea80000300800 */
[----:B------:R-:W3:Y:S04]  /*403b0*/  LDL.LU.64 R26, [R1+0x1df0] ;  /* 0x001df000011a7983 */ /* 0x000ee80000300a00 */
[----:B------:R-:W3:Y:S04]  /*403c0*/  LDL.LU.64 R24, [R1+0x1de8] ;  /* 0x001de80001187983 */ /* 0x000ee80000300a00 */
[----:B------:R0:W-:Y:S04]  /*403d0*/  STL.64 [R1+0x20], R4 ;  /* 0x0000200401007387 */ /* 0x0001e80000100a00 */
[----:B------:R3:W-:Y:S04]  /*403e0*/  STL.64 [R1+0x28], R6 ;  /* 0x0000280601007387 */ /* 0x0007e80000100a00 */
[----:B0-----:R-:W3:Y:S02]  /*403f0*/  LDL.LU.64 R4, [R1+0x1de0] ;  /* 0x001de00001047983 */ /* 0x001ee40000300a00 */
[----:B---3--:R-:W-:Y:S02]  /*40400*/  HMMA.16816.F32 R4, R20, R4, R24 ;  /* 0x000000041404723c */ /* 0x008fe40000001818 */
[----:B------:R-:W3:Y:S04]  /*40410*/  LDL.LU.64 R26, [R1+0x1dd8] ;  /* 0x001dd800011a7983 */ /* 0x000ee80000300a00 */
[----:B------:R-:W3:-:S13]  /*40420*/  LDL.LU.64 R24, [R1+0x1dd0] ;  /* 0x001dd00001187983 */ /* 0x000eda0000300a00 */
[----:B------:R0:W-:Y:S04]  /*40430*/  STL.64 [R1+0x10], R4 ;  /* 0x0000100401007387 */ /* 0x0001e80000100a00 */
[----:B------:R3:W-:Y:S04]  /*40440*/  STL.64 [R1+0x18], R6 ;  /* 0x0000180601007387 */ /* 0x0007e80000100a00 */
[----:B0-----:R-:W3:Y:S02]  /*40450*/  LDL.LU.64 R4, [R1+0x1dc8] ;  /* 0x001dc80001047983 */ /* 0x001ee40000300a00 */
[----:B---3--:R-:W-:Y:S02]  /*40460*/  HMMA.16816.F32 R4, R20, R4, R24 ;  /* 0x000000041404723c */ /* 0x008fe40000001818 */
[----:B------:R-:W3:-:S15]  /*40470*/  LDL.LU.64 R24, [R1+0x1dc0] ;  /* 0x001dc00001187983 */ /* 0x000ede0000300a00 */
[----:B------:R-:W-:Y:S02]  /*40480*/  NOP ;  /* 0x0000000000007918 */ /* 0x000fe40000000000 */
[----:B------:R-:W-:Y:S04]  /*40490*/  STL.64 [R1], R4 ;  /* 0x0000000401007387 */ /* 0x000fe80000100a00 */
[----:B------:R0:W-:Y:S04]  /*404a0*/  STL.64 [R1+0x8], R6 ;  /* 0x0000080601007387 */ /* 0x0001e80000100a00 */
[----:B0-----:R-:W3:Y:S04]  /*404b0*/  LDL.LU.64 R6, [R1+0x1db8] ;  /* 0x001db80001067983 */ /* 0x001ee80000300a00 */
[----:B------:R-:W3:Y:S02]  /*404c0*/  LDL.LU.64 R4, [R1+0x1db0] ;  /* 0x001db00001047983 */ /* 0x000ee40000300a00 */
[----:B---3--:R-:W-:Y:S02]  /*404d0*/  HMMA.16816.F32 R24, R20, R24, R4 ;  /* 0x000000181418723c */ /* 0x008fe40000001804 */
[----:B------:R-:W3:Y:S04]  /*404e0*/  LDL.LU.64 R6, [R1+0x1da8] ;  /* 0x001da80001067983 */ /* 0x000ee80000300a00 */
[----:B------:R-:W2:-:S13]  /*404f0*/  LDL.LU.64 R4, [R1+0x1da0] ;  /* 0x001da00001047983 */ /* 0x000e9a0000300a00 */
[----:B------:R-:W-:Y:S04]  /*40500*/  STL.64 [R1+0x1c90], R26 ;  /* 0x001c901a01007387 */ /* 0x000fe80000100a00 */
[----:B------:R0:W-:Y:S04]  /*40510*/  STL.64 [R1+0x1c88], R24 ;  /* 0x001c881801007387 */ /* 0x0001e80000100a00 */
[----:B0-----:R-:W4:Y:S01]  /*40520*/  LDL R25, [R1+0x51c] ;  /* 0x00051c0001197983 */ /* 0x001f220000100800 */
[----:B---3--:R-:W-:Y:S02]  /*40530*/  IMAD.MOV.U32 R26, RZ, RZ, R6 ;  /* 0x000000ffff1a7224 */ /* 0x008fe400078e0006 */
[----:B--2---:R-:W-:-:S02]  /*40540*/  IMAD.MOV.U32 R24, RZ, RZ, R4 ;  /* 0x000000ffff187224 */ /* 0x004fc400078e0004 */
[----:B------:R-:W-:Y:S01]  /*40550*/  IMAD.MOV.U32 R27, RZ, RZ, R7 ;  /* 0x000000ffff1b7224 */ /* 0x000fe200078e0007 */
[----:B----4-:R0:W-:Y:S04]  /*40560*/  STL [R1+0x1d48], R25 ;  /* 0x001d481901007387 */ /* 0x0101e80000100800 */
[----:B------:R-:W2:Y:S01]  /*40570*/  LDL.LU R4, [R1+0x1d9c] ;  /* 0x001d9c0001047983 */ /* 0x000ea20000300800 */
[----:B0-----:R-:W-:-:S03]  /*40580*/  IMAD.MOV.U32 R25, RZ, RZ, R5 ;  /* 0x000000ffff197224 */ /* 0x001fc600078e0005 */
[----:B------:R-:W2:Y:S04]  /*40590*/  LDL.LU R5, [R1+0x1d98] ;  /* 0x001d980001057983 */ /* 0x000ea80000300800 */
[----:B------:R-:W2:Y:S04]  /*405a0*/  LDL.LU R6, [R1+0x1d94] ;  /* 0x001d940001067983 */ /* 0x000ea80000300800 */
[----:B------:R-:W2:Y:S04]  /*405b0*/  LDL.LU R7, [R1+0x1d90] ;  /* 0x001d900001077983 */ /* 0x000ea80000300800 */
[----:B------:R0:W-:Y:S04]  /*405c0*/  STL.64 [R1+0x1d60], R26 ;  /* 0x001d601a01007387 */ /* 0x0001e80000100a00 */
[----:B------:R1:W-:Y:S01]  /*405d0*/  STL.64 [R1+0x1d58], R24 ;  /* 0x001d581801007387 */ /* 0x0003e20000100a00 */
[----:B0-----:R-:W-:-:S03]  /*405e0*/  IMAD.MOV.U32 R26, RZ, RZ, R3 ;  /* 0x000000ffff1a7224 */ /* 0x001fc600078e0003 */
[----:B-1----:R-:W3:Y:S04]  /*405f0*/  LDL.LU R24, [R1+0xa0] ;  /* 0x0000a00001187983 */ /* 0x002ee80000300800 */
[----:B------:R-:W3:Y:S04]  /*40600*/  LDL.LU R25, [R1+0xa4] ;  /* 0x0000a40001197983 */ /* 0x000ee80000300800 */
[----:B------:R-:W4:Y:S01]  /*40610*/  LDL.LU R3, [R1+0x1d8c] ;  /* 0x001d8c0001037983 */ /* 0x000f220000300800 */
[----:B------:R-:W-:-:S03]  /*40620*/  IMAD.MOV.U32 R27, RZ, RZ, R28 ;  /* 0x000000ffff1b7224 */ /* 0x000fc600078e001c */
[----:B------:R-:W3:Y:S04]  /*40630*/  LDL.LU R28, [R1+0x1d88] ;  /* 0x001d8800011c7983 */ /* 0x000ee80000300800 */
[----:B------:R-:W3:Y:S01]  /*40640*/  LDL.LU.64 R14, [R1+0x1d80] ;  /* 0x001d8000010e7983 */ /* 0x000ee20000300a00 */
[----:B--2---:R-:W-:Y:S03]  /*40650*/  HMMA.16816.F32 R20, R20, R12, R4 ;  /* 0x0000000c1414723c */ /* 0x004fe60000001804 */
[----:B------:R-:W2:Y:S01]  /*40660*/  LDL.LU.64 R12, [R1+0x1d78] ;  /* 0x001d7800010c7983 */ /* 0x000ea20000300a00 */
[----:B---3--:R-:W-:-:S03]  /*40670*/  IMAD.MOV.U32 R4, RZ, RZ, R15 ;  /* 0x000000ffff047224 */ /* 0x008fc600078e000f */
[----:B------:R-:W2:Y:S04]  /*40680*/  LDL.LU R15, [R1+0x1d74] ;  /* 0x001d7400010f7983 */ /* 0x000ea80000300800 */
[----:B------:R-:W3:Y:S04]  /*40690*/  LDL.LU R5, [R1+0xc4] ;  /* 0x0000c40001057983 */ /* 0x000ee80000300800 */
[----:B------:R-:W3:Y:S01]  /*406a0*/  LDL.LU R6, [R1+0xc8] ;  /* 0x0000c80001067983 */ /* 0x000ee20000300800 */
[----:B------:R-:W-:-:S03]  /*406b0*/  IMAD.MOV.U32 R7, RZ, RZ, R29 ;  /* 0x000000ffff077224 */ /* 0x000fc600078e001d */
[----:B------:R-:W3:Y:S04]  /*406c0*/  LDL.LU R29, [R1+0x1d70] ;  /* 0x001d7000011d7983 */ /* 0x000ee80000300800 */
[----:B------:R-:W-:Y:S04]  /*406d0*/  STL.64 [R1+0x1c80], R22 ;  /* 0x001c801601007387 */ /* 0x000fe80000100a00 */
[----:B------:R-:W-:Y:S01]  /*406e0*/  STL.64 [R1+0x1c78], R20 ;  /* 0x001c781401007387 */ /* 0x000fe20000100a00 */
[----:B--2---:R-:W-:Y:S03]  /*406f0*/  HMMA.16816.F32 R16, R12, R18, R8 ;  /* 0x000000120c10723c */ /* 0x004fe60000001808 */
[----:B------:R-:W2:-:S15]  /*40700*/  LDL.LU.64 R10, [R1+0x1d68] ;  /* 0x001d6800010a7983 */ /* 0x000e9e0000300a00 */
[----:B------:R-:W-:Y:S01]  /*40710*/  NOP ;  /* 0x0000000000007918 */ /* 0x000fe20000000000 */
[----:B------:R-:W-:Y:S04]  /*40720*/  STL [R1+0x1c64], R18 ;  /* 0x001c641201007387 */ /* 0x000fe80000100800 */
[----:B------:R-:W-:Y:S01]  /*40730*/  STL [R1+0x1c60], R19 ;  /* 0x001c601301007387 */ /* 0x000fe20000100800 */
[----:B--2---:R-:W-:Y:S03]  /*40740*/  HMMA.16816.F32 R8, R12, R10, R24 ;  /* 0x0000000a0c08723c */ /* 0x004fe60000001818 */
[----:B------:R-:W2:Y:S04]  /*40750*/  LDL.LU.64 R26, [R1+0x1d60] ;  /* 0x001d6000011a7983 */ /* 0x000ea80000300a00 */
[----:B------:R-:W2:-:S12]  /*40760*/  LDL.LU.64 R24, [R1+0x1d58] ;  /* 0x001d580001187983 */ /* 0x000e980000300a00 */
[----:B------:R-:W-:Y:S04]  /*40770*/  STL.64 [R1+0x40], R8 ;  /* 0x0000400801007387 */ /* 0x000fe80000100a00 */
[----:B------:R0:W-:Y:S04]  /*40780*/  STL.64 [R1+0x48], R10 ;  /* 0x0000480a01007387 */ /* 0x0001e80000100a00 */
[----:B0-----:R-:W2:Y:S01]  /*40790*/  LDL.LU.64 R10, [R1+0x1d50] ;  /* 0x001d5000010a7983 */ /* 0x001ea20000300a00 */
[----:B------:R-:W-:Y:S02]  /*407a0*/  IMAD.MOV.U32 R22, RZ, RZ, R28 ;  /* 0x000000ffff167224 */ /* 0x000fe400078e001c */
[----:B----4-:R-:W-:Y:S01]  /*407b0*/  IMAD.MOV.U32 R23, RZ, RZ, R3 ;  /* 0x000000ffff177224 */ /* 0x010fe200078e0003 */
[----:B--2---:R-:W-:Y:S01]  /*407c0*/  HMMA.16816.F32 R8, R12, R10, R24 ;  /* 0x0000000a0c08723c */ /* 0x004fe20000001818 */
[----:B------:R-:W2:-:S15]  /*407d0*/  LDL.LU R25, [R1+0x1d48] ;  /* 0x001d480001197983 */ /* 0x000e9e0000300800 */
[----:B------:R-:W-:-:S03]  /*407e0*/  NOP ;  /* 0x0000000000007918 */ /* 0x000fc60000000000 */
[----:B------:R-:W-:Y:S01]  /*407f0*/  IMAD.MOV.U32 R28, RZ, RZ, R10 ;  /* 0x000000ffff1c7224 */ /* 0x000fe200078e000a */
[----:B------:R0:W-:Y:S01]  /*40800*/  STL.64 [R1+0x50], R8 ;  /* 0x0000500801007387 */ /* 0x0001e20000100a00 */
[----:B------:R-:W-:-:S03]  /*40810*/  IMAD.MOV.U32 R3, RZ, RZ, R11 ;  /* 0x000000ffff037224 */ /* 0x000fc600078e000b */
[----:B------:R-:W4:Y:S04]  /*40820*/  LDL.LU.64 R10, [R1+0x1d40] ;  /* 0x001d4000010a7983 */ /* 0x000f280000300a00 */
[----:B0-----:R-:W4:Y:S02]  /*40830*/  LDL.LU.64 R8, [R1+0x1d38] ;  /* 0x001d380001087983 */ /* 0x001f240000300a00 */
[----:B----4-:R-:W-:Y:S02]  /*40840*/  HMMA.16816.F32 R20, R12, R22, R8 ;  /* 0x000000160c14723c */ /* 0x010fe40000001808 */
[----:B------:R-:W3:Y:S04]  /*40850*/  LDL.LU.64 R10, [R1+0x1d30] ;  /* 0x001d3000010a7983 */ /* 0x000ee80000300a00 */
[----:B------:R-:W-:-:S13]  /*40860*/  STL.64 [R1+0x1d28], R14 ;  /* 0x001d280e01007387 */ /* 0x000fda0000100a00 */
[----:B------:R-:W-:Y:S04]  /*40870*/  STL.64 [R1+0x60], R20 ;  /* 0x0000601401007387 */ /* 0x000fe80000100a00 */
[----:B------:R-:W-:Y:S04]  /*40880*/  STL.64 [R1+0x68], R22 ;  /* 0x0000681601007387 */ /* 0x000fe80000100a00 */
[----:B------:R-:W-:Y:S01]  /*40890*/  STL.64 [R1+0x1d20], R12 ;  /* 0x001d200c01007387 */ /* 0x000fe20000100a00 */
[----:B---3--:R-:W-:Y:S03]  /*408a0*/  HMMA.16816.F32 R4, R12, R10, R4 ;  /* 0x0000000a0c04723c */ /* 0x008fe60000001804 */
[----:B--2---:R-:W0:Y:S04]  /*408b0*/  LDSM.16.MT88.4 R8, [R25+0x10800] ;  /* 0x010800001908783b */ /* 0x004e280000004200 */
[----:B------:R-:W1:-:S12]  /*408c0*/  LDSM.16.M88.4 R12, [R29+UR5+0x80] ;  /* 0x000080051d0c783b */ /* 0x000e580008000200 */
[----:B------:R-:W-:Y:S04]  /*408d0*/  STL.64 [R1+0xa0], R4 ;  /* 0x0000a00401007387 */ /* 0x000fe80000100a00 */
[----:B------:R2:W-:Y:S04]  /*408e0*/  STL.64 [R1+0xa8], R6 ;  /* 0x0000a80601007387 */ /* 0x0005e80000100a00 */
[----:B--2---:R-:W2:Y:S04]  /*408f0*/  LDL.LU R6, [R1+0x258] ;  /* 0x0002580001067983 */ /* 0x004ea80000300800 */
[----:B------:R-:W2:Y:S04]  /*40900*/  LDL.LU R7, [R1+0x25c] ;  /* 0x00025c0001077983 */ /* 0x000ea80000300800 */
[----:B0-----:R-:W-:Y:S04]  /*40910*/  STL.64 [R1+0x1c70], R10 ;  /* 0x001c700a01007387 */ /* 0x001fe80000100a00 */
[----:B------:R-:W-:Y:S01]  /*40920*/  STL.64 [R1+0x1c68], R8 ;  /* 0x001c680801007387 */ /* 0x000fe20000100a00 */
[----:B-1----:R-:W-:-:S03]  /*40930*/  IMAD.MOV.U32 R21, RZ, RZ, R12 ;  /* 0x000000ffff157224 */ /* 0x002fc600078e000c */
[----:B------:R-:W-:Y:S01]  /*40940*/  STL.64 [R1+0x128], R14 ;  /* 0x0001280e01007387 */ /* 0x000fe20000100a00 */
[----:B------:R-:W-:-:S03]  /*40950*/  IMAD.MOV.U32 R20, RZ, RZ, R13 ;  /* 0x000000ffff147224 */ /* 0x000fc600078e000d */
[----:B------:R-:W3:Y:S04]  /*40960*/  LDL.LU R26, [R1+0x268] ;  /* 0x00026800011a7983 */ /* 0x000ee80000300800 */
[----:B------:R-:W0:Y:S04]  /*40970*/  LDSM.16.M88.4 R12, [R29+UR5+0x1080] ;  /* 0x001080051d0c783b */ /* 0x000e280008000200 */
[----:B------:R-:W3:Y:S04]  /*40980*/  LDL.LU R27, [R1+0x26c] ;  /* 0x00026c00011b7983 */ /* 0x000ee80000300800 */
[----:B------:R1:W-:Y:S04]  /*40990*/  STL.64 [R1+0x1d10], R20 ;  /* 0x001d101401007387 */ /* 0x0003e80000100a00 */
[----:B-1----:R-:W3:Y:S04]  /*409a0*/  LDL.LU R20, [R1+0x110] ;  /* 0x0001100001147983 */ /* 0x002ee80000300800 */
[----:B------:R-:W3:Y:S04]  /*409b0*/  LDL.LU R21, [R1+0x114] ;  /* 0x0001140001157983 */ /* 0x000ee80000300800 */
[----:B------:R-:W3:Y:S04]  /*409c0*/  LDL.LU R22, [R1+0x118] ;  /* 0x0001180001167983 */ /* 0x000ee80000300800 */
[----:B------:R-:W3:Y:S01]  /*409d0*/  LDL.LU R23, [R1+0x11c] ;  /* 0x00011c0001177983 */ /* 0x000ee20000300800 */
[----:B0-----:R-:W-:-:S03]  /*409e0*/  IMAD.MOV.U32 R9, RZ, RZ, R12 ;  /* 0x000000ffff097224 */ /* 0x001fc600078e000c */
[----:B------:R-:W-:Y:S01]  /*409f0*/  STL.64 [R1+0x138], R14 ;  /* 0x0001380e01007387 */ /* 0x000fe20000100a00 */
[----:B------:R-:W-:-:S03]  /*40a00*/  IMAD.MOV.U32 R8, RZ, RZ, R13 ;  /* 0x000000ffff087224 */ /* 0x000fc600078e000d */
[----:B------:R-:W0:Y:S04]  /*40a10*/  LDSM.16.M88.4 R12, [R29+UR5+0x2080] ;  /* 0x002080051d0c783b */ /* 0x000e280008000200 */
[----:B------:R1:W-:Y:S04]  /*40a20*/  STL.64 [R1+0x1d18], R8 ;  /* 0x001d180801007387 */ /* 0x0003e80000100a00 */
[----:B-1----:R-:W2:Y:S04]  /*40a30*/  LDL.LU R8, [R1+0xf0] ;  /* 0x0000f00001087983 */ /* 0x002ea80000300800 */
[----:B------:R-:W2:Y:S04]  /*40a40*/  LDL.LU R9, [R1+0xf4] ;  /* 0x0000f40001097983 */ /* 0x000ea80000300800 */
[----:B0-----:R0:W-:Y:S01]  /*40a50*/  STL.64 [R1+0x148], R14 ;  /* 0x0001480e01007387 */ /* 0x0011e20000100a00 */
[----:B------:R-:W-:-:S02]  /*40a60*/  IMAD.MOV.U32 R18, RZ, RZ, R12 ;  /* 0x000000ffff127224 */ /* 0x000fc400078e000c */
[----:B------:R-:W-:Y:S01]  /*40a70*/  IMAD.MOV.U32 R19, RZ, RZ, R13 ;  /* 0x000000ffff137224 */ /* 0x000fe200078e000d */
[----:B0-----:R-:W2:Y:S04]  /*40a80*/  LDL.LU.64 R14, [R1+0x1d28] ;  /* 0x001d2800010e7983 */ /* 0x001ea80000300a00 */
[----:B------:R-:W2:Y:S04]  /*40a90*/  LDL.LU.64 R12, [R1+0x1d20] ;  /* 0x001d2000010c7983 */ /* 0x000ea80000300a00 */
[----:B------:R-:W-:Y:S04]  /*40aa0*/  STL.64 [R1+0x1ca0], R18 ;  /* 0x001ca01201007387 */ /* 0x000fe80000100a00 */
[----:B------:R-:W-:Y:S04]  /*40ab0*/  STL.64 [R1+0x1c98], R16 ;  /* 0x001c981001007387 */ /* 0x000fe80000100a00 */
[----:B------:R-:W0:Y:S01]  /*40ac0*/  LDSM.16.M88.4 R16, [R29+UR5+0x3080] ;  /* 0x003080051d10783b */ /* 0x000e220008000200 */
[----:B------:R-:W-:-:S02]  /*40ad0*/  IMAD.MOV.U32 R10, RZ, RZ, R2 ;  /* 0x000000ffff0a7224 */ /* 0x000fc400078e0002 */
[----:B------:R-:W-:Y:S02]  /*40ae0*/  IMAD.MOV.U32 R11, RZ, RZ, R0 ;  /* 0x000000ffff0b7224 */ /* 0x000fe400078e0000 */
[----:B0-----:R-:W-:Y:S01]  /*40af0*/  IMAD.MOV.U32 R2, RZ, RZ, R18 ;  /* 0x000000ffff027224 */ /* 0x001fe200078e0012 */
[----:B------:R-:W-:Y:S01]  /*40b00*/  STL.64 [R1+0x150], R16 ;  /* 0x0001501001007387 */ /* 0x000fe20000100a00 */
[----:B------:R-:W-:-:S03]  /*40b10*/  IMAD.MOV.U32 R0, RZ, RZ, R19 ;  /* 0x000000ffff007224 */ /* 0x000fc600078e0013 */
[----:B------:R-:W0:Y:S04]  /*40b20*/  LDSM.16.M88.4 R16, [R29+UR5+0x4080] ;  /* 0x004080051d10783b */ /* 0x000e280008000200 */
[----:B------:R-:W-:Y:S04]  /*40b30*/  STL [R1+0x1c1c], R0 ;  /* 0x001c1c0001007387 */ /* 0x000fe80000100800 */
        /* <DEDUP_REMOVED lines=9> */
[----:B------:R-:W0:Y:S01]  /*40bd0*/  LDSM.16.M88.4 R16, [R29+UR5+0x7080] ;  /* 0x007080051d10783b */ /* 0x000e220008000200 */
[----:B--2---:R-:W-:Y:S03]  /*40be0*/  HMMA.16816.F32 R8, R12, R6, R8 ;  /* 0x000000060c08723c */ /* 0x004fe60000001808 */
[----:B------:R-:W1:-:S15]  /*40bf0*/  LDSM.16.M88.4 R4, [R29+UR5+0x8080] ;  /* 0x008080051d04783b */ /* 0x000e5e0008000200 */
[----:B------:R-:W-:Y:S01]  /*40c00*/  NOP ;  /* 0x0000000000007918 */ /* 0x000fe20000000000 */
[----:B------:R-:W-:Y:S04]  /*40c10*/  STL.64 [R1+0xb0], R8 ;  /* 0x0000b00801007387 */ /* 0x000fe80000100a00 */
[----:B------:R-:W-:Y:S04]  /*40c20*/  STL.64 [R1+0xb8], R10 ;  /* 0x0000b80a01007387 */ /* 0x000fe80000100a00 */
[----:B------:R-:W2:Y:S04]  /*40c30*/  LDSM.16.M88.4 R8, [R29+UR5+0x9080] ;  /* 0x009080051d08783b */ /* 0x000ea80008000200 */
[----:B0-----:R-:W-:Y:S04]  /*40c40*/  STL.64 [R1+0x220], R16 ;  /* 0x0002201001007387 */ /* 0x001fe80000100a00 */
[----:B------:R-:W-:Y:S04]  /*40c50*/  STL.64 [R1+0x228], R18 ;  /* 0x0002281201007387 */ /* 0x000fe80000100a00 */
[----:B------:R-:W0:Y:S04]  /*40c60*/  LDSM.16.M88.4 R16, [R29+UR5+0xa080] ;  /* 0x00a080051d10783b */ /* 0x000e280008000200 */
[----:B-1----:R-:W-:Y:S04]  /*40c70*/  STL.64 [R1+0x230], R4 ;  /* 0x0002300401007387 */ /* 0x002fe80000100a00 */
[----:B------:R-:W-:Y:S04]  /*40c80*/  STL.64 [R1+0x238], R6 ;  /* 0x0002380601007387 */ /* 0x000fe80000100a00 */
[----:B------:R-:W1:Y:S04]  /*40c90*/  LDSM.16.M88.4 R4, [R29+UR5+0xb080] ;  /* 0x00b080051d04783b */ /* 0x000e680008000200 */
[----:B--2---:R-:W-:Y:S04]  /*40ca0*/  STL.64 [R1+0x240], R8 ;  /* 0x0002400801007387 */ /* 0x004fe80000100a00 */
        /* <DEDUP_REMOVED lines=10> */
[----:B0-----:R-:W-:Y:S04]  /*40d50*/  STL.64 [R1+0x2c0], R16 ;  /* 0x0002c01001007387 */ /* 0x001fe80000100a00 */
[----:B------:R-:W-:Y:S04]  /*40d60*/  STL.64 [R1+0x2c8], R18 ;  /* 0x0002c81201007387 */ /* 0x000fe80000100a00 */
[----:B------:R-:W-:Y:S04]  /*40d70*/  STL [R1+0x17b4], R29 ;  /* 0x0017b41d01007387 */ /* 0x000fe80000100800 */
[----:B------:R-:W0:Y:S04]  /*40d80*/  LDSM.16.M88.4 R8, [R29+UR5+0xf080] ;  /* 0x00f080051d08783b */ /* 0x000e280008000200 */
[----:B-1----:R-:W-:Y:S04]  /*40d90*/  STL.64 [R1+0x2e0], R4 ;  /* 0x0002e00401007387 */ /* 0x002fe80000100a00 */
[----:B------:R-:W-:Y:S04]  /*40da0*/  STL.64 [R1+0x2e8], R6 ;  /* 0x0002e80601007387 */ /* 0x000fe80000100a00 */
[----:B------:R-:W1:Y:S04]  /*40db0*/  LDSM.16.MT88.4 R4, [R25+0x10a00] ;  /* 0x010a00001904783b */ /* 0x000e680000004200 */
[----:B0-----:R-:W-:Y:S04]  /*40dc0*/  STL.64 [R1+0x300], R8 ;  /* 0x0003000801007387 */ /* 0x001fe80000100a00 */
[----:B------:R-:W-:Y:S04]  /*40dd0*/  STL.64 [R1+0x308], R10 ;  /* 0x0003080a01007387 */ /* 0x000fe80000100a00 */
[----:B-1----:R-:W-:Y:S04]  /*40de0*/  STL.64 [R1+0x1b20], R6 ;  /* 0x001b200601007387 */ /* 0x002fe80000100a00 */
[----:B------:R3:W-:Y:S02]  /*40df0*/  STL.64 [R1+0x1b18], R4 ;  /* 0x001b180401007387 */ /* 0x0007e40000100a00 */
[----:B---3--:R-:W-:Y:S02]  /*40e00*/  HMMA.16816.F32 R4, R12, R26, R20 ;  /* 0x0000001a0c04723c */ /* 0x008fe40000001814 */
[----:B------:R-:W2:-:S15]  /*40e10*/  LDL.LU R26, [R1+0x328] ;  /* 0x00032800011a7983 */ /* 0x000e9e0000300800 */
[----:B------:R-:W-:Y:S02]  /*40e20*/  NOP ;  /* 0x0000000000007918 */ /* 0x000fe40000000000 */
[----:B------:R-:W-:Y:S04]  /*40e30*/  STL.64 [R1+0xd0], R4 ;  /* 0x0000d00401007387 */ /* 0x000fe80000100a00 */
[----:B------:R-:W-:Y:S04]  /*40e40*/  STL.64 [R1+0xd8], R6 ;  /* 0x0000d80601007387 */ /* 0x000fe80000100a00 */
[----:B------:R-:W2:Y:S04]  /*40e50*/  LDL.LU R27, [R1+0x32c] ;  /* 0x00032c00011b7983 */ /* 0x000ea80000300800 */
[----:B--2---:R0:W-:Y:S04]  /*40e60*/  STL.64 [R1+0x1ca8], R26 ;  /* 0x001ca81a01007387 */ /* 0x0041e80000100a00 */
[----:B0-----:R-:W2:Y:S04]  /*40e70*/  LDL.LU R26, [R1+0x318] ;  /* 0x00031800011a7983 */ /* 0x001ea80000300800 */
[----:B------:R-:W2:Y:S04]  /*40e80*/  LDL.LU R27, [R1+0x31c] ;  /* 0x00031c00011b7983 */ /* 0x000ea80000300800 */
[----:B--2---:R-:W-:Y:S04]  /*40e90*/  STL.64 [R1+0x1cc0], R26 ;  /* 0x001cc01a01007387 */ /* 0x004fe80000100a00 */
        /* <DEDUP_REMOVED lines=9> */
[----:B------:R-:W2:Y:S04]  /*40f30*/  LDL.LU R24, [R1+0x20] ;  /* 0x0000200001187983 */ /* 0x000ea80000300800 */
[----:B------:R-:W2:Y:S04]  /*40f40*/  LDL.LU R25, [R1+0x24] ;  /* 0x0000240001197983 */ /* 0x000ea80000300800 */
[----:B------:R-:W3:Y:S04]  /*40f50*/  LDL.LU R26, [R1+0x28] ;  /* 0x00002800011a7983 */ /* 0x000ee80000300800 */
[----:B------:R-:W3:Y:S04]  /*40f60*/  LDL.LU R27, [R1+0x2c] ;  /* 0x00002c00011b7983 */ /* 0x000ee80000300800 */
[----:B------:R-:W4:Y:S04]  /*40f70*/  LDL.LU R22, [R1+0x278] ;  /* 0x0002780001167983 */ /* 0x000f280000300800 */
[----:B------:R-:W4:Y:S04]  /*40f80*/  LDL.LU R23, [R1+0x27c] ;  /* 0x00027c0001177983 */ /* 0x000f280000300800 */
[----:B------:R-:W4:Y:S04]  /*40f90*/  LDL.LU R8, [R1+0x100] ;  /* 0x0001000001087983 */ /* 0x000f280000300800 */
[----:B------:R-:W4:Y:S04]  /*40fa0*/  LDL.LU R9, [R1+0x104] ;  /* 0x0001040001097983 */ /* 0x000f280000300800 */
[----:B------:R-:W4:Y:S04]  /*40fb0*/  LDL.LU R10, [R1+0x108] ;  /* 0x00010800010a7983 */ /* 0x000f280000300800 */
[----:B------:R-:W4:Y:S04]  /*40fc0*/  LDL.LU R11, [R1+0x10c] ;  /* 0x00010c00010b7983 */ /* 0x000f280000300800 */
[----:B0-----:R-:W4:Y:S04]  /*40fd0*/  LDL.LU R6, [R1+0x298] ;  /* 0x0002980001067983 */ /* 0x001f280000300800 */
[----:B------:R-:W4:Y:S04]  /*40fe0*/  LDL.LU R7, [R1+0x29c] ;  /* 0x00029c0001077983 */ /* 0x000f280000300800 */
[----:B---3--:R-:W-:Y:S04]  /*40ff0*/  STL.64 [R1+0x1cd8], R26 ;  /* 0x001cd81a01007387 */ /* 0x008fe80000100a00 */
[----:B--2---:R0:W-:Y:S04]  /*41000*/  STL.64 [R1+0x1cd0], R24 ;  /* 0x001cd01801007387 */ /* 0x0041e80000100a00 */
[----:B0-----:R-:W2:Y:S04]  /*41010*/  LDL.LU R24, [R1+0x30] ;  /* 0x0000300001187983 */ /* 0x001ea80000300800 */
[----:B------:R-:W2:Y:S04]  /*41020*/  LDL.LU R25, [R1+0x34] ;  /* 0x0000340001197983 */ /* 0x000ea80000300800 */
[----:B------:R-:W3:Y:S04]  /*41030*/  LDL.LU R26, [R1+0x38] ;  /* 0x00003800011a7983 */ /* 0x000ee80000300800 */
[----:B------:R-:W3:Y:S04]  /*41040*/  LDL.LU R27, [R1+0x3c] ;  /* 0x00003c00011b7983 */ /* 0x000ee80000300800 */
[----:B---3--:R-:W-:Y:S04]  /*41050*/  STL.64 [R1+0x1cf0], R26 ;  /* 0x001cf01a01007387 */ /* 0x008fe80000100a00 */
[----:B--2---:R0:W-:Y:S04]  /*41060*/  STL.64 [R1+0x1ce8], R24 ;  /* 0x001ce81801007387 */ /* 0x0041e80000100a00 */
[----:B0-----:R-:W2:Y:S04]  /*41070*/  LDL.LU R24, [R1+0x80] ;  /* 0x0000800001187983 */ /* 0x001ea80000300800 */
[----:B------:R-:W2:Y:S04]  /*41080*/  LDL.LU R25, [R1+0x84] ;  /* 0x0000840001197983 */ /* 0x000ea80000300800 */
[----:B------:R-:W3:Y:S04]  /*41090*/  LDL.LU R26, [R1+0x88] ;  /* 0x00008800011a7983 */ /* 0x000ee80000300800 */
[----:B------:R-:W3:Y:S01]  /*410a0*/  LDL.LU R27, [R1+0x8c] ;  /* 0x00008c00011b7983 */ /* 0x000ee20000300800 */
[----:B----4-:R-:W-:Y:S03]  /*410b0*/  HMMA.16816.F32 R20, R12, R22, R8 ;  /* 0x000000160c14723c */ /* 0x010fe60000001808 */
[----:B---3--:R-:W-:Y:S04]  /*410c0*/  STL.64 [R1+0x1d08], R26 ;  /* 0x001d081a01007387 */ /* 0x008fe80000100a00 */
[----:B--2---:R0:W-:Y:S04]  /*410d0*/  STL.64 [R1+0x1d00], R24 ;  /* 0x001d001801007387 */ /* 0x0041e80000100a00 */
[----:B0-----:R-:W2:Y:S04]  /*410e0*/  LDL.LU R24, [R1+0xe0] ;  /* 0x0000e00001187983 */ /* 0x001ea80000300800 */
[----:B------:R-:W2:Y:S04]  /*410f0*/  LDL.LU R25, [R1+0xe4] ;  /* 0x0000e40001197983 */ /* 0x000ea80000300800 */
[----:B------:R-:W2:Y:S04]  /*41100*/  LDL.LU R26, [R1+0xe8] ;  /* 0x0000e800011a7983 */ /* 0x000ea80000300800 */
[----:B------:R-:W2:Y:S04]  /*41110*/  LDL.LU R27, [R1+0xec] ;  /* 0x0000ec00011b7983 */ /* 0x000ea80000300800 */
[----:B------:R-:W3:Y:S04]  /*41120*/  LDL.LU R16, [R1] ;  /* 0x0000000001107983 */ /* 0x000ee80000300800 */
[----:B------:R-:W3:Y:S04]  /*41130*/  LDL.LU R17, [R1+0x4] ;  /* 0x0000040001117983 */ /* 0x000ee80000300800 */
[----:B------:R-:W4:Y:S04]  /*41140*/  LDL.LU R18, [R1+0x8] ;  /* 0x0000080001127983 */ /* 0x000f280000300800 */
[----:B------:R-:W4:Y:S01]  /*41150*/  LDL.LU R19, [R1+0xc] ;  /* 0x00000c0001137983 */ /* 0x000f220000300800 */
[----:B------:R-:W-:-:S02]  /*41160*/  IMAD.MOV.U32 R0, RZ, RZ, R21 ;  /* 0x000000ffff007224 */ /* 0x000fc400078e0015 */
[----:B------:R-:W-:Y:S02]  /*41170*/  IMAD.MOV.U32 R2, RZ, RZ, R22 ;  /* 0x000000ffff027224 */ /* 0x000fe400078e0016 */
[----:B------:R-:W-:Y:S01]  /*41180*/  IMAD.MOV.U32 R29, RZ, RZ, R23 ;  /* 0x000000ffff1d7224 */ /* 0x000fe200078e0017 */
[C---:B--2---:R-:W-:Y:S01]  /*41190*/  HMMA.16816.F32 R4, R12.reuse, R6, R24 ;  /* 0x000000060c04723c */ /* 0x044fe20000001818 */
[----:B----4-:R-:W-:Y:S04]  /*411a0*/  STL.64 [R1+0x1cb8], R18 ;  /* 0x001cb81201007387 */ /* 0x010fe80000100a00 */
[----:B---3--:R0:W-:Y:S04]  /*411b0*/  STL.64 [R1+0x1cb0], R16 ;  /* 0x001cb01001007387 */ /* 0x0081e80000100a00 */
[----:B0-----:R-:W2:Y:S04]  /*411c0*/  LDL.LU R16, [R1+0x10] ;  /* 0x0000100001107983 */ /* 0x001ea80000300800 */
[----:B------:R-:W2:Y:S04]  /*411d0*/  LDL.LU R17, [R1+0x14] ;  /* 0x0000140001117983 */ /* 0x000ea80000300800 */
[----:B------:R-:W2:Y:S04]  /*411e0*/  LDL.LU R18, [R1+0x18] ;  /* 0x0000180001127983 */ /* 0x000ea80000300800 */
[----:B------:R-:W2:Y:S04]  /*411f0*/  LDL.LU R19, [R1+0x1c] ;  /* 0x00001c0001137983 */ /* 0x000ea80000300800 */
[----:B------:R-:W3:Y:S04]  /*41200*/  LDL.LU.64 R8, [R1+0x1d18] ;  /* 0x001d180001087983 */ /* 0x000ee80000300a00 */
[----:B------:R0:W-:Y:S04]  /*41210*/  STL [R1+0x100], R20 ;  /* 0x0001001401007387 */ /* 0x0001e80000100800 */
[----:B0-----:R-:W4:Y:S04]  /*41220*/  LDL.LU.64 R20, [R1+0x1d10] ;  /* 0x001d100001147983 */ /* 0x001f280000300a00 */
[----:B------:R-:W2:Y:S04]  /*41230*/  LDL.LU R22, [R1+0x338] ;  /* 0x0003380001167983 */ /* 0x000ea80000300800 */
[----:B------:R-:W2:Y:S04]  /*41240*/  LDL.LU R23, [R1+0x33c] ;  /* 0x00033c0001177983 */ /* 0x000ea80000300800 */
[----:B------:R-:W2:Y:S04]  /*41250*/  LDL.LU R10, [R1+0x348] ;  /* 0x00034800010a7983 */ /* 0x000ea80000300800 */
[----:B------:R-:W2:Y:S04]  /*41260*/  LDL.LU R11, [R1+0x34c] ;  /* 0x00034c00010b7983 */ /* 0x000ea80000300800 */
[----:B------:R-:W-:Y:S04]  /*41270*/  STL [R1+0x1c28], R29 ;  /* 0x001c281d01007387 */ /* 0x000fe80000100800 */
[----:B------:R-:W-:Y:S04]  /*41280*/  STL [R1+0x1c24], R2 ;  /* 0x001c240201007387 */ /* 0x000fe80000100800 */
[----:B------:R-:W-:Y:S04]  /*41290*/  STL [R1+0x1c20], R0 ;  /* 0x001c200001007387 */ /* 0x000fe80000100800 */
[----:B------:R-:W2:Y:S04]  /*412a0*/  LDL.LU.64 R26, [R1+0x1d08] ;  /* 0x001d0800011a7983 */ /* 0x000ea80000300a00 */
[----:B------:R-:W2:Y:S04]  /*412b0*/  LDL.LU.64 R24, [R1+0x1d00] ;  /* 0x001d000001187983 */ /* 0x000ea80000300a00 */
[----:B------:R-:W-:Y:S04]  /*412c0*/  STL.64 [R1+0xf0], R4 ;  /* 0x0000f00401007387 */ /* 0x000fe80000100a00 */
[----:B------:R0:W-:Y:S04]  /*412d0*/  STL.64 [R1+0xf8], R6 ;  /* 0x0000f80601007387 */ /* 0x0001e80000100a00 */
[----:B0-----:R-:W2:Y:S02]  /*412e0*/  LDL.LU.64 R6, [R1+0x1cf8] ;  /* 0x001cf80001067983 */ /* 0x001ea40000300a00 */
[----:B--2---:R-:W-:Y:S02]  /*412f0*/  HMMA.16816.F32 R4, R12, R6, R24 ;  /* 0x000000060c04723c */ /* 0x004fe40000001818 */
[----:B------:R-:W2:Y:S04]  /*41300*/  LDL.LU.64 R26, [R1+0x1cf0] ;  /* 0x001cf000011a7983 */ /* 0x000ea80000300a00 */
[----:B------:R-:W2:-:S13]  /*41310*/  LDL.LU.64 R24, [R1+0x1ce8] ;  /* 0x001ce80001187983 */ /* 0x000e9a0000300a00 */
[----:B------:R-:W-:Y:S01]  /*41320*/  IMAD.MOV.U32 R2, RZ, RZ, R6 ;  /* 0x000000ffff027224 */ /* 0x000fe200078e0006 */
[----:B------:R2:W-:Y:S01]  /*41330*/  STL [R1+0xe0], R4 ;  /* 0x0000e00401007387 */ /* 0x0005e20000100800 */
[----:B------:R-:W-:-:S03]  /*41340*/  IMAD.MOV.U32 R0, RZ, RZ, R7 ;  /* 0x000000ffff007224 */ /* 0x000fc600078e0007 */
[----:B------:R-:W2:Y:S01]  /*41350*/  LDL.LU.64 R6, [R1+0x1ce0] ;  /* 0x001ce00001067983 */ /* 0x000ea20000300a00 */
[----:B------:R-:W-:-:S03]  /*41360*/  IMAD.MOV.U32 R29, RZ, RZ, R5 ;  /* 0x000000ffff1d7224 */ /* 0x000fc600078e0005 */
[----:B------:R-:W-:Y:S04]  /*41370*/  STL [R1+0x1c34], R0 ;  /* 0x001c340001007387 */ /* 0x000fe80000100800 */
[----:B------:R-:W-:Y:S04]  /*41380*/  STL [R1+0x1c30], R2 ;  /* 0x001c300201007387 */ /* 0x000fe80000100800 */
[----:B------:R-:W-:Y:S01]  /*41390*/  STL [R1+0x1c2c], R29 ;  /* 0x001c2c1d01007387 */ /* 0x000fe20000100800 */
[----:B--2---:R-:W-:Y:S03]  /*413a0*/  HMMA.16816.F32 R4, R12, R6, R24 ;  /* 0x000000060c04723c */ /* 0x004fe60000001818 */
[----:B------:R-:W2:Y:S04]  /*413b0*/  LDL.LU.64 R26, [R1+0x1cd8] ;  /* 0x001cd800011a7983 */ /* 0x000ea80000300a00 */
[----:B------:R-:W2:-:S12]  /*413c0*/  LDL.LU.64 R24, [R1+0x1cd0] ;  /* 0x001cd00001187983 */ /* 0x000e980000300a00 */
[----:B------:R-:W-:Y:S04]  /*413d0*/  STL.64 [R1+0xc0], R4 ;  /* 0x0000c00401007387 */ /* 0x000fe80000100a00 */
[----:B------:R0:W-:Y:S04]  /*413e0*/  STL.64 [R1+0xc8], R6 ;  /* 0x0000c80601007387 */ /* 0x0001e80000100a00 */
[----:B0-----:R-:W2:Y:S02]  /*413f0*/  LDL.LU.64 R6, [R1+0x1cc8] ;  /* 0x001cc80001067983 */ /* 0x001ea40000300a00 */
[----:B--2---:R-:W-:Y:S02]  /*41400*/  HMMA.16816.F32 R4, R12, R6, R24 ;  /* 0x000000060c04723c */ /* 0x004fe40000001818 */
[----:B------:R-:W2:-:S15]  /*41410*/  LDL.LU.64 R26, [R1+0x1cc0] ;  /* 0x001cc000011a7983 */ /* 0x000e9e0000300a00 */
[----:B------:R-:W-:Y:S02]  /*41420*/  NOP ;  /* 0x0000000000007918 */ /* 0x000fe40000000000 */
[----:B------:R-:W-:Y:S02]  /*41430*/  IMAD.MOV.U32 R29, RZ, RZ, R7 ;  /* 0x000000ffff1d7224 */ /* 0x000fe400078e0007 */
[----:B------:R-:W-:Y:S02]  /*41440*/  IMAD.MOV.U32 R2, RZ, RZ, R6 ;  /* 0x000000ffff027224 */ /* 0x000fe400078e0006 */
[----:B------:R-:W-:Y:S01]  /*41450*/  IMAD.MOV.U32 R0, RZ, RZ, R5 ;  /* 0x000000ffff007224 */ /* 0x000fe200078e0005 */
[----:B------:R-:W-:Y:S04]  /*41460*/  STL [R1+0x90], R4 ;  /* 0x0000900401007387 */ /* 0x000fe80000100800 */
        /* <DEDUP_REMOVED lines=14> */
[----:B------:R-:W-:Y:S02]  /*41550*/  IMAD.MOV.U32 R0, RZ, RZ, R27 ;  /* 0x000000ffff007224 */ /* 0x000fe400078e001b */
[----:B------:R-:W-:Y:S01]  /*41560*/  IMAD.MOV.U32 R29, RZ, RZ, R25 ;  /* 0x000000ffff1d7224 */ /* 0x000fe200078e0019 */
[----:B------:R-:W2:Y:S04]  /*41570*/  LDL.LU.64 R26, [R1+0x1c90] ;  /* 0x001c9000011a7983 */ /* 0x000ea80000300a00 */
[----:B0-----:R-:W2:Y:S04]  /*41580*/  LDL.LU.64 R24, [R1+0x1c88] ;  /* 0x001c880001187983 */ /* 0x001ea80000300a00 */
[----:B------:R-:W-:Y:S04]  /*41590*/  STL [R1+0x1c4c], R0 ;  /* 0x001c4c0001007387 */ /* 0x000fe80000100800 */
[----:B------:R-:W-:Y:S04]  /*415a0*/  STL [R1+0x1c48], R2 ;  /* 0x001c480201007387 */ /* 0x000fe80000100800 */
[----:B------:R-:W-:Y:S01]  /*415b0*/  STL [R1+0x1c44], R29 ;  /* 0x001c441d01007387 */ /* 0x000fe20000100800 */
[----:B----4-:R-:W-:-:S02]  /*415c0*/  IMAD.MOV.U32 R4, RZ, RZ, R21 ;  /* 0x000000ffff047224 */ /* 0x010fc400078e0015 */
[----:B------:R-:W-:Y:S01]  /*415d0*/  IMAD.MOV.U32 R5, RZ, RZ, R20 ;  /* 0x000000ffff057224 */ /* 0x000fe200078e0014 */
[----:B--2---:R-:W-:Y:S01]  /*415e0*/  HMMA.16816.F32 R24, R12, R22, R24 ;  /* 0x000000160c18723c */ /* 0x004fe20000001818 */
[----:B------:R-:W2:Y:S04]  /*415f0*/  LDL.LU.64 R22, [R1+0x1c80] ;  /* 0x001c800001167983 */ /* 0x000ea80000300a00 */
[----:B------:R-:W2:-:S14]  /*41600*/  LDL.LU.64 R20, [R1+0x1c78] ;  /* 0x001c780001147983 */ /* 0x000e9c0000300a00 */
[----:B------:R3:W-:Y:S04]  /*41610*/  STL.64 [R1+0x20], R24 ;  /* 0x0000201801007387 */ /* 0x0007e80000100a00 */
[----:B------:R-:W-:Y:S01]  /*41620*/  STL.64 [R1+0x28], R26 ;  /* 0x0000281a01007387 */ /* 0x000fe20000100a00 */
[----:B---3--:R-:W-:Y:S02]  /*41630*/  IMAD.MOV.U32 R24, RZ, RZ, R9 ;  /* 0x000000ffff187224 */ /* 0x008fe400078e0009 */
[----:B------:R-:W-:Y:S01]  /*41640*/  IMAD.MOV.U32 R25, RZ, RZ, R8 ;  /* 0x000000ffff197224 */ /* 0x000fe200078e0008 */
[----:B--2---:R-:W-:Y:S01]  /*41650*/  HMMA.16816.F32 R12, R12, R10, R20 ;  /* 0x0000000a0c0c723c */ /* 0x004fe20000001814 */
[----:B------:R-:W2:Y:S04]  /*41660*/  LDL.LU.64 R10, [R1+0x1c70] ;  /* 0x001c7000010a7983 */ /* 0x000ea80000300a00 */
[----:B------:R-:W2:Y:S01]  /*41670*/  LDL.LU.64 R8, [R1+0x1c68] ;  /* 0x001c680001087983 */ /* 0x000ea20000300a00 */
[----:B------:R-:W-:-:S02]  /*41680*/  IMAD.MOV.U32 R20, RZ, RZ, R18 ;  /* 0x000000ffff147224 */ /* 0x000fc400078e0012 */
[----:B------:R-:W-:-:S11]  /*41690*/  IMAD.MOV.U32 R21, RZ, RZ, R19 ;  /* 0x000000ffff157224 */ /* 0x000fd600078e0013 */
[----:B------:R-:W-:Y:S04]  /*416a0*/  STL [R1+0x10], R12 ;  /* 0x0000100c01007387 */ /* 0x000fe80000100800 */
[----:B------:R-:W2:Y:S04]  /*416b0*/  LDL.LU R18, [R1+0x1c64] ;  /* 0x001c640001127983 */ /* 0x000ea80000300800 */
[----:B------:R-:W2:Y:S04]  /*416c0*/  LDL.LU R19, [R1+0x1c60] ;  /* 0x001c600001137983 */ /* 0x000ea80000300800 */
[----:B------:R0:W-:Y:S01]  /*416d0*/  STL.64 [R1+0x1c58], R20 ;  /* 0x001c581401007387 */ /* 0x0001e20000100a00 */
[----:B------:R-:W-:-:S03]  /*416e0*/  IMAD.MOV.U32 R0, RZ, RZ, R13 ;  /* 0x000000ffff007224 */ /* 0x000fc600078e000d */
[----:B0-----:R-:W3:Y:S04]  /*416f0*/  LDL.LU R20, [R1+0x40] ;  /* 0x0000400001147983 */ /* 0x001ee80000300800 */
[----:B------:R-:W3:Y:S04]  /*41700*/  LDL.LU R21, [R1+0x44] ;  /* 0x0000440001157983 */ /* 0x000ee80000300800 */
[----:B------:R-:W3:Y:S04]  /*41710*/  LDL.LU R22, [R1+0x48] ;  /* 0x0000480001167983 */ /* 0x000ee80000300800 */
[----:B------:R-:W3:Y:S04]  /*41720*/  LDL.LU R23, [R1+0x4c] ;  /* 0x00004c0001177983 */ /* 0x000ee80000300800 */
[----:B------:R-:W4:Y:S04]  /*41730*/  LDL.LU R12, [R1+0x150] ;  /* 0x00015000010c7983 */ /* 0x000f280000300800 */
[----:B------:R-:W4:Y:S01]  /*41740*/  LDL.LU R13, [R1+0x154] ;  /* 0x00015400010d7983 */ /* 0x000f220000300800 */
[----:B------:R-:W-:-:S02]  /*41750*/  IMAD.MOV.U32 R2, RZ, RZ, R14 ;  /* 0x000000ffff027224 */ /* 0x000fc400078e000e */
[----:B------:R-:W-:Y:S01]  /*41760*/  IMAD.MOV.U32 R14, RZ, RZ, R28 ;  /* 0x000000ffff0e7224 */ /* 0x000fe200078e001c */
[----:B--2---:R-:W-:Y:S01]  /*41770*/  HMMA.16816.F32 R16, R8, R4, R16 ;  /* 0x000000040810723c */ /* 0x004fe20000001810 */
[----:B----4-:R0:W-:-:S15]  /*41780*/  STL.64 [R1+0x1c50], R12 ;  /* 0x001c500c01007387 */ /* 0x0101de0000100a00 */
[----:B------:R-:W-:-:S03]  /*41790*/  NOP ;  /* 0x0000000000007918 */ /* 0x000fc60000000000 */
[----:B------:R-:W-:Y:S02]  /*417a0*/  IMAD.MOV.U32 R28, RZ, RZ, R16 ;  /* 0x000000ffff1c7224 */ /* 0x000fe400078e0010 */
[----:B------:R-:W-:Y:S01]  /*417b0*/  IMAD.MOV.U32 R7, RZ, RZ, R17 ;  /* 0x000000ffff077224 */ /* 0x000fe200078e0011 */
[----:B---3--:R-:W-:Y:S01]  /*417c0*/  HMMA.16816.F32 R24, R8, R24, R20 ;  /* 0x000000180818723c */ /* 0x008fe20000001814 */
[----:B0-----:R-:W2:Y:S04]  /*417d0*/  LDL.LU R12, [R1+0x50] ;  /* 0x00005000010c7983 */ /* 0x001ea80000300800 */
[----:B------:R-:W2:Y:S04]  /*417e0*/  LDL.LU R13, [R1+0x54] ;  /* 0x00005400010d7983 */ /* 0x000ea80000300800 */
[----:B------:R-:W3:Y:S04]  /*417f0*/  LDL.LU R16, [R1+0x160] ;  /* 0x0001600001107983 */ /* 0x000ee80000300800 */
[----:B------:R-:W3:Y:S04]  /*41800*/  LDL.LU R17, [R1+0x164] ;  /* 0x0001640001117983 */ /* 0x000ee80000300800 */
[----:B------:R-:W2:Y:S01]  /*41810*/  LDL.LU.64 R20, [R1+0x1c58] ;  /* 0x001c580001147983 */ /* 0x000ea20000300a00 */
[----:B------:R-:W-:-:S02]  /*41820*/  IMAD.MOV.U32 R29, RZ, RZ, R15 ;  /* 0x000000ffff1d7224 */ /* 0x000fc400078e000f */
[----:B------:R-:W-:Y:S01]  /*41830*/  IMAD.MOV.U32 R15, RZ, RZ, R3 ;  /* 0x000000ffff0f7224 */ /* 0x000fe200078e0003 */
[----:B------:R-:W-:Y:S04]  /*41840*/  STL.64 [R1+0x1b08], R26 ;  /* 0x001b081a01007387 */ /* 0x000fe80000100a00 */
[----:B------:R0:W-:Y:S04]  /*41850*/  STL.64 [R1+0x1b00], R24 ;  /* 0x001b001801007387 */ /* 0x0001e80000100a00 */
[----:B0-----:R-:W3:Y:S04]  /*41860*/  LDL.LU R24, [R1+0xa0] ;  /* 0x0000a00001187983 */ /* 0x001ee80000300800 */
[----:B------:R-:W3:Y:S04]  /*41870*/  LDL.LU R25, [R1+0xa4] ;  /* 0x0000a40001197983 */ /* 0x000ee80000300800 */
[----:B------:R-:W3:Y:S04]  /*41880*/  LDL.LU R26, [R1+0xa8] ;  /* 0x0000a800011a7983 */ /* 0x000ee80000300800 */
[----:B------:R-:W3:Y:S01]  /*41890*/  LDL.LU R27, [R1+0xac] ;  /* 0x0000ac00011b7983 */ /* 0x000ee20000300800 */
[----:B--2---:R-:W-:Y:S03]  /*418a0*/  HMMA.16816.F32 R20, R8, R20, R12 ;  /* 0x000000140814723c */ /* 0x004fe6000000180c */
[----:B------:R-:W2:-:S15]  /*418b0*/  LDL.LU.64 R12, [R1+0x1c50] ;  /* 0x001c5000010c7983 */ /* 0x000e9e0000300a00 */
[----:B------:R-:W-:Y:S01]  /*418c0*/  NOP ;  /* 0x0000000000007918 */ /* 0x000fe20000000000 */
[----:B------:R-:W-:Y:S04]  /*418d0*/  STL.64 [R1+0x1af8], R22 ;  /* 0x001af81601007387 */ /* 0x000fe80000100a00 */
[----:B------:R0:W-:Y:S04]  /*418e0*/  STL.64 [R1+0x1af0], R20 ;  /* 0x001af01401007387 */ /* 0x0001e80000100a00 */
[----:B0-----:R-:W2:Y:S04]  /*418f0*/  LDL.LU R20, [R1+0x60] ;  /* 0x0000600001147983 */ /* 0x001ea80000300800 */
[----:B------:R-:W2:Y:S04]  /*41900*/  LDL.LU R21, [R1+0x64] ;  /* 0x0000640001157983 */ /* 0x000ea80000300800 */
[----:B------:R-:W2:Y:S04]  /*41910*/  LDL.LU R22, [R1+0x68] ;  /* 0x0000680001167983 */ /* 0x000ea80000300800 */
[----:B------:R-:W2:Y:S02]  /*41920*/  LDL.LU R23, [R1+0x6c] ;  /* 0x00006c0001177983 */ /* 0x000ea40000300800 */
[----:B--2---:R-:W-:-:S15]  /*41930*/  HMMA.16816.F32 R12, R8, R12, R20 ;  /* 0x0000000c080c723c */ /* 0x004fde0000001814 */
[----:B------:R-:W-:-:S04]  /*41940*/  NOP ;  /* 0x0000000000007918 */ /* 0x000fc80000000000 */
[----:B------:R0:W-:Y:S04]  /*41950*/  STL.64 [R1+0x1ae8], R14 ;  /* 0x001ae80e01007387 */ /* 0x0001e80000100a00 */
[----:B------:R-:W-:Y:S04]  /*41960*/  STL.64 [R1+0x1ae0], R12 ;  /* 0x001ae00c01007387 */ /* 0x000fe80000100a00 */
[----:B0-----:R-:W2:Y:S04]  /*41970*/  LDL.LU R14, [R1+0x148] ;  /* 0x00014800010e7983 */ /* 0x001ea80000300800 */
[----:B------:R-:W2:Y:S01]  /*41980*/  LDL.LU R15, [R1+0x14c] ;  /* 0x00014c00010f7983 */ /* 0x000ea20000300800 */
[----:B------:R-:W-:-:S02]  /*41990*/  IMAD.MOV.U32 R6, RZ, RZ, R18 ;  /* 0x000000ffff067224 */ /* 0x000fc400078e0012 */
[----:B------:R-:W-:Y:S02]  /*419a0*/  IMAD.MOV.U32 R3, RZ, RZ, R19 ;  /* 0x000000ffff037224 */ /* 0x000fe400078e0013 */
[----:B---3--:R-:W-:Y:S01]  /*419b0*/  HMMA.16816.F32 R16, R8, R16, R24 ;  /* 0x000000100810723c */ /* 0x008fe20000001818 */
[----:B--2---:R-:W-:Y:S04]  /*419c0*/  STL.64 [R1+0x1bf8], R14 ;  /* 0x001bf80e01007387 */ /* 0x004fe80000100a00 */
[----:B------:R-:W2:Y:S04]  /*419d0*/  LDL.LU R26, [R1+0x128] ;  /* 0x00012800011a7983 */ /* 0x000ea80000300800 */
[----:B------:R-:W2:Y:S04]  /*419e0*/  LDL.LU R27, [R1+0x12c] ;  /* 0x00012c00011b7983 */ /* 0x000ea80000300800 */
[----:B--2---:R-:W-:Y:S04]  /*419f0*/  STL.64 [R1+0x1b28], R26 ;  /* 0x001b281a01007387 */ /* 0x004fe80000100a00 */
[----:B------:R-:W2:Y:S04]  /*41a00*/  LDL.LU R4, [R1+0x300] ;  /* 0x0003000001047983 */ /* 0x000ea80000300800 */
[----:B------:R-:W2:Y:S04]  /*41a10*/  LDL.LU R5, [R1+0x304] ;  /* 0x0003040001057983 */ /* 0x000ea80000300800 */
[----:B--2---:R0:W-:Y:S04]  /*41a20*/  STL.64 [R1+0x1b30], R4 ;  /* 0x001b300401007387 */ /* 0x0041e80000100a00 */
[----:B0-----:R-:W2:Y:S04]  /*41a30*/  LDL.LU R4, [R1+0x2e0] ;  /* 0x0002e00001047983 */ /* 0x001ea80000300800 */
[----:B------:R-:W2:Y:S01]  /*41a40*/  LDL.LU R5, [R1+0x2e4] ;  /* 0x0002e40001057983 */ /* 0x000ea20000300800 */
[----:B------:R-:W-:-:S02]  /*41a50*/  IMAD.MOV.U32 R25, RZ, RZ, R0 ;  /* 0x000000ffff197224 */ /* 0x000fc400078e0000 */
[----:B------:R-:W-:Y:S02]  /*41a60*/  IMAD.MOV.U32 R26, RZ, RZ, R2 ;  /* 0x000000ffff1a7224 */ /* 0x000fe400078e0002 */
[----:B------:R-:W-:Y:S01]  /*41a70*/  IMAD.MOV.U32 R27, RZ, RZ, R29 ;  /* 0x000000ffff1b7224 */ /* 0x000fe200078e001d */
[----:B--2---:R0:W-:Y:S04]  /*41a80*/  STL.64 [R1+0x1b48], R4 ;  /* 0x001b480401007387 */ /* 0x0041e80000100a00 */
[----:B------:R-:W2:Y:S04]  /*41a90*/  LDL.LU R24, [R1+0x10] ;  /* 0x0000100001187983 */ /* 0x000ea80000300800 */
[----:B------:R-:W3:Y:S04]  /*41aa0*/  LDL.LU R0, [R1+0x1c4c] ;  /* 0x001c4c0001007983 */ /* 0x000ee80000300800 */
[----:B------:R-:W4:Y:S04]  /*41ab0*/  LDL.LU R2, [R1+0x1c48] ;  /* 0x001c480001027983 */ /* 0x000f280000300800 */
[----:B------:R-:W2:Y:S04]  /*41ac0*/  LDL.LU R29, [R1+0x1c44] ;  /* 0x001c4400011d7983 */ /* 0x000ea80000300800 */
[----:B0-----:R-:W2:Y:S04]  /*41ad0*/  LDL.LU R4, [R1+0x2c0] ;  /* 0x0002c00001047983 */ /* 0x001ea80000300800 */
[----:B------:R-:W2:Y:S04]  /*41ae0*/  LDL.LU R5, [R1+0x2c4] ;  /* 0x0002c40001057983 */ /* 0x000ea80000300800 */
[----:B--2---:R-:W-:Y:S04]  /*41af0*/  STL.64 [R1+0x1b60], R4 ;  /* 0x001b600401007387 */ /* 0x004fe80000100a00 */
[----:B------:R-:W-:Y:S04]  /*41b00*/  STL.64 [R1+0x1b40], R26 ;  /* 0x001b401a01007387 */ /* 0x000fe80000100a00 */
[----:B------:R0:W-:Y:S04]  /*41b10*/  STL.64 [R1+0x1b38], R24 ;  /* 0x001b381801007387 */ /* 0x0001e80000100a00 */
[----:B0-----:R-:W2:Y:S04]  /*41b20*/  LDL.LU R24, [R1+0x20] ;  /* 0x0000200001187983 */ /* 0x001ea80000300800 */
[----:B------:R-:W2:Y:S04]  /*41b30*/  LDL.LU R25, [R1+0x24] ;  /* 0x0000240001197983 */ /* 0x000ea80000300800 */
[----:B------:R-:W2:Y:S04]  /*41b40*/  LDL.LU R26, [R1+0x28] ;  /* 0x00002800011a7983 */ /* 0x000ea80000300800 */
[----:B------:R-:W2:Y:S04]  /*41b50*/  LDL.LU R27, [R1+0x2c] ;  /* 0x00002c00011b7983 */ /* 0x000ea80000300800 */
[----:B------:R-:W2:Y:S04]  /*41b60*/  LDL.LU R4, [R1+0x2a0] ;  /* 0x0002a00001047983 */ /* 0x000ea80000300800 */
[----:B------:R-:W2:Y:S04]  /*41b70*/  LDL.LU R5, [R1+0x2a4] ;  /* 0x0002a40001057983 */ /* 0x000ea80000300800 */
[----:B--2---:R-:W-:Y:S04]  /*41b80*/  STL.64 [R1+0x1b78], R4 ;  /* 0x001b780401007387 */ /* 0x004fe80000100a00 */
[----:B------:R4:W-:Y:S04]  /*41b90*/  STL.64 [R1+0x1b58], R26 ;  /* 0x001b581a01007387 */ /* 0x0009e80000100a00 */
[----:B------:R0:W-:Y:S01]  /*41ba0*/  STL.64 [R1+0x1b50], R24 ;  /* 0x001b501801007387 */ /* 0x0001e20000100a00 */
[----:B----4-:R-:W-:-:S03]  /*41bb0*/  IMAD.MOV.U32 R26, RZ, RZ, R2 ;  /* 0x000000ffff1a7224 */ /* 0x010fc600078e0002 */
[----:B0-----:R-:W2:Y:S01]  /*41bc0*/  LDL.LU R24, [R1+0x70] ;  /* 0x0000700001187983 */ /* 0x001ea20000300800 */
[----:B------:R-:W-:-:S03]  /*41bd0*/  IMAD.MOV.U32 R25, RZ, RZ, R29 ;  /* 0x000000ffff197224 */ /* 0x000fc600078e001d */
[----:B------:R-:W4:Y:S04]  /*41be0*/  LDL.LU R29, [R1+0x1c40] ;  /* 0x001c4000011d7983 */ /* 0x000f280000300800 */
[----:B------:R-:W2:Y:S01]  /*41bf0*/  LDL.LU R2, [R1+0x1c3c] ;  /* 0x001c3c0001027983 */ /* 0x000ea20000300800 */
[----:B---3--:R-:W-:-:S03]  /*41c00*/  IMAD.MOV.U32 R27, RZ, RZ, R0 ;  /* 0x000000ffff1b7224 */ /* 0x008fc600078e0000 */
[----:B------:R-:W3:Y:S04]  /*41c10*/  LDL.LU R0, [R1+0x1c38] ;  /* 0x001c380001007983 */ /* 0x000ee80000300800 */
[----:B------:R-:W2:Y:S04]  /*41c20*/  LDL.LU R4, [R1+0x280] ;  /* 0x0002800001047983 */ /* 0x000ea80000300800 */
        /* <DEDUP_REMOVED lines=13> */
[----:B0-----:R-:W-:-:S03]  /*41d00*/  IMAD.MOV.U32 R26, RZ, RZ, R2 ;  /* 0x000000ffff1a7224 */ /* 0x001fc600078e0002 */
[----:B-1----:R-:W2:Y:S01]  /*41d10*/  LDL.LU R24, [R1+0x90] ;  /* 0x0000900001187983 */ /* 0x002ea20000300800 */
[----:B---3--:R-:W-:-:S03]  /*41d20*/  IMAD.MOV.U32 R25, RZ, RZ, R0 ;  /* 0x000000ffff197224 */ /* 0x008fc600078e0000 */
[----:B------:R-:W3:Y:S04]  /*41d30*/  LDL.LU R0, [R1+0x1c34] ;  /* 0x001c340001007983 */ /* 0x000ee80000300800 */
[----:B------:R-:W2:Y:S01]  /*41d40*/  LDL.LU R2, [R1+0x1c30] ;  /* 0x001c300001027983 */ /* 0x000ea20000300800 */
[----:B----4-:R-:W-:-:S03]  /*41d50*/  IMAD.MOV.U32 R27, RZ, RZ, R29 ;  /* 0x000000ffff1b7224 */ /* 0x010fc600078e001d */
[----:B------:R-:W4:Y:S04]  /*41d60*/  LDL.LU R29, [R1+0x1c2c] ;  /* 0x001c2c00011d7983 */ /* 0x000f280000300800 */
[----:B------:R-:W2:Y:S04]  /*41d70*/  LDL.LU R4, [R1+0x240] ;  /* 0x0002400001047983 */ /* 0x000ea80000300800 */
[----:B------:R-:W2:Y:S04]  /*41d80*/  LDL.LU R5, [R1+0x244] ;  /* 0x0002440001057983 */ /* 0x000ea80000300800 */
[----:B--2---:R0:W-:Y:S04]  /*41d90*/  STL.64 [R1+0x1bc0], R4 ;  /* 0x001bc00401007387 */ /* 0x0041e80000100a00 */
        /* <DEDUP_REMOVED lines=23> */
[----:B0-----:R-:W2:Y:S04]  /*41f10*/  LDL.LU R12, [R1+0xb0] ;  /* 0x0000b000010c7983 */ /* 0x001ea80000300800 */
[----:B------:R-:W2:Y:S04]  /*41f20*/  LDL.LU R13, [R1+0xb4] ;  /* 0x0000b400010d7983 */ /* 0x000ea80000300800 */
[----:B------:R-:W2:Y:S04]  /*41f30*/  LDL.LU R14, [R1+0xb8] ;  /* 0x0000b800010e7983 */ /* 0x000ea80000300800 */
[----:B------:R-:W2:Y:S04]  /*41f40*/  LDL.LU R15, [R1+0xbc] ;  /* 0x0000bc00010f7983 */ /* 0x000ea80000300800 */
[----:B------:R-:W-:Y:S04]  /*41f50*/  STL.64 [R1+0x1bb8], R26 ;  /* 0x001bb81a01007387 */ /* 0x000fe80000100a00 */
[----:B------:R0:W-:Y:S04]  /*41f60*/  STL.64 [R1+0x1bb0], R24 ;  /* 0x001bb01801007387 */ /* 0x0001e80000100a00 */
[----:B0-----:R-:W2:Y:S01]  /*41f70*/  LDL.LU R24, [R1+0xe0] ;  /* 0x0000e00001187983 */ /* 0x001ea20000300800 */
[----:B------:R-:W-:-:S02]  /*41f80*/  IMAD.MOV.U32 R26, RZ, RZ, R2 ;  /* 0x000000ffff1a7224 */ /* 0x000fc400078e0002 */
[----:B---3--:R-:W-:Y:S02]  /*41f90*/  IMAD.MOV.U32 R27, RZ, RZ, R0 ;  /* 0x000000ffff1b7224 */ /* 0x008fe400078e0000 */
[----:B----4-:R-:W-:Y:S02]  /*41fa0*/  IMAD.MOV.U32 R25, RZ, RZ, R29 ;  /* 0x000000ffff197224 */ /* 0x010fe400078e001d */
[----:B------:R-:W3:Y:S04]  /*41fb0*/  LDL.LU R29, [R1+0x1c28] ;  /* 0x001c2800011d7983 */ /* 0x000ee80000300800 */
[----:B------:R-:W4:Y:S04]  /*41fc0*/  LDL.LU R2, [R1+0x1c24] ;  /* 0x001c240001027983 */ /* 0x000f280000300800 */
[----:B------:R-:W3:Y:S04]  /*41fd0*/  LDL.LU R0, [R1+0x1c20] ;  /* 0x001c200001007983 */ /* 0x000ee80000300800 */
[----:B------:R-:W-:Y:S04]  /*41fe0*/  STL.64 [R1+0x1bd0], R26 ;  /* 0x001bd01a01007387 */ /* 0x000fe80000100a00 */
[----:B--2---:R0:W-:Y:S04]  /*41ff0*/  STL.64 [R1+0x1bc8], R24 ;  /* 0x001bc81801007387 */ /* 0x0041e80000100a00 */
[----:B0-----:R-:W2:Y:S04]  /*42000*/  LDL.LU R24, [R1+0xf0] ;  /* 0x0000f00001187983 */ /* 0x001ea80000300800 */
[----:B------:R-:W2:Y:S04]  /*42010*/  LDL.LU R25, [R1+0xf4] ;  /* 0x0000f40001197983 */ /* 0x000ea80000300800 */
[----:B------:R-:W2:Y:S04]  /*42020*/  LDL.LU R26, [R1+0xf8] ;  /* 0x0000f800011a7983 */ /* 0x000ea80000300800 */
[----:B------:R-:W2:Y:S04]  /*42030*/  LDL.LU R27, [R1+0xfc] ;  /* 0x0000fc00011b7983 */ /* 0x000ea80000300800 */
[----:B--2---:R4:W-:Y:S04]  /*42040*/  STL.64 [R1+0x1be8], R26 ;  /* 0x001be81a01007387 */ /* 0x0049e80000100a00 */
[----:B------:R0:W-:Y:S01]  /*42050*/  STL.64 [R1+0x1be0], R24 ;  /* 0x001be01801007387 */ /* 0x0001e20000100a00 */
[----:B----4-:R-:W-:-:S03]  /*42060*/  IMAD.MOV.U32 R26, RZ, RZ, R2 ;  /* 0x000000ffff1a7224 */ /* 0x010fc600078e0002 */
[----:B0-----:R-:W2:Y:S01]  /*42070*/  LDL.LU R24, [R1+0x100] ;  /* 0x0001000001187983 */ /* 0x001ea20000300800 */
[----:B---3--:R-:W-:-:S03]  /*42080*/  IMAD.MOV.U32 R25, RZ, RZ, R0 ;  /* 0x000000ffff197224 */ /* 0x008fc600078e0000 */
[----:B------:R-:W3:Y:S04]  /*42090*/  LDL.LU R0, [R1+0x1c1c] ;  /* 0x001c1c0001007983 */ /* 0x000ee80000300800 */
[----:B------:R-:W4:Y:S04]  /*420a0*/  LDL.LU R2, [R1+0x1c18] ;  /* 0x001c180001027983 */ /* 0x000f280000300800 */
[----:B------:R-:W2:Y:S04]  /*420b0*/  LDL.LU R22, [R1+0x138] ;  /* 0x0001380001167983 */ /* 0x000ea80000300800 */
[----:B------:R-:W2:Y:S01]  /*420c0*/  LDL.LU R23, [R1+0x13c] ;  /* 0x00013c0001177983 */ /* 0x000ea20000300800 */
[----:B------:R-:W-:-:S03]  /*420d0*/  IMAD.MOV.U32 R21, RZ, RZ, R7 ;  /* 0x000000ffff157224 */ /* 0x000fc600078e0007 */
[----:B--2---:R0:W-:Y:S02]  /*420e0*/  STL.64 [R1+0x1b10], R22 ;  /* 0x001b101601007387 */ /* 0x0041e40000100a00 */
[----:B0-----:R-:W-:Y:S02]  /*420f0*/  IMAD.MOV.U32 R22, RZ, RZ, R6 ;  /* 0x000000ffff167224 */ /* 0x001fe400078e0006 */
[----:B------:R-:W-:Y:S01]  /*42100*/  HMMA.16816.F32 R4, R8, R4, R12 ;  /* 0x000000040804723c */ /* 0x000fe2000000180c */
[----:B------:R-:W-:Y:S04]  /*42110*/  STL.64 [R1+0x1ad8], R18 ;  /* 0x001ad81201007387 */ /* 0x000fe80000100a00 */
[----:B------:R-:W-:Y:S04]  /*42120*/  STL.64 [R1+0x1ad0], R16 ;  /* 0x001ad01001007387 */ /* 0x000fe80000100a00 */
[----:B------:R-:W2:Y:S04]  /*42130*/  LDL.LU.64 R14, [R1+0x1c10] ;  /* 0x001c1000010e7983 */ /* 0x000ea80000300a00 */
[----:B------:R-:W2:Y:S06]  /*42140*/  LDL.LU.64 R12, [R1+0x1c08] ;  /* 0x001c0800010c7983 */ /* 0x000eac0000300a00 */
[----:B------:R0:W-:Y:S04]  /*42150*/  STL.64 [R1+0x30], R4 ;  /* 0x0000300401007387 */ /* 0x0001e80000100a00 */
[----:B------:R2:W-:Y:S04]  /*42160*/  STL [R1+0x3c], R7 ;  /* 0x00003c0701007387 */ /* 0x0005e80000100800 */
[----:B0-----:R-:W2:Y:S01]  /*42170*/  LDL.LU.64 R4, [R1+0x1c00] ;  /* 0x001c000001047983 */ /* 0x001ea20000300a00 */
[----:B---3--:R-:W-:-:S02]  /*42180*/  IMAD.MOV.U32 R19, RZ, RZ, R0 ;  /* 0x000000ffff137224 */ /* 0x008fc400078e0000 */
[----:B------:R-:W-:Y:S02]  /*42190*/  IMAD.MOV.U32 R0, RZ, RZ, R6 ;  /* 0x000000ffff007224 */ /* 0x000fe400078e0006 */
[----:B--2---:R-:W-:Y:S01]  /*421a0*/  HMMA.16816.F32 R4, R8, R4, R12 ;  /* 0x000000040804723c */ /* 0x004fe2000000180c */
[----:B------:R-:W2:-:S15]  /*421b0*/  LDL.LU.64 R14, [R1+0x1bf8] ;  /* 0x001bf800010e7983 */ /* 0x000e9e0000300a00 */
[----:B------:R-:W-:-:S03]  /*421c0*/  NOP ;  /* 0x0000000000007918 */ /* 0x000fc60000000000 */
[----:B------:R-:W-:Y:S02]  /*421d0*/  IMAD.MOV.U32 R17, RZ, RZ, R4 ;  /* 0x000000ffff117224 */ /* 0x000fe400078e0004 */
[----:B------:R-:W-:Y:S02]  /*421e0*/  IMAD.MOV.U32 R16, RZ, RZ, R5 ;  /* 0x000000ffff107224 */ /* 0x000fe400078e0005 */
[----:B------:R-:W3:Y:S01]  /*421f0*/  LDL.LU.64 R4, [R1+0x1bf0] ;  /* 0x001bf00001047983 */ /* 0x000ee20000300a00 */
[----:B------:R-:W-:Y:S02]  /*42200*/  IMAD.MOV.U32 R27, RZ, RZ, R29 ;  /* 0x000000ffff1b7224 */ /* 0x000fe400078e001d */
[----:B------:R-:W-:Y:S02]  /*42210*/  IMAD.MOV.U32 R13, RZ, RZ, R6 ;  /* 0x000000ffff0d7224 */ /* 0x000fe400078e0006 */
[----:B------:R-:W-:Y:S02]  /*42220*/  IMAD.MOV.U32 R12, RZ, RZ, R7 ;  /* 0x000000ffff0c7224 */ /* 0x000fe400078e0007 */
[----:B------:R-:W-:Y:S01]  /*42230*/  IMAD.MOV.U32 R20, RZ, RZ, R28 ;  /* 0x000000ffff147224 */ /* 0x000fe200078e001c */
[----:B---3--:R-:W-:Y:S01]  /*42240*/  HMMA.16816.F32 R4, R8, R4, R24 ;  /* 0x000000040804723c */ /* 0x008fe20000001818 */
[----:B------:R-:W3:Y:S04]  /*42250*/  LDL.LU.64 R26, [R1+0x1be8] ;  /* 0x001be800011a7983 */ /* 0x000ee80000300a00 */
[----:B------:R-:W3:-:S14]  /*42260*/  LDL.LU.64 R24, [R1+0x1be0] ;  /* 0x001be00001187983 */ /* 0x000edc0000300a00 */
[----:B------:R-:W-:Y:S02]  /*42270*/  IMAD.MOV.U32 R29, RZ, RZ, R4 ;  /* 0x000000ffff1d7224 */ /* 0x000fe400078e0004 */
[----:B------:R-:W-:Y:S02]  /*42280*/  IMAD.MOV.U32 R28, RZ, RZ, R5 ;  /* 0x000000ffff1c7224 */ /* 0x000fe400078e0005 */
[----:B------:R-:W3:Y:S01]  /*42290*/  LDL.LU.64 R4, [R1+0x1bd8] ;  /* 0x001bd80001047983 */ /* 0x000ee20000300a00 */
[----:B------:R-:W-:Y:S02]  /*422a0*/  IMAD.MOV.U32 R23, RZ, RZ, R3 ;  /* 0x000000ffff177224 */ /* 0x000fe400078e0003 */
[----:B----4-:R-:W-:Y:S02]  /*422b0*/  IMAD.MOV.U32 R18, RZ, RZ, R2 ;  /* 0x000000ffff127224 */ /* 0x010fe400078e0002 */
[----:B------:R-:W-:Y:S02]  /*422c0*/  IMAD.MOV.U32 R3, RZ, RZ, R6 ;  /* 0x000000ffff037224 */ /* 0x000fe400078e0006 */
[----:B------:R-:W-:-:S02]  /*422d0*/  IMAD.MOV.U32 R2, RZ, RZ, R7 ;  /* 0x000000ffff027224 */ /* 0x000fc400078e0007 */
[----:B---3--:R-:W-:Y:S01]  /*422e0*/  HMMA.16816.F32 R4, R8, R4, R24 ;  /* 0x000000040804723c */ /* 0x008fe20000001818 */
[----:B------:R-:W3:Y:S04]  /*422f0*/  LDL.LU.64 R26, [R1+0x1bd0] ;  /* 0x001bd000011a7983 */ /* 0x000ee80000300a00 */
[----:B------:R-:W3:-:S14]  /*42300*/  LDL.LU.64 R24, [R1+0x1bc8] ;  /* 0x001bc80001187983 */ /* 0x000edc0000300a00 */
        /* <DEDUP_REMOVED lines=41> */
[----:B-1----:R-:W3:Y:S04]  /*425a0*/  LDL.LU.64 R6, [R1+0x1b20] ;  /* 0x001b200001067983 */ /* 0x002ee80000300a00 */
[----:B------:R-:W3:Y:S09]  /*425b0*/  LDL.LU.64 R4, [R1+0x1b18] ;  /* 0x001b180001047983 */ /* 0x000ef20000300a00 */
[----:B------:R-:W-:Y:S04]  /*425c0*/  STL.64 [R1+0x80], R8 ;  /* 0x0000800801007387 */ /* 0x000fe80000100a00 */
[----:B------:R0:W-:Y:S04]  /*425d0*/  STL.64 [R1+0x88], R10 ;  /* 0x0000880a01007387 */ /* 0x0001e80000100a00 */
[----:B0-----:R-:W4:Y:S04]  /*425e0*/  LDL.LU R10, [R1+0x188] ;  /* 0x00018800010a7983 */ /* 0x001f280000300800 */
[----:B------:R-:W4:Y:S01]  /*425f0*/  LDL.LU R11, [R1+0x18c] ;  /* 0x00018c00010b7983 */ /* 0x000f220000300800 */
[C---:B---3--:R-:W-:Y:S03]  /*42600*/  HMMA.16816.F32 R24, R4.reuse, R26, R20 ;  /* 0x0000001a0418723c */ /* 0x048fe60000001814 */
[----:B----4-:R0:W-:Y:S04]  /*42610*/  STL.64 [R1+0x1ac8], R10 ;  /* 0x001ac80a01007387 */ /* 0x0101e80000100a00 */
[----:B0-----:R-:W3:Y:S04]  /*42620*/  LDL.LU R10, [R1+0x168] ;  /* 0x00016800010a7983 */ /* 0x001ee80000300800 */
[----:B------:R-:W3:Y:S04]  /*42630*/  LDL.LU R11, [R1+0x16c] ;  /* 0x00016c00010b7983 */ /* 0x000ee80000300800 */
[----:B------:R-:W4:Y:S04]  /*42640*/  LDL.LU.64 R22, [R1+0x1b10] ;  /* 0x001b100001167983 */ /* 0x000f280000300a00 */
[----:B------:R-:W-:Y:S04]  /*42650*/  STL.64 [R1+0x70], R24 ;  /* 0x0000701801007387 */ /* 0x000fe80000100a00 */
[----:B------:R0:W-:Y:S04]  /*42660*/  STL.64 [R1+0x78], R26 ;  /* 0x0000781a01007387 */ /* 0x0001e80000100a00 */
[----:B0-----:R-:W4:Y:S04]  /*42670*/  LDL.LU.64 R26, [R1+0x1b08] ;  /* 0x001b0800011a7983 */ /* 0x001f280000300a00 */
[----:B------:R-:W4:Y:S02]  /*42680*/  LDL.LU.64 R24, [R1+0x1b00] ;  /* 0x001b000001187983 */ /* 0x000f240000300a00 */
[----:B----4-:R-:W-:Y:S02]  /*42690*/  HMMA.16816.F32 R24, R4, R22, R24 ;  /* 0x000000160418723c */ /* 0x010fe40000001818 */
[----:B------:R-:W2:Y:S04]  /*426a0*/  LDL.LU.64 R22, [R1+0x1af8] ;  /* 0x001af80001167983 */ /* 0x000ea80000300a00 */
[----:B------:R-:W2:-:S13]  /*426b0*/  LDL.LU.64 R20, [R1+0x1af0] ;  /* 0x001af00001147983 */ /* 0x000e9a0000300a00 */
[----:B------:R-:W-:Y:S04]  /*426c0*/  STL.64 [R1+0x50], R24 ;  /* 0x0000501801007387 */ /* 0x000fe80000100a00 */
[----:B------:R0:W-:Y:S02]  /*426d0*/  STL.64 [R1+0x58], R26 ;  /* 0x0000581a01007387 */ /* 0x0001e40000100a00 */
[----:B0-----:R-:W-:Y:S02]  /*426e0*/  IMAD.MOV.U32 R26, RZ, RZ, R13 ;  /* 0x000000ffff1a7224 */ /* 0x001fe400078e000d */
[----:B------:R-:W-:Y:S01]  /*426f0*/  IMAD.MOV.U32 R27, RZ, RZ, R12 ;  /* 0x000000ffff1b7224 */ /* 0x000fe200078e000c */
[----:B--2---:R-:W-:Y:S01]  /*42700*/  HMMA.16816.F32 R20, R4, R14, R20 ;  /* 0x0000000e0414723c */ /* 0x004fe20000001814 */
[----:B------:R-:W2:Y:S04]  /*42710*/  LDL.LU.64 R14, [R1+0x1ae8] ;  /* 0x001ae800010e7983 */ /* 0x000ea80000300a00 */
[----:B------:R-:W2:Y:S01]  /*42720*/  LDL.LU.64 R12, [R1+0x1ae0] ;  /* 0x001ae000010c7983 */ /* 0x000ea20000300a00 */
[----:B------:R-:W-:-:S02]  /*42730*/  IMAD.MOV.U32 R24, RZ, RZ, R17 ;  /* 0x000000ffff187224 */ /* 0x000fc400078e0011 */
[----:B------:R-:W-:-:S11]  /*42740*/  IMAD.MOV.U32 R25, RZ, RZ, R16 ;  /* 0x000000ffff197224 */ /* 0x000fd600078e0010 */
[----:B------:R-:W-:Y:S04]  /*42750*/  STL.64 [R1+0x40], R20 ;  /* 0x0000401401007387 */ /* 0x000fe80000100a00 */
[----:B------:R0:W-:Y:S04]  /*42760*/  STL.64 [R1+0x48], R22 ;  /* 0x0000481601007387 */ /* 0x0001e80000100a00 */
[----:B0-----:R-:W4:Y:S01]  /*42770*/  LDL R23, [R1+0x51c] ;  /* 0x00051c0001177983 */ /* 0x001f220000100800 */
[----:B--2---:R-:W-:Y:S03]  /*42780*/  HMMA.16816.F32 R12, R4, R18, R12 ;  /* 0x00000012040c723c */ /* 0x004fe6000000180c */
[----:B------:R-:W3:Y:S04]  /*42790*/  LDL.LU.64 R18, [R1+0x1ad8] ;  /* 0x001ad80001127983 */ /* 0x000ee80000300a00 */
[----:B------:R-:W3:-:S12]  /*427a0*/  LDL.LU.64 R16, [R1+0x1ad0] ;  /* 0x001ad00001107983 */ /* 0x000ed80000300a00 */
[----:B------:R-:W-:Y:S04]  /*427b0*/  STL.64 [R1+0x20], R12 ;  /* 0x0000200c01007387 */ /* 0x000fe80000100a00 */
[----:B------:R0:W-:Y:S04]  /*427c0*/  STL.64 [R1+0x28], R14 ;  /* 0x0000280e01007387 */ /* 0x0001e80000100a00 */
[----:B0-----:R-:W2:Y:S04]  /*427d0*/  LDL.LU R14, [R1+0x178] ;  /* 0x00017800010e7983 */ /* 0x001ea80000300800 */
[----:B------:R-:W2:Y:S01]  /*427e0*/  LDL.LU R15, [R1+0x17c] ;  /* 0x00017c00010f7983 */ /* 0x000ea20000300800 */
[----:B---3--:R-:W-:Y:S03]  /*427f0*/  HMMA.16816.F32 R16, R4, R10, R16 ;  /* 0x0000000a0410723c */ /* 0x008fe60000001810 */
[----:B------:R-:W3:-:S15]  /*42800*/  LDL.LU.64 R10, [R1+0x1ac8] ;  /* 0x001ac800010a7983 */ /* 0x000ede0000300a00 */
[----:B------:R-:W-:Y:S01]  /*42810*/  NOP ;  /* 0x0000000000007918 */ /* 0x000fe20000000000 */
[----:B------:R0:W-:Y:S04]  /*42820*/  STL.64 [R1+0x10], R16 ;  /* 0x0000101001007387 */ /* 0x0001e80000100a00 */
[----:B------:R1:W-:Y:S04]  /*42830*/  STL.64 [R1+0x18], R18 ;  /* 0x0000181201007387 */ /* 0x0003e80000100a00 */
[----:B0-----:R-:W2:Y:S04]  /*42840*/  LDL.LU R16, [R1+0x30] ;  /* 0x0000300001107983 */ /* 0x001ea80000300800 */
[----:B------:R-:W2:Y:S01]  /*42850*/  LDL.LU R17, [R1+0x34] ;  /* 0x0000340001117983 */ /* 0x000ea20000300800 */
[----:B-1----:R-:W-:-:S03]  /*42860*/  IMAD.MOV.U32 R18, RZ, RZ, R0 ;  /* 0x000000ffff127224 */ /* 0x002fc600078e0000 */
[----:B------:R-:W2:Y:S04]  /*42870*/  LDL.LU R0, [R1+0x1ac0] ;  /* 0x001ac00001007983 */ /* 0x000ea80000300800 */
[----:B------:R-:W2:Y:S01]  /*42880*/  LDL.LU R19, [R1+0x3c] ;  /* 0x00003c0001137983 */ /* 0x000ea20000300800 */
[C---:B---3--:R-:W-:Y:S03]  /*42890*/  HMMA.16816.F32 R24, R4.reuse, R10, R24 ;  /* 0x0000000a0418723c */ /* 0x048fe60000001818 */
[----:B----4-:R-:W0:Y:S05]  /*428a0*/  LDSM.16.MT88.4 R8, [R23+0x10c00] ;  /* 0x010c00001708783b */ /* 0x010e2a0000004200 */
[----:B--2---:R-:W-:Y:S11]  /*428b0*/  HMMA.16816.F32 R12, R4, R14, R16 ;  /* 0x0000000e040c723c */ /* 0x004ff60000001810 */
[----:B------:R-:W-:Y:S04]  /*428c0*/  STL.64 [R1+0x1a00], R26 ;  /* 0x001a001a01007387 */ /* 0x000fe80000100a00 */
[----:B------:R-:W-:Y:S04]  /*428d0*/  LDSM.16.M88.4 R16, [R0+UR5+0x1080] ;  /* 0x001080050010783b */ /* 0x000fe80008000200 */
[----:B------:R-:W-:Y:S04]  /*428e0*/  STL.64 [R1], R12 ;  /* 0x0000000c01007387 */ /* 0x000fe80000100a00 */
[----:B------:R1:W-:Y:S04]  /*428f0*/  STL.64 [R1+0x8], R14 ;  /* 0x0000080e01007387 */ /* 0x0003e80000100a00 */
[----:B------:R-:W-:Y:S04]  /*42900*/  STL.64 [R1+0x19f8], R24 ;  /* 0x0019f81801007387 */ /* 0x000fe80000100a00 */
[----:B------:R-:W2:Y:S04]  /*42910*/  LDSM.16.M88.4 R24, [R0+UR5+0x80] ;  /* 0x000080050018783b */ /* 0x000ea80008000200 */
[----:B0-----:R-:W-:Y:S04]  /*42920*/  STL [R1+0x1a4c], R10 ;  /* 0x001a4c0a01007387 */ /* 0x001fe80000100800 */
[----:B------:R-:W-:Y:S04]  /*42930*/  STL [R1+0x1a48], R11 ;  /* 0x001a480b01007387 */ /* 0x000fe80000100800 */
[----:B-1----:R-:W3:Y:S04]  /*42940*/  LDL.LU R14, [R1+0x228] ;  /* 0x00022800010e7983 */ /* 0x002ee80000300800 */
[----:B--2---:R-:W-:Y:S04]  /*42950*/  STL.64 [R1+0x210], R24 ;  /* 0x0002101801007387 */ /* 0x004fe80000100a00 */
[----:B------:R-:W-:Y:S04]  /*42960*/  STL.64 [R1+0x218], R26 ;  /* 0x0002181a01007387 */ /* 0x000fe80000100a00 */
[----:B------:R-:W0:Y:S04]  /*42970*/  LDSM.16.M88.4 R24, [R0+UR5+0x2080] ;  /* 0x002080050018783b */ /* 0x000e280008000200 */
[----:B------:R-:W-:Y:S04]  /*42980*/  STL.64 [R1+0x200], R16 ;  /* 0x0002001001007387 */ /* 0x000fe80000100a00 */
[----:B------:R-:W-:Y:S04]  /*42990*/  STL.64 [R1+0x208], R18 ;  /* 0x0002081201007387 */ /* 0x000fe80000100a00 */
[----:B------:R-:W3:Y:S04]  /*429a0*/  LDL.LU R15, [R1+0x22c] ;  /* 0x00022c00010f7983 */ /* 0x000ee80000300800 */
[----:B0-----:R-:W-:Y:S04]  /*429b0*/  STL.64 [R1+0x1f0], R24 ;  /* 0x0001f01801007387 */ /* 0x001fe80000100a00 */
[----:B------:R-:W-:Y:S04]  /*429c0*/  STL.64 [R1+0x1f8], R26 ;  /* 0x0001f81a01007387 */ /* 0x000fe80000100a00 */
[----:B------:R-:W0:Y:S04]  /*429d0*/  LDSM.16.M88.4 R24, [R0+UR5+0x3080] ;  /* 0x003080050018783b */ /* 0x000e280008000200 */
[----:B0-----:R-:W-:Y:S04]  /*429e0*/  STL.64 [R1+0x1e0], R24 ;  /* 0x0001e01801007387 */ /* 0x001fe80000100a00 */
[----:B------:R-:W-:Y:S04]  /*429f0*/  STL.64 [R1+0x1e8], R26 ;  /* 0x0001e81a01007387 */ /* 0x000fe80000100a00 */
[----:B------:R-:W0:Y:S02]  /*42a00*/  LDSM.16.M88.4 R24, [R0+UR5+0x4080] ;  /* 0x004080050018783b */ /* 0x000e240008000200 */
[----:B0-----:R-:W-:-:S02]  /*42a10*/  IMAD.MOV.U32 R10, RZ, RZ, R24 ;  /* 0x000000ffff0a7224 */ /* 0x001fc400078e0018 */
[----:B------:R-:W-:Y:S01]  /*42a20*/  IMAD.MOV.U32 R11, RZ, RZ, R25 ;  /* 0x000000ffff0b7224 */ /* 0x000fe200078e0019 */
[----:B------:R-:W-:Y:S04]  /*42a30*/  STL.64 [R1+0x1d8], R26 ;  /* 0x0001d81a01007387 */ /* 0x000fe80000100a00 */
[----:B------:R-:W-:Y:S04]  /*42a40*/  LDSM.16.M88.4 R24, [R0+UR5+0x5080] ;  /* 0x005080050018783b */ /* 0x000fe80008000200 */
[----:B------:R-:W-:Y:S04]  /*42a50*/  STL.64 [R1+0x1a58], R10 ;  /* 0x001a580a01007387 */ /* 0x000fe80000100a00 */
        /* <DEDUP_REMOVED lines=8> */
[----:B------:R-:W-:Y:S04]  /*42ae0*/  STL.64 [R1+0x1c8], R26 ;  /* 0x0001c81a01007387 */ /* 0x000fe80000100a00 */
[----:B------:R-:W-:Y:S04]  /*42af0*/  STL.64 [R1+0x1a08], R24 ;  /* 0x001a081801007387 */ /* 0x000fe80000100a00 */
[----:B------:R-:W1:Y:S04]  /*42b00*/  LDSM.16.M88.4 R24, [R0+UR5+0x9080] ;  /* 0x009080050018783b */ /* 0x000e680008000200 */
[----:B0-----:R-:W-:Y:S04]  /*42b10*/  STL.64 [R1+0x190], R8 ;  /* 0x0001900801007387 */ /* 0x001fe80000100a00 */
[----:B------:R-:W-:Y:S04]  /*42b20*/  STL.64 [R1+0x198], R10 ;  /* 0x0001980a01007387 */ /* 0x000fe80000100a00 */
[----:B------:R-:W0:Y:S04]  /*42b30*/  LDSM.16.M88.4 R8, [R0+UR5+0xa080] ;  /* 0x00a080050008783b */ /* 0x000e280008000200 */
[----:B-1----:R-:W-:Y:S04]  /*42b40*/  STL.64 [R1+0x180], R24 ;  /* 0x0001801801007387 */ /* 0x002fe80000100a00 */
[----:B------:R-:W-:Y:S04]  /*42b50*/  STL.64 [R1+0x188], R26 ;  /* 0x0001881a01007387 */ /* 0x000fe80000100a00 */
[----:B------:R-:W-:Y:S04]  /*42b60*/  LDSM.16.M88.4 R24, [R0+UR5+0xb080] ;  /* 0x00b080050018783b */ /* 0x000fe80008000200 */
[----:B0-----:R-:W-:Y:S04]  /*42b70*/  STL.64 [R1+0x170], R8 ;  /* 0x0001700801007387 */ /* 0x001fe80000100a00 */
[----:B------:R-:W-:Y:S04]  /*42b80*/  STL.64 [R1+0x178], R10 ;  /* 0x0001780a01007387 */ /* 0x000fe80000100a00 */
[----:B------:R-:W0:Y:S01]  /*42b90*/  LDSM.16.M88.4 R8, [R0+UR5+0xc080] ;  /* 0x00c080050008783b */ /* 0x000e220008000200 */
[----:B------:R-:W-:-:S03]  /*42ba0*/  IMAD.MOV.U32 R18, RZ, RZ, R3 ;  /* 0x000000ffff127224 */ /* 0x000fc600078e0003 */
[----:B0-----:R-:W-:Y:S04]  /*42bb0*/  STL.64 [R1+0x150], R8 ;  /* 0x0001500801007387 */ /* 0x001fe80000100a00 */
[----:B------:R-:W-:Y:S04]  /*42bc0*/  STL.64 [R1+0x160], R24 ;  /* 0x0001601801007387 */ /* 0x000fe80000100a00 */
[----:B------:R-:W-:Y:S04]  /*42bd0*/  STL.64 [R1+0x168], R26 ;  /* 0x0001681a01007387 */ /* 0x000fe80000100a00 */
[----:B------:R-:W0:Y:S04]  /*42be0*/  LDSM.16.M88.4 R24, [R0+UR5+0xd080] ;  /* 0x00d080050018783b */ /* 0x000e280008000200 */
[----:B------:R-:W-:Y:S01]  /*42bf0*/  STL [R1+0x158], R10 ;  /* 0x0001580a01007387 */ /* 0x000fe20000100800 */
[----:B------:R-:W-:-:S03]  /*42c00*/  IMAD.MOV.U32 R3, RZ, RZ, R11 ;  /* 0x000000ffff037224 */ /* 0x000fc600078e000b */
[----:B------:R-:W1:Y:S01]  /*42c10*/  LDSM.16.M88.4 R8, [R0+UR5+0xe080] ;  /* 0x00e080050008783b */ /* 0x000e620008000200 */
[----:B------:R-:W-:Y:S02]  /*42c20*/  IMAD.MOV.U32 R16, RZ, RZ, R29 ;  /* 0x000000ffff107224 */ /* 0x000fe400078e001d */
[----:B------:R-:W-:Y:S01]  /*42c30*/  IMAD.MOV.U32 R19, RZ, RZ, R2 ;  /* 0x000000ffff137224 */ /* 0x000fe200078e0002 */
[----:B------:R-:W-:Y:S01]  /*42c40*/  STL [R1+0x192c], R3 ;  /* 0x00192c0301007387 */ /* 0x000fe20000100800 */
[----:B------:R-:W-:-:S03]  /*42c50*/  IMAD.MOV.U32 R17, RZ, RZ, R28 ;  /* 0x000000ffff117224 */ /* 0x000fc600078e001c */
[----:B0-----:R-:W-:Y:S04]  /*42c60*/  STL.64 [R1+0x140], R24 ;  /* 0x0001401801007387 */ /* 0x001fe80000100a00 */
[----:B------:R-:W-:Y:S01]  /*42c70*/  STL.64 [R1+0x148], R26 ;  /* 0x0001481a01007387 */ /* 0x000fe20000100a00 */
[----:B-1----:R-:W-:-:S03]  /*42c80*/  IMAD.MOV.U32 R29, RZ, RZ, R10 ;  /* 0x000000ffff1d7224 */ /* 0x002fc600078e000a */
[----:B------:R-:W-:Y:S01]  /*42c90*/  STL.64 [R1+0x130], R8 ;  /* 0x0001300801007387 */ /* 0x000fe20000100a00 */
[----:B------:R-:W-:-:S03]  /*42ca0*/  IMAD.MOV.U32 R2, RZ, RZ, R11 ;  /* 0x000000ffff027224 */ /* 0x000fc600078e000b */
[----:B------:R-:W0:Y:S01]  /*42cb0*/  LDSM.16.M88.4 R8, [R0+UR5+0xf080] ;  /* 0x00f080050008783b */ /* 0x000e220008000200 */
[----:B---3--:R-:W-:Y:S03]  /*42cc0*/  HMMA.16816.F32 R12, R4, R14, R16 ;  /* 0x0000000e040c723c */ /* 0x008fe60000001810 */
[----:B------:R-:W-:Y:S04]  /*42cd0*/  STL [R1+0x1930], R2 ;  /* 0x0019300201007387 */ /* 0x000fe80000100800 */
[----:B------:R-:W-:Y:S04]  /*42ce0*/  STL [R1+0x1928], R29 ;  /* 0x0019281d01007387 */ /* 0x000fe80000100800 */
[----:B------:R-:W1:Y:S01]  /*42cf0*/  LDSM.16.MT88.4 R16, [R23+0x10e00] ;  /* 0x010e00001710783b */ /* 0x000e620000004200 */
[----:B0-----:R-:W-:-:S02]  /*42d00*/  IMAD.MOV.U32 R28, RZ, RZ, R11 ;  /* 0x000000ffff1c7224 */ /* 0x001fc400078e000b */
[----:B------:R-:W-:Y:S01]  /*42d10*/  IMAD.MOV.U32 R0, RZ, RZ, R10 ;  /* 0x000000ffff007224 */ /* 0x000fe200078e000a */
[----:B------:R-:W-:Y:S04]  /*42d20*/  STL.64 [R1+0x120], R8 ;  /* 0x0001200801007387 */ /* 0x000fe80000100a00 */
[----:B------:R-:W-:Y:S04]  /*42d30*/  STL [R1+0x1938], R28 ;  /* 0x0019381c01007387 */ /* 0x000fe80000100800 */
[----:B------:R-:W-:Y:S04]  /*42d40*/  STL [R1+0x1934], R0 ;  /* 0x0019340001007387 */ /* 0x000fe80000100800 */
[----:B------:R-:W-:Y:S04]  /*42d50*/  STL.64 [R1+0x1a18], R14 ;  /* 0x001a180e01007387 */ /* 0x000fe80000100a00 */
[----:B------:R-:W-:Y:S04]  /*42d60*/  STL.64 [R1+0x1a10], R12 ;  /* 0x001a100c01007387 */ /* 0x000fe80000100a00 */
[----:B------:R-:W2:Y:S04]  /*42d70*/  LDL.LU R26, [R1+0x308] ;  /* 0x00030800011a7983 */ /* 0x000ea80000300800 */
[----:B------:R-:W2:Y:S04]  /*42d80*/  LDL.LU R27, [R1+0x30c] ;  /* 0x00030c00011b7983 */ /* 0x000ea80000300800 */
[----:B--2---:R0:W-:Y:S04]  /*42d90*/  STL.64 [R1+0x1a60], R26 ;  /* 0x001a601a01007387 */ /* 0x0041e80000100a00 */
[----:B------:R-:W2:Y:S04]  /*42da0*/  LDL.LU R24, [R1+0xa0] ;  /* 0x0000a00001187983 */ /* 0x000ea80000300800 */
[----:B------:R-:W2:Y:S04]  /*42db0*/  LDL.LU R25, [R1+0xa4] ;  /* 0x0000a40001197983 */ /* 0x000ea80000300800 */
[----:B0-----:R-:W3:Y:S04]  /*42dc0*/  LDL.LU R26, [R1+0xa8] ;  /* 0x0000a800011a7983 */ /* 0x001ee80000300800 */
[----:B------:R-:W3:Y:S04]  /*42dd0*/  LDL.LU R27, [R1+0xac] ;  /* 0x0000ac00011b7983 */ /* 0x000ee80000300800 */
[----:B---3--:R0:W-:Y:S04]  /*42de0*/  STL.64 [R1+0x1a70], R26 ;  /* 0x001a701a01007387 */ /* 0x0081e80000100a00 */
[----:B--2---:R-:W-:Y:S04]  /*42df0*/  STL.64 [R1+0x1a68], R24 ;  /* 0x001a681801007387 */ /* 0x004fe80000100a00 */
[----:B0-----:R-:W2:Y:S04]  /*42e00*/  LDL.LU R26, [R1+0x2a8] ;  /* 0x0002a800011a7983 */ /* 0x001ea80000300800 */
[----:B------:R-:W2:Y:S04]  /*42e10*/  LDL.LU R27, [R1+0x2ac] ;  /* 0x0002ac00011b7983 */ /* 0x000ea80000300800 */
[----:B--2---:R0:W-:Y:S04]  /*42e20*/  STL.64 [R1+0x1a80], R26 ;  /* 0x001a801a01007387 */ /* 0x0041e80000100a00 */
[----:B------:R-:W2:Y:S04]  /*42e30*/  LDL.LU R10, [R1+0x2e8] ;  /* 0x0002e800010a7983 */ /* 0x000ea80000300800 */
[----:B------:R-:W2:Y:S04]  /*42e40*/  LDL.LU R11, [R1+0x2ec] ;  /* 0x0002ec00010b7983 */ /* 0x000ea80000300800 */
[----:B0-----:R-:W3:Y:S04]  /*42e50*/  LDL.LU R26, [R1+0x288] ;  /* 0x00028800011a7983 */ /* 0x001ee80000300800 */
[----:B------:R-:W3:Y:S04]  /*42e60*/  LDL.LU R27, [R1+0x28c] ;  /* 0x00028c00011b7983 */ /* 0x000ee80000300800 */
[----:B---3--:R0:W-:Y:S04]  /*42e70*/  STL.64 [R1+0x1a98], R26 ;  /* 0x001a981a01007387 */ /* 0x0081e80000100a00 */
[----:B0-----:R-:W3:Y:S04]  /*42e80*/  LDL.LU R26, [R1+0x258] ;  /* 0x00025800011a7983 */ /* 0x001ee80000300800 */
[----:B------:R-:W3:Y:S04]  /*42e90*/  LDL.LU R27, [R1+0x25c] ;  /* 0x00025c00011b7983 */ /* 0x000ee80000300800 */
[----:B------:R-:W4:Y:S04]  /*42ea0*/  LDL.LU R22, [R1+0x238] ;  /* 0x0002380001167983 */ /* 0x000f280000300800 */
[----:B------:R-:W4:Y:S04]  /*42eb0*/  LDL.LU R23, [R1+0x23c] ;  /* 0x00023c0001177983 */ /* 0x000f280000300800 */
[----:B---3--:R0:W-:Y:S04]  /*42ec0*/  STL.64 [R1+0x1aa0], R26 ;  /* 0x001aa01a01007387 */ /* 0x0081e80000100a00 */
[----:B0-----:R-:W3:Y:S04]  /*42ed0*/  LDL.LU R26, [R1+0x248] ;  /* 0x00024800011a7983 */ /* 0x001ee80000300800 */
[----:B------:R-:W3:Y:S04]  /*42ee0*/  LDL.LU R27, [R1+0x24c] ;  /* 0x00024c00011b7983 */ /* 0x000ee80000300800 */
[----:B---3--:R0:W-:Y:S04]  /*42ef0*/  STL.64 [R1+0x1ab8], R26 ;  /* 0x001ab81a01007387 */ /* 0x0081e80000100a00 */
[----:B------:R-:W4:Y:S04]  /*42f00*/  LDL.LU R24, [R1+0x100] ;  /* 0x0001000001187983 */ /* 0x000f280000300800 */
[----:B------:R-:W4:Y:S04]  /*42f10*/  LDL.LU R25, [R1+0x104] ;  /* 0x0001040001197983 */ /* 0x000f280000300800 */
[----:B0-----:R-:W4:Y:S04]  /*42f20*/  LDL.LU R26, [R1+0x108] ;  /* 0x00010800011a7983 */ /* 0x001f280000300800 */
[----:B------:R-:W4:Y:S04]  /*42f30*/  LDL.LU R27, [R1+0x10c] ;  /* 0x00010c00011b7983 */ /* 0x000f280000300800 */
[----:B--2---:R0:W-:Y:S04]  /*42f40*/  STL.64 [R1+0x1a78], R10 ;  /* 0x001a780a01007387 */ /* 0x0041e80000100a00 */
[----:B------:R-:W2:Y:S04]  /*42f50*/  LDL.LU R8, [R1+0xc0] ;  /* 0x0000c00001087983 */ /* 0x000ea80000300800 */
[----:B------:R-:W2:Y:S04]  /*42f60*/  LDL.LU R9, [R1+0xc4] ;  /* 0x0000c40001097983 */ /* 0x000ea80000300800 */
[----:B0-----:R-:W3:Y:S04]  /*42f70*/  LDL.LU R10, [R1+0xc8] ;  /* 0x0000c800010a7983 */ /* 0x001ee80000300800 */
[----:B------:R-:W3:Y:S04]  /*42f80*/  LDL.LU R11, [R1+0xcc] ;  /* 0x0000cc00010b7983 */ /* 0x000ee80000300800 */
[----:B---3--:R-:W-:Y:S04]  /*42f90*/  STL.64 [R1+0x1a90], R10 ;  /* 0x001a900a01007387 */ /* 0x008fe80000100a00 */
[----:B--2---:R0:W-:Y:S04]  /*42fa0*/  STL.64 [R1+0x1a88], R8 ;  /* 0x001a880801007387 */ /* 0x0041e80000100a00 */
[----:B0-----:R-:W2:Y:S04]  /*42fb0*/  LDL.LU R8, [R1+0xd0] ;  /* 0x0000d00001087983 */ /* 0x001ea80000300800 */
[----:B------:R-:W2:Y:S04]  /*42fc0*/  LDL.LU R9, [R1+0xd4] ;  /* 0x0000d40001097983 */ /* 0x000ea80000300800 */
[----:B------:R-:W3:Y:S04]  /*42fd0*/  LDL.LU R10, [R1+0xd8] ;  /* 0x0000d800010a7983 */ /* 0x000ee80000300800 */
[----:B------:R-:W3:Y:S01]  /*42fe0*/  LDL.LU R11, [R1+0xdc] ;  /* 0x0000dc00010b7983 */ /* 0x000ee20000300800 */
[C---:B----4-:R-:W-:Y:S03]  /*42ff0*/  HMMA.16816.F32 R20, R4.reuse, R22, R24 ;  /* 0x000000160414723c */ /* 0x050fe60000001818 */
        /* <DEDUP_REMOVED lines=10> */
[----:B-1----:R-:W-:Y:S04]  /*430a0*/  STL.64 [R1+0x1908], R18 ;  /* 0x0019081201007387 */ /* 0x002fe80000100a00 */
[----:B------:R0:W-:Y:S04]  /*430b0*/  STL.64 [R1+0x1900], R16 ;  /* 0x0019001001007387 */ /* 0x0001e80000100a00 */
[----:B0-----:R-:W4:Y:S04]  /*430c0*/  LDL.LU R16, [R1+0x90] ;  /* 0x0000900001107983 */ /* 0x001f280000300800 */
[----:B------:R-:W4:Y:S04]  /*430d0*/  LDL.LU R17, [R1+0x94] ;  /* 0x0000940001117983 */ /* 0x000f280000300800 */
[----:B------:R-:W4:Y:S04]  /*430e0*/  LDL.LU R18, [R1+0x98] ;  /* 0x0000980001127983 */ /* 0x000f280000300800 */
[----:B------:R-:W4:Y:S04]  /*430f0*/  LDL.LU R19, [R1+0x9c] ;  /* 0x00009c0001137983 */ /* 0x000f280000300800 */
[----:B------:R-:W2:Y:S04]  /*43100*/  LDL.LU.64 R26, [R1+0x1ab8] ;  /* 0x001ab800011a7983 */ /* 0x000ea80000300a00 */
[----:B------:R0:W-:Y:S04]  /*43110*/  STL [R1+0x19f4], R20 ;  /* 0x0019f41401007387 */ /* 0x0001e80000100800 */
[----:B------:R1:W-:Y:S04]  /*43120*/  STL [R1+0x19f0], R21 ;  /* 0x0019f01501007387 */ /* 0x0003e80000100800 */
[----:B------:R1:W-:Y:S04]  /*43130*/  STL [R1+0x19ec], R22 ;  /* 0x0019ec1601007387 */ /* 0x0003e80000100800 */
[----:B------:R1:W-:Y:S04]  /*43140*/  STL [R1+0x19e8], R23 ;  /* 0x0019e81701007387 */ /* 0x0003e80000100800 */
[----:B0-----:R-:W3:Y:S04]  /*43150*/  LDL.LU R20, [R1+0xe0] ;  /* 0x0000e00001147983 */ /* 0x001ee80000300800 */
[----:B-1----:R-:W3:Y:S04]  /*43160*/  LDL.LU R21, [R1+0xe4] ;  /* 0x0000e40001157983 */ /* 0x002ee80000300800 */
[----:B------:R-:W3:Y:S04]  /*43170*/  LDL.LU R22, [R1+0xe8] ;  /* 0x0000e80001167983 */ /* 0x000ee80000300800 */
[----:B------:R-:W3:Y:S01]  /*43180*/  LDL.LU R23, [R1+0xec] ;  /* 0x0000ec0001177983 */ /* 0x000ee20000300800 */
[----:B--2---:R-:W-:Y:S03]  /*43190*/  HMMA.16816.F32 R24, R4, R26, R8 ;  /* 0x0000001a0418723c */ /* 0x004fe60000001808 */
[----:B------:R-:W2:Y:S04]  /*431a0*/  LDL.LU.64 R10, [R1+0x1ab0] ;  /* 0x001ab000010a7983 */ /* 0x000ea80000300a00 */
[----:B------:R-:W2:-:S12]  /*431b0*/  LDL.LU.64 R8, [R1+0x1aa8] ;  /* 0x001aa80001087983 */ /* 0x000e980000300a00 */
[----:B------:R-:W-:Y:S04]  /*431c0*/  STL.64 [R1+0x110], R24 ;  /* 0x0001101801007387 */ /* 0x000fe80000100a00 */
[----:B------:R0:W-:Y:S04]  /*431d0*/  STL.64 [R1+0x118], R26 ;  /* 0x0001181a01007387 */ /* 0x0001e80000100a00 */
[----:B0-----:R-:W3:Y:S02]  /*431e0*/  LDL.LU.64 R26, [R1+0x1aa0] ;  /* 0x001aa000011a7983 */ /* 0x001ee40000300a00 */
[----:B---3--:R-:W-:-:S15]  /*431f0*/  HMMA.16816.F32 R24, R4, R26, R20 ;  /* 0x0000001a0418723c */ /* 0x008fde0000001814 */
[----:B------:R-:W-:-:S04]  /*43200*/  NOP ;  /* 0x0000000000007918 */ /* 0x000fc80000000000 */
[----:B------:R-:W-:Y:S02]  /*43210*/  IMAD.MOV.U32 R22, RZ, RZ, R26 ;  /* 0x000000ffff167224 */ /* 0x000fe400078e001a */
[----:B------:R-:W-:Y:S02]  /*43220*/  IMAD.MOV.U32 R23, RZ, RZ, R27 ;  /* 0x000000ffff177224 */ /* 0x000fe400078e001b */
[----:B------:R-:W2:Y:S01]  /*43230*/  LDL.LU.64 R26, [R1+0x1a98] ;  /* 0x001a9800011a7983 */ /* 0x000ea20000300a00 */
[----:B------:R-:W-:Y:S02]  /*43240*/  IMAD.MOV.U32 R20, RZ, RZ, R24 ;  /* 0x000000ffff147224 */ /* 0x000fe400078e0018 */
[----:B------:R-:W-:Y:S01]  /*43250*/  IMAD.MOV.U32 R21, RZ, RZ, R25 ;  /* 0x000000ffff157224 */ /* 0x000fe200078e0019 */
[----:B------:R0:W-:Y:S04]  /*43260*/  STL.64 [R1+0x1a28], R22 ;  /* 0x001a281601007387 */ /* 0x0001e80000100a00 */
[----:B------:R-:W-:Y:S04]  /*43270*/  STL.64 [R1+0x1a20], R20 ;  /* 0x001a201401007387 */ /* 0x000fe80000100a00 */
[----:B0-----:R-:W3:Y:S04]  /*43280*/  LDL.LU R22, [R1+0x2c8] ;  /* 0x0002c80001167983 */ /* 0x001ee80000300800 */
[----:B------:R-:W3:Y:S01]  /*43290*/  LDL.LU R23, [R1+0x2cc] ;  /* 0x0002cc0001177983 */ /* 0x000ee20000300800 */
[----:B--2---:R-:W-:Y:S03]  /*432a0*/  HMMA.16816.F32 R24, R4, R26, R8 ;  /* 0x0000001a0418723c */ /* 0x004fe60000001808 */
[----:B------:R-:W2:Y:S04]  /*432b0*/  LDL.LU.64 R10, [R1+0x1a90] ;  /* 0x001a9000010a7983 */ /* 0x000ea80000300a00 */
[----:B------:R-:W2:-:S12]  /*432c0*/  LDL.LU.64 R8, [R1+0x1a88] ;  /* 0x001a880001087983 */ /* 0x000e980000300a00 */
[----:B------:R-:W-:Y:S04]  /*432d0*/  STL.64 [R1+0xf0], R24 ;  /* 0x0000f01801007387 */ /* 0x000fe80000100a00 */
[----:B------:R0:W-:Y:S04]  /*432e0*/  STL.64 [R1+0xf8], R26 ;  /* 0x0000f81a01007387 */ /* 0x0001e80000100a00 */
[----:B0-----:R-:W2:Y:S02]  /*432f0*/  LDL.LU.64 R26, [R1+0x1a80] ;  /* 0x001a8000011a7983 */ /* 0x001ea40000300a00 */
[----:B--2---:R-:W-:Y:S02]  /*43300*/  HMMA.16816.F32 R24, R4, R26, R8 ;  /* 0x0000001a0418723c */ /* 0x004fe40000001808 */
[----:B------:R-:W4:-:S15]  /*43310*/  LDL.LU.64 R10, [R1+0x1a78] ;  /* 0x001a7800010a7983 */ /* 0x000f1e0000300a00 */
[----:B------:R-:W-:Y:S02]  /*43320*/  NOP ;  /* 0x0000000000007918 */ /* 0x000fe40000000000 */
[----:B------:R-:W-:Y:S04]  /*43330*/  STL.64 [R1+0xe0], R24 ;  /* 0x0000e01801007387 */ /* 0x000fe80000100a00 */
[----:B------:R0:W-:Y:S04]  /*43340*/  STL.64 [R1+0xe8], R26 ;  /* 0x0000e81a01007387 */ /* 0x0001e80000100a00 */
[----:B0-----:R-:W3:Y:S04]  /*43350*/  LDL.LU.64 R26, [R1+0x1a70] ;  /* 0x001a7000011a7983 */ /* 0x001ee80000300a00 */
[----:B------:R-:W3:Y:S02]  /*43360*/  LDL.LU.64 R24, [R1+0x1a68] ;  /* 0x001a680001187983 */ /* 0x000ee40000300a00 */
[----:B---3--:R-:W-:Y:S02]  /*43370*/  HMMA.16816.F32 R20, R4, R22, R24 ;  /* 0x000000160414723c */ /* 0x008fe40000001818 */
[----:B------:R-:W2:-:S15]  /*43380*/  LDL.LU.64 R26, [R1+0x1a60] ;  /* 0x001a6000011a7983 */ /* 0x000e9e0000300a00 */
[----:B------:R-:W-:Y:S02]  /*43390*/  NOP ;  /* 0x0000000000007918 */ /* 0x000fe40000000000 */
[----:B------:R0:W-:Y:S04]  /*433a0*/  STL.64 [R1+0xd0], R20 ;  /* 0x0000d01401007387 */ /* 0x0001e80000100a00 */
[----:B------:R-:W-:Y:S04]  /*433b0*/  STL.64 [R1+0xd8], R22 ;  /* 0x0000d81601007387 */ /* 0x000fe80000100a00 */
[----:B0-----:R-:W3:Y:S04]  /*433c0*/  LDL.LU R20, [R1+0x1f0] ;  /* 0x0001f00001147983 */ /* 0x001ee80000300800 */
[----:B------:R-:W3:Y:S01]  /*433d0*/  LDL.LU R21, [R1+0x1f4] ;  /* 0x0001f40001157983 */ /* 0x000ee20000300800 */
[----:B----4-:R-:W-:Y:S03]  /*433e0*/  HMMA.16816.F32 R8, R4, R10, R16 ;  /* 0x0000000a0408723c */ /* 0x010fe60000001810 */
[----:B---3--:R0:W-:Y:S04]  /*433f0*/  STL.64 [R1+0x1a30], R20 ;  /* 0x001a301401007387 */ /* 0x0081e80000100a00 */
[----:B0-----:R-:W3:Y:S04]  /*43400*/  LDL.LU R20, [R1+0x200] ;  /* 0x0002000001147983 */ /* 0x001ee80000300800 */
[----:B------:R-:W3:Y:S08]  /*43410*/  LDL.LU R21, [R1+0x204] ;  /* 0x0002040001157983 */ /* 0x000ef00000300800 */
[----:B------:R-:W-:-:S02]  /*43420*/  IMAD.MOV.U32 R18, RZ, RZ, R10 ;  /* 0x000000ffff127224 */ /* 0x000fc400078e000a */
[----:B------:R-:W-:Y:S01]  /*43430*/  IMAD.MOV.U32 R19, RZ, RZ, R11 ;  /* 0x000000ffff137224 */ /* 0x000fe200078e000b */
[----:B--2---:R-:W-:Y:S01]  /*43440*/  HMMA.16816.F32 R12, R4, R26, R12 ;  /* 0x0000001a040c723c */ /* 0x004fe2000000180c */
[----:B---3--:R0:W-:Y:S04]  /*43450*/  STL.64 [R1+0x1a40], R20 ;  /* 0x001a401401007387 */ /* 0x0081e80000100a00 */
[----:B0-----:R-:W2:Y:S04]  /*43460*/  LDL.LU R20, [R1+0x210] ;  /* 0x0002100001147983 */ /* 0x001ea80000300800 */
[----:B------:R-:W2:Y:S04]  /*43470*/  LDL.LU R21, [R1+0x214] ;  /* 0x0002140001157983 */ /* 0x000ea80000300800 */
[----:B------:R0:W-:Y:S04]  /*43480*/  STL.64 [R1+0xc0], R8 ;  /* 0x0000c00801007387 */ /* 0x0001e80000100a00 */
[----:B------:R-:W3:Y:S04]  /*43490*/  LDL.LU.64 R10, [R1+0x1a58] ;  /* 0x001a5800010a7983 */ /* 0x000ee80000300a00 */
[----:B0-----:R-:W2:Y:S04]  /*434a0*/  LDL.LU.64 R8, [R1+0x1a50] ;  /* 0x001a500001087983 */ /* 0x001ea80000300a00 */
[----:B------:R-:W-:Y:S04]  /*434b0*/  STL [R1+0x195c], R19 ;  /* 0x00195c1301007387 */ /* 0x000fe80000100800 */
[----:B------:R-:W-:Y:S04]  /*434c0*/  STL [R1+0x1958], R18 ;  /* 0x0019581201007387 */ /* 0x000fe80000100800 */
[----:B------:R-:W2:Y:S04]  /*434d0*/  LDL.LU R4, [R1+0x70] ;  /* 0x0000700001047983 */ /* 0x000ea80000300800 */
[----:B------:R-:W-:Y:S04]  /*434e0*/  STL.64 [R1+0xb0], R12 ;  /* 0x0000b00c01007387 */ /* 0x000fe80000100a00 */
[----:B------:R-:W-:Y:S04]  /*434f0*/  STL.64 [R1+0xb8], R14 ;  /* 0x0000b80e01007387 */ /* 0x000fe80000100a00 */
[----:B------:R-:W2:Y:S04]  /*43500*/  LDL.LU R5, [R1+0x74] ;  /* 0x0000740001057983 */ /* 0x000ea80000300800 */
[----:B------:R-:W2:Y:S04]  /*43510*/  LDL.LU R6, [R1+0x78] ;  /* 0x0000780001067983 */ /* 0x000ea80000300800 */
[----:B------:R-:W2:Y:S01]  /*43520*/  LDL.LU R7, [R1+0x7c] ;  /* 0x00007c0001077983 */ /* 0x000ea20000300800 */
[----:B---3--:R-:W-:-:S02]  /*43530*/  IMAD.MOV.U32 R24, RZ, RZ, R10 ;  /* 0x000000ffff187224 */ /* 0x008fc400078e000a */
[----:B------:R-:W-:Y:S01]  /*43540*/  IMAD.MOV.U32 R25, RZ, RZ, R11 ;  /* 0x000000ffff197224 */ /* 0x000fe200078e000b */
[----:B------:R-:W2:Y:S04]  /*43550*/  LDL.LU R10, [R1+0x1a4c] ;  /* 0x001a4c00010a7983 */ /* 0x000ea80000300800 */
[----:B------:R-:W2:Y:S04]  /*43560*/  LDL.LU R11, [R1+0x1a48] ;  /* 0x001a4800010b7983 */ /* 0x000ea80000300800 */
[----:B------:R0:W-:Y:S04]  /*43570*/  STL.64 [R1+0x1a38], R24 ;  /* 0x001a381801007387 */ /* 0x0001e80000100a00 */
[----:B0-----:R-:W3:Y:S04]  /*43580*/  LDL.LU R24, [R1+0x50] ;  /* 0x0000500001187983 */ /* 0x001ee80000300800 */
[----:B------:R-:W3:Y:S04]  /*43590*/  LDL.LU R25, [R1+0x54] ;  /* 0x0000540001197983 */ /* 0x000ee80000300800 */
[----:B------:R-:W3:Y:S04]  /*435a0*/  LDL.LU R26, [R1+0x58] ;  /* 0x00005800011a7983 */ /* 0x000ee80000300800 */
[----:B------:R-:W3:Y:S04]  /*435b0*/  LDL.LU R27, [R1+0x5c] ;  /* 0x00005c00011b7983 */ /* 0x000ee80000300800 */
[----:B------:R-:W4:Y:S04]  /*435c0*/  LDL.LU R12, [R1+0x20] ;  /* 0x00002000010c7983 */ /* 0x000f280000300800 */
[----:B------:R-:W4:Y:S04]  /*435d0*/  LDL.LU R13, [R1+0x24] ;  /* 0x00002400010d7983 */ /* 0x000f280000300800 */
[----:B------:R-:W4:Y:S04]  /*435e0*/  LDL.LU R14, [R1+0x28] ;  /* 0x00002800010e7983 */ /* 0x000f280000300800 */
[----:B------:R-:W4:Y:S04]  /*435f0*/  LDL.LU R15, [R1+0x2c] ;  /* 0x00002c00010f7983 */ /* 0x000f280000300800 */
[----:B------:R-:W3:Y:S04]  /*43600*/  LDL.LU R16, [R1+0x10] ;  /* 0x0000100001107983 */ /* 0x000ee80000300800 */
[----:B------:R-:W3:Y:S04]  /*43610*/  LDL.LU R17, [R1+0x14] ;  /* 0x0000140001117983 */ /* 0x000ee80000300800 */
[----:B------:R-:W3:Y:S04]  /*43620*/  LDL.LU R18, [R1+0x18] ;  /* 0x0000180001127983 */ /* 0x000ee80000300800 */
[----:B------:R-:W3:Y:S01]  /*43630*/  LDL.LU R19, [R1+0x1c] ;  /* 0x00001c0001137983 */ /* 0x000ee20000300800 */
[----:B--2---:R-:W-:-:S15]  /*43640*/  HMMA.16816.F32 R20, R8, R20, R4 ;  /* 0x000000140814723c */ /* 0x004fde0000001804 */
[----:B------:R-:W-:-:S04]  /*43650*/  NOP ;  /* 0x0000000000007918 */ /* 0x000fc80000000000 */
[----:B------:R-:W-:Y:S02]  /*43660*/  IMAD.MOV.U32 R3, RZ, RZ, R20 ;  /* 0x000000ffff037224 */ /* 0x000fe400078e0014 */
[----:B------:R-:W-:Y:S02]  /*43670*/  IMAD.MOV.U32 R29, RZ, RZ, R21 ;  /* 0x000000ffff1d7224 */ /* 0x000fe400078e0015 */
[----:B------:R-:W3:Y:S01]  /*43680*/  LDL.LU.64 R20, [R1+0x1a40] ;  /* 0x001a400001147983 */ /* 0x000ee20000300a00 */
[----:B------:R-:W-:Y:S02]  /*43690*/  IMAD.MOV.U32 R7, RZ, RZ, R22 ;  /* 0x000000ffff077224 */ /* 0x000fe400078e0016 */
[----:B------:R-:W-:-:S05]  /*436a0*/  IMAD.MOV.U32 R6, RZ, RZ, R23 ;  /* 0x000000ffff067224 */ /* 0x000fca00078e0017 */
[----:B------:R0:W-:Y:S04]  /*436b0*/  STL [R1+0x1948], R6 ;  /* 0x0019480601007387 */ /* 0x0001e80000100800 */
[----:B------:R1:W-:Y:S04]  /*436c0*/  STL [R1+0x1944], R7 ;  /* 0x0019440701007387 */ /* 0x0003e80000100800 */
[----:B------:R-:W2:Y:S04]  /*436d0*/  LDL.LU R4, [R1+0x40] ;  /* 0x0000400001047983 */ /* 0x000ea80000300800 */
[----:B------:R-:W2:Y:S04]  /*436e0*/  LDL.LU R5, [R1+0x44] ;  /* 0x0000440001057983 */ /* 0x000ea80000300800 */
[----:B0-----:R-:W2:Y:S04]  /*436f0*/  LDL.LU R6, [R1+0x48] ;  /* 0x0000480001067983 */ /* 0x001ea80000300800 */
[----:B-1----:R-:W2:Y:S04]  /*43700*/  LDL.LU R7, [R1+0x4c] ;  /* 0x00004c0001077983 */ /* 0x002ea80000300800 */
[----:B------:R-:W-:Y:S04]  /*43710*/  STL [R1+0x1940], R29 ;  /* 0x0019401d01007387 */ /* 0x000fe80000100800 */
[----:B------:R-:W-:Y:S01]  /*43720*/  STL [R1+0x193c], R3 ;  /* 0x00193c0301007387 */ /* 0x000fe20000100800 */
[----:B---3--:R-:W-:Y:S03]  /*43730*/  HMMA.16816.F32 R20, R8, R20, R24 ;  /* 0x000000140814723c */ /* 0x008fe60000001818 */
[----:B------:R-:W3:-:S15]  /*43740*/  LDL.LU.64 R24, [R1+0x1a38] ;  /* 0x001a380001187983 */ /* 0x000ede0000300a00 */
[----:B------:R-:W-:Y:S01]  /*43750*/  NOP ;  /* 0x0000000000007918 */ /* 0x000fe20000000000 */
[----:B------:R-:W-:Y:S01]  /*43760*/  IMAD.MOV.U32 R28, RZ, RZ, R21 ;  /* 0x000000ffff1c7224 */ /* 0x000fe200078e0015 */
[----:B------:R0:W-:Y:S04]  /*43770*/  STL [R1+0x90], R20 ;  /* 0x0000901401007387 */ /* 0x0001e80000100800 */
[----:B0-----:R-:W2:Y:S01]  /*43780*/  LDL.LU.64 R20, [R1+0x1a30] ;  /* 0x001a300001147983 */ /* 0x001ea20000300a00 */
[----:B------:R-:W-:Y:S02]  /*43790*/  IMAD.MOV.U32 R0, RZ, RZ, R22 ;  /* 0x000000ffff007224 */ /* 0x000fe400078e0016 */
[----:B------:R-:W-:-:S05]  /*437a0*/  IMAD.MOV.U32 R2, RZ, RZ, R23 ;  /* 0x000000ffff027224 */ /* 0x000fca00078e0017 */
[----:B------:R-:W-:Y:S04]  /*437b0*/  STL [R1+0x1954], R2 ;  /* 0x0019540201007387 */ /* 0x000fe80000100800 */
[----:B------:R-:W-:Y:S04]  /*437c0*/  STL [R1+0x1950], R0 ;  /* 0x0019500001007387 */ /* 0x000fe80000100800 */
[----:B------:R-:W-:Y:S01]  /*437d0*/  STL [R1+0x194c], R28 ;  /* 0x00194c1c01007387 */ /* 0x000fe20000100800 */
[----:B--2---:R-:W-:-:S15]  /*437e0*/  HMMA.16816.F32 R20, R8, R20, R4 ;  /* 0x000000140814723c */ /* 0x004fde0000001804 */
[----:B------:R-:W-:-:S04]  /*437f0*/  NOP ;  /* 0x0000000000007918 */ /* 0x000fc80000000000 */
[----:B------:R-:W-:Y:S02]  /*43800*/  IMAD.MOV.U32 R3, RZ, RZ, R23 ;  /* 0x000000ffff037224 */ /* 0x000fe400078e0017 */
[----:B------:R-:W-:Y:S02]  /*43810*/  IMAD.MOV.U32 R29, RZ, RZ, R22 ;  /* 0x000000ffff1d7224 */ /* 0x000fe400078e0016 */
[----:B------:R-:W-:Y:S02]  /*43820*/  IMAD.MOV.U32 R7, RZ, RZ, R21 ;  /* 0x000000ffff077224 */ /* 0x000fe400078e0015 */
[----:B------:R-:W-:Y:S01]  /*43830*/  IMAD.MOV.U32 R6, RZ, RZ, R20 ;  /* 0x000000ffff067224 */ /* 0x000fe200078e0014 */
[----:B------:R-:W2:Y:S04]  /*43840*/  LDL.LU.64 R22, [R1+0x1a28] ;  /* 0x001a280001167983 */ /* 0x000ea80000300a00 */
[----:B------:R-:W2:Y:S04]  /*43850*/  LDL.LU.64 R20, [R1+0x1a20] ;  /* 0x001a200001147983 */ /* 0x000ea80000300a00 */
[----:B------:R-:W-:Y:S04]  /*43860*/  STL [R1+0x196c], R3 ;  /* 0x00196c0301007387 */ /* 0x000fe80000100800 */
[----:B------:R-:W-:Y:S04]  /*43870*/  STL [R1+0x1968], R29 ;  /* 0x0019681d01007387 */ /* 0x000fe80000100800 */
[----:B------:R-:W-:Y:S04]  /*43880*/  STL [R1+0x1964], R7 ;  /* 0x0019640701007387 */ /* 0x000fe80000100800 */
[----:B------:R4:W-:Y:S04]  /*43890*/  STL [R1+0x1960], R6 ;  /* 0x0019600601007387 */ /* 0x0009e80000100800 */
[----:B------:R-:W4:Y:S04]  /*438a0*/  LDL.LU R4, [R1+0x1e0] ;  /* 0x0001e00001047983 */ /* 0x000f280000300800 */
[----:B------:R-:W4:Y:S01]  /*438b0*/  LDL.LU R5, [R1+0x1e4] ;  /* 0x0001e40001057983 */ /* 0x000f220000300800 */
[----:B---3--:R-:W-:-:S15]  /*438c0*/  HMMA.16816.F32 R24, R8, R24, R16 ;  /* 0x000000180818723c */ /* 0x008fde0000001810 */
[----:B------:R-:W-:-:S04]  /*438d0*/  NOP ;  /* 0x0000000000007918 */ /* 0x000fc80000000000 */
[----:B------:R-:W-:Y:S02]  /*438e0*/  IMAD.MOV.U32 R17, RZ, RZ, R24 ;  /* 0x000000ffff117224 */ /* 0x000fe400078e0018 */
[----:B------:R-:W-:Y:S01]  /*438f0*/  IMAD.MOV.U32 R16, RZ, RZ, R25 ;  /* 0x000000ffff107224 */ /* 0x000fe200078e0019 */
[----:B----4-:R-:W-:Y:S01]  /*43900*/  HMMA.16816.F32 R4, R8, R4, R12 ;  /* 0x000000040804723c */ /* 0x010fe2000000180c */
[----:B------:R-:W3:Y:S04]  /*43910*/  LDL.LU.64 R14, [R1+0x1a18] ;  /* 0x001a1800010e7983 */ /* 0x000ee80000300a00 */
[----:B------:R-:W3:-:S14]  /*43920*/  LDL.LU.64 R12, [R1+0x1a10] ;  /* 0x001a1000010c7983 */ /* 0x000edc0000300a00 */
[----:B------:R-:W-:Y:S02]  /*43930*/  IMAD.MOV.U32 R28, RZ, RZ, R7 ;  /* 0x000000ffff1c7224 */ /* 0x000fe400078e0007 */
[----:B------:R-:W-:Y:S02]  /*43940*/  IMAD.MOV.U32 R0, RZ, RZ, R6 ;  /* 0x000000ffff007224 */ /* 0x000fe400078e0006 */
[----:B------:R-:W-:Y:S01]  /*43950*/  IMAD.MOV.U32 R2, RZ, RZ, R5 ;  /* 0x000000ffff027224 */ /* 0x000fe200078e0005 */
[----:B------:R0:W-:Y:S04]  /*43960*/  STL [R1+0x70], R4 ;  /* 0x0000700401007387 */ /* 0x0001e80000100800 */
[----:B------:R-:W-:Y:S01]  /*43970*/  STL [R1+0x1978], R28 ;  /* 0x0019781c01007387 */ /* 0x000fe20000100800 */
[----:B------:R-:W-:-:S03]  /*43980*/  IMAD.MOV.U32 R5, RZ, RZ, R26 ;  /* 0x000000ffff057224 */ /* 0x000fc600078e001a */
[----:B------:R-:W-:Y:S04]  /*43990*/  STL [R1+0x1974], R0 ;  /* 0x0019740001007387 */ /* 0x000fe80000100800 */
[----:B------:R-:W-:Y:S04]  /*439a0*/  STL [R1+0x1970], R2 ;  /* 0x0019700201007387 */ /* 0x000fe80000100800 */
[----:B------:R-:W4:Y:S01]  /*439b0*/  LDL.LU.64 R24, [R1+0x1a08] ;  /* 0x001a080001187983 */ /* 0x000f220000300a00 */
[----:B0-----:R-:W-:-:S05]  /*439c0*/  IMAD.MOV.U32 R4, RZ, RZ, R27 ;  /* 0x000000ffff047224 */ /* 0x001fca00078e001b */
[----:B------:R0:W-:Y:S04]  /*439d0*/  STL [R1+0x1988], R4 ;  /* 0x0019880401007387 */ /* 0x0001e80000100800 */
[----:B------:R1:W-:Y:S04]  /*439e0*/  STL [R1+0x1984], R5 ;  /* 0x0019840501007387 */ /* 0x0003e80000100800 */
[----:B0-----:R-:W4:Y:S04]  /*439f0*/  LDL.LU R4, [R1] ;  /* 0x0000000001047983 */ /* 0x001f280000300800 */
[----:B-1----:R-:W4:Y:S04]  /*43a00*/  LDL.LU R5, [R1+0x4] ;  /* 0x0000040001057983 */ /* 0x002f280000300800 */
[----:B------:R-:W4:Y:S04]  /*43a10*/  LDL.LU R6, [R1+0x8] ;  /* 0x0000080001067983 */ /* 0x000f280000300800 */
[----:B------:R-:W4:Y:S04]  /*43a20*/  LDL.LU R7, [R1+0xc] ;  /* 0x00000c0001077983 */ /* 0x000f280000300800 */
[----:B------:R0:W-:Y:S04]  /*43a30*/  STL [R1+0x1980], R16 ;  /* 0x0019801001007387 */ /* 0x0001e80000100800 */
[----:B------:R1:W-:Y:S01]  /*43a40*/  STL [R1+0x197c], R17 ;  /* 0x00197c1101007387 */ /* 0x0003e20000100800 */
[----:B----4-:R-:W-:-:S15]  /*43a50*/  HMMA.16816.F32 R24, R8, R24, R4 ;  /* 0x000000180818723c */ /* 0x010fde0000001804 */
[----:B------:R-:W-:-:S04]  /*43a60*/  NOP ;  /* 0x0000000000007918 */ /* 0x000fc80000000000 */
[----:B------:R-:W-:Y:S02]  /*43a70*/  IMAD.MOV.U32 R18, RZ, RZ, R27 ;  /* 0x000000ffff127224 */ /* 0x000fe400078e001b */
[----:B------:R-:W-:Y:S02]  /*43a80*/  IMAD.MOV.U32 R19, RZ, RZ, R26 ;  /* 0x000000ffff137224 */ /* 0x000fe400078e001a */
[----:B------:R-:W-:Y:S02]  /*43a90*/  IMAD.MOV.U32 R7, RZ, RZ, R24 ;  /* 0x000000ffff077224 */ /* 0x000fe400078e0018 */
[----:B------:R-:W-:Y:S01]  /*43aa0*/  IMAD.MOV.U32 R6, RZ, RZ, R25 ;  /* 0x000000ffff067224 */ /* 0x000fe200078e0019 */
[----:B------:R-:W4:Y:S04]  /*43ab0*/  LDL.LU.64 R26, [R1+0x1a00] ;  /* 0x001a0000011a7983 */ /* 0x000f280000300a00 */
[----:B------:R-:W4:Y:S04]  /*43ac0*/  LDL.LU.64 R24, [R1+0x19f8] ;  /* 0x0019f80001187983 */ /* 0x000f280000300a00 */
[----:B------:R-:W-:Y:S04]  /*43ad0*/  STL [R1+0x1998], R18 ;  /* 0x0019981201007387 */ /* 0x000fe80000100800 */
[----:B------:R4:W-:Y:S04]  /*43ae0*/  STL [R1+0x1994], R19 ;  /* 0x0019941301007387 */ /* 0x0009e80000100800 */
[----:B0-----:R-:W4:Y:S04]  /*43af0*/  LDL.LU R16, [R1+0x1b0] ;  /* 0x0001b00001107983 */ /* 0x001f280000300800 */
[----:B-1----:R-:W4:Y:S04]  /*43b00*/  LDL.LU R17, [R1+0x1b4] ;  /* 0x0001b40001117983 */ /* 0x002f280000300800 */
[----:B------:R-:W-:Y:S04]  /*43b10*/  STL [R1+0x1990], R6 ;  /* 0x0019900601007387 */ /* 0x000fe80000100800 */
[----:B------:R-:W-:Y:S04]  /*43b20*/  STL [R1+0x198c], R7 ;  /* 0x00198c0701007387 */ /* 0x000fe80000100800 */
[----:B------:R-:W3:Y:S04]  /*43b30*/  LDL.LU R4, [R1+0x1a0] ;  /* 0x0001a00001047983 */ /* 0x000ee80000300800 */
[----:B------:R-:W3:Y:S01]  /*43b40*/  LDL.LU R5, [R1+0x1a4] ;  /* 0x0001a40001057983 */ /* 0x000ee20000300800 */
[----:B----4-:R-:W-:Y:S03]  /*43b50*/  HMMA.16816.F32 R16, R8, R16, R24 ;  /* 0x000000100810723c */ /* 0x010fe60000001818 */
[----:B------:R-:W4:Y:S04]  /*43b60*/  LDL.LU R24, [R1+0x160] ;  /* 0x0001600001187983 */ /* 0x000f280000300800 */
[----:B------:R-:W4:-:S12]  /*43b70*/  LDL.LU R25, [R1+0x164] ;  /* 0x0001640001197983 */ /* 0x000f180000300800 */
[----:B------:R-:W-:Y:S02]  /*43b80*/  IMAD.MOV.U32 R0, RZ, RZ, R16 ;  /* 0x000000ffff007224 */ /* 0x000fe400078e0010 */
[----:B------:R-:W-:Y:S01]  /*43b90*/  IMAD.MOV.U32 R2, RZ, RZ, R17 ;  /* 0x000000ffff027224 */ /* 0x000fe200078e0011 */
[----:B------:R-:W2:Y:S04]  /*43ba0*/  LDL.LU R16, [R1+0x190] ;  /* 0x0001900001107983 */ /* 0x000ea80000300800 */
[----:B------:R-:W2:Y:S04]  /*43bb0*/  LDL.LU R17, [R1+0x194] ;  /* 0x0001940001117983 */ /* 0x000ea80000300800 */
[----:B----4-:R0:W-:Y:S04]  /*43bc0*/  STL.64 [R1+0x19b8], R24 ;  /* 0x0019b81801007387 */ /* 0x0101e80000100a00 */
[----:B0-----:R-:W4:Y:S04]  /*43bd0*/  LDL.LU R24, [R1+0x170] ;  /* 0x0001700001187983 */ /* 0x001f280000300800 */
[----:B------:R-:W4:Y:S01]  /*43be0*/  LDL.LU R25, [R1+0x174] ;  /* 0x0001740001197983 */ /* 0x000f220000300800 */
[----:B---3--:R-:W-:Y:S01]  /*43bf0*/  HMMA.16816.F32 R4, R8, R4, R12 ;  /* 0x000000040804723c */ /* 0x008fe2000000180c */
[----:B------:R-:W-:-:S15]  /*43c00*/  IMAD.MOV.U32 R3, RZ, RZ, R18 ;  /* 0x000000ffff037224 */ /* 0x000fde00078e0012 */
[----:B------:R-:W-:-:S03]  /*43c10*/  NOP ;  /* 0x0000000000007918 */ /* 0x000fc60000000000 */
[----:B------:R-:W-:Y:S02]  /*43c20*/  IMAD.MOV.U32 R15, RZ, RZ, R4 ;  /* 0x000000ffff0f7224 */ /* 0x000fe400078e0004 */
[----:B------:R-:W-:Y:S02]  /*43c30*/  IMAD.MOV.U32 R14, RZ, RZ, R5 ;  /* 0x000000ffff0e7224 */ /* 0x000fe400078e0005 */
[----:B------:R-:W-:Y:S02]  /*43c40*/  IMAD.MOV.U32 R13, RZ, RZ, R6 ;  /* 0x000000ffff0d7224 */ /* 0x000fe400078e0006 */
[----:B------:R-:W-:Y:S01]  /*43c50*/  IMAD.MOV.U32 R12, RZ, RZ, R7 ;  /* 0x000000ffff0c7224 */ /* 0x000fe200078e0007 */
[----:B----4-:R0:W-:Y:S04]  /*43c60*/  STL.64 [R1+0x19d0], R24 ;  /* 0x0019d01801007387 */ /* 0x0101e80000100a00 */
[----:B0-----:R-:W3:Y:S04]  /*43c70*/  LDL.LU R24, [R1+0x180] ;  /* 0x0001800001187983 */ /* 0x001ee80000300800 */
[----:B------:R-:W3:Y:S04]  /*43c80*/  LDL.LU R25, [R1+0x184] ;  /* 0x0001840001197983 */ /* 0x000ee80000300800 */
[----:B------:R-:W-:Y:S04]  /*43c90*/  STL [R1+0x19a4], R3 ;  /* 0x0019a40301007387 */ /* 0x000fe80000100800 */
[----:B------:R-:W-:Y:S04]  /*43ca0*/  STL [R1+0x19a0], R2 ;  /* 0x0019a00201007387 */ /* 0x000fe80000100800 */
[----:B------:R-:W-:Y:S04]  /*43cb0*/  STL [R1+0x199c], R0 ;  /* 0x00199c0001007387 */ /* 0x000fe80000100800 */
[----:B------:R-:W-:Y:S04]  /*43cc0*/  STL.64 [R1+0x19b0], R14 ;  /* 0x0019b00e01007387 */ /* 0x000fe80000100a00 */
[----:B------:R0:W-:Y:S04]  /*43cd0*/  STL.64 [R1+0x19a8], R12 ;  /* 0x0019a80c01007387 */ /* 0x0001e80000100a00 */
[----:B0-----:R-:W4:Y:S04]  /*43ce0*/  LDL.LU R12, [R1+0xf0] ;  /* 0x0000f000010c7983 */ /* 0x001f280000300800 */
[----:B------:R-:W4:Y:S04]  /*43cf0*/  LDL.LU R13, [R1+0xf4] ;  /* 0x0000f400010d7983 */ /* 0x000f280000300800 */
[----:B------:R-:W2:Y:S04]  /*43d00*/  LDL.LU R14, [R1+0xf8] ;  /* 0x0000f800010e7983 */ /* 0x000ea80000300800 */
[----:B------:R-:W2:Y:S04]  /*43d10*/  LDL.LU R15, [R1+0xfc] ;  /* 0x0000fc00010f7983 */ /* 0x000ea80000300800 */
[----:B--2---:R0:W-:Y:S04]  /*43d20*/  STL.64 [R1+0x19c8], R14 ;  /* 0x0019c80e01007387 */ /* 0x0041e80000100a00 */
[----:B----4-:R1:W-:Y:S01]  /*43d30*/  STL.64 [R1+0x19c0], R12 ;  /* 0x0019c00c01007387 */ /* 0x0103e20000100a00 */
[----:B0-----:R-:W-:-:S02]  /*43d40*/  IMAD.MOV.U32 R14, RZ, RZ, R22 ;  /* 0x000000ffff0e7224 */ /* 0x001fc400078e0016 */
[----:B-1----:R-:W-:Y:S02]  /*43d50*/  IMAD.MOV.U32 R12, RZ, RZ, R20 ;  /* 0x000000ffff0c7224 */ /* 0x002fe400078e0014 */
[----:B------:R-:W-:Y:S01]  /*43d60*/  IMAD.MOV.U32 R15, RZ, RZ, R23 ;  /* 0x000000ffff0f7224 */ /* 0x000fe200078e0017 */
[----:B------:R-:W2:Y:S01]  /*43d70*/  LDL.LU R20, [R1+0x19f4] ;  /* 0x0019f40001147983 */ /* 0x000ea20000300800 */
[----:B------:R-:W-:-:S03]  /*43d80*/  IMAD.MOV.U32 R13, RZ, RZ, R21 ;  /* 0x000000ffff0d7224 */ /* 0x000fc600078e0015 */
[----:B------:R-:W2:Y:S04]  /*43d90*/  LDL.LU R21, [R1+0x19f0] ;  /* 0x0019f00001157983 */ /* 0x000ea80000300800 */
[----:B------:R-:W2:Y:S04]  /*43da0*/  LDL.LU R22, [R1+0x19ec] ;  /* 0x0019ec0001167983 */ /* 0x000ea80000300800 */
[----:B------:R-:W2:Y:S04]  /*43db0*/  LDL.LU R23, [R1+0x19e8] ;  /* 0x0019e80001177983 */ /* 0x000ea80000300800 */
[----:B------:R-:W-:Y:S04]  /*43dc0*/  STL.64 [R1+0x19e0], R14 ;  /* 0x0019e00e01007387 */ /* 0x000fe80000100a00 */
[----:B------:R0:W-:Y:S04]  /*43dd0*/  STL.64 [R1+0x19d8], R12 ;  /* 0x0019d80c01007387 */ /* 0x0001e80000100a00 */
[----:B0-----:R-:W3:Y:S04]  /*43de0*/  LDL.LU R12, [R1+0x110] ;  /* 0x00011000010c7983 */ /* 0x001ee80000300800 */
[----:B------:R-:W3:Y:S04]  /*43df0*/  LDL.LU R13, [R1+0x114] ;  /* 0x00011400010d7983 */ /* 0x000ee80000300800 */
[----:B------:R-:W3:Y:S04]  /*43e00*/  LDL.LU R14, [R1+0x118] ;  /* 0x00011800010e7983 */ /* 0x000ee80000300800 */
[----:B------:R-:W3:Y:S01]  /*43e10*/  LDL.LU R15, [R1+0x11c] ;  /* 0x00011c00010f7983 */ /* 0x000ee20000300800 */
[----:B------:R-:W-:Y:S01]  /*43e20*/  IMAD.MOV.U32 R29, RZ, RZ, R19 ;  /* 0x000000ffff1d7224 */ /* 0x000fe200078e0013 */
[C---:B--2---:R-:W-:Y:S08]  /*43e30*/  HMMA.16816.F32 R20, R8.reuse, R16, R20 ;  /* 0x000000100814723c */ /* 0x044ff00000001814 */
[----:B---3--:R-:W-:Y:S11]  /*43e40*/  HMMA.16816.F32 R24, R8, R24, R12 ;  /* 0x000000180818723c */ /* 0x008ff6000000180c */
[----:B------:R-:W-:-:S02]  /*43e50*/  IMAD.MOV.U32 R5, RZ, RZ, R20 ;  /* 0x000000ffff057224 */ /* 0x000fc400078e0014 */
[----:B------:R-:W-:Y:S01]  /*43e60*/  IMAD.MOV.U32 R16, RZ, RZ, R21 ;  /* 0x000000ffff107224 */ /* 0x000fe200078e0015 */
[----:B------:R-:W2:Y:S04]  /*43e70*/  LDL.LU R20, [R1+0x150] ;  /* 0x0001500001147983 */ /* 0x000ea80000300800 */
[----:B------:R-:W2:Y:S04]  /*43e80*/  LDL.LU R21, [R1+0x154] ;  /* 0x0001540001157983 */ /* 0x000ea80000300800 */
[----:B------:R-:W3:Y:S04]  /*43e90*/  LDL.LU.64 R14, [R1+0x19e0] ;  /* 0x0019e000010e7983 */ /* 0x000ee80000300a00 */
[----:B------:R-:W3:Y:S01]  /*43ea0*/  LDL.LU.64 R12, [R1+0x19d8] ;  /* 0x0019d800010c7983 */ /* 0x000ee20000300a00 */
[----:B------:R-:W-:-:S02]  /*43eb0*/  IMAD.MOV.U32 R19, RZ, RZ, R24 ;  /* 0x000000ffff137224 */ /* 0x000fc400078e0018 */
[----:B------:R-:W-:Y:S02]  /*43ec0*/  IMAD.MOV.U32 R6, RZ, RZ, R25 ;  /* 0x000000ffff067224 */ /* 0x000fe400078e0019 */
[----:B------:R-:W3:Y:S01]  /*43ed0*/  LDL.LU.64 R24, [R1+0x19d0] ;  /* 0x0019d00001187983 */ /* 0x000ee20000300a00 */
[----:B------:R-:W-:Y:S02]  /*43ee0*/  IMAD.MOV.U32 R7, RZ, RZ, R26 ;  /* 0x000000ffff077224 */ /* 0x000fe400078e001a */
[----:B------:R-:W-:Y:S02]  /*43ef0*/  IMAD.MOV.U32 R4, RZ, RZ, R27 ;  /* 0x000000ffff047224 */ /* 0x000fe400078e001b */
[----:B---3--:R-:W-:Y:S01]  /*43f00*/  HMMA.16816.F32 R24, R8, R24, R12 ;  /* 0x000000180818723c */ /* 0x008fe2000000180c */
[----:B------:R-:W3:Y:S04]  /*43f10*/  LDL.LU.64 R14, [R1+0x19c8] ;  /* 0x0019c800010e7983 */ /* 0x000ee80000300a00 */
[----:B------:R-:W3:-:S14]  /*43f20*/  LDL.LU.64 R12, [R1+0x19c0] ;  /* 0x0019c000010c7983 */ /* 0x000edc0000300a00 */
[----:B------:R-:W-:Y:S02]  /*43f30*/  IMAD.MOV.U32 R3, RZ, RZ, R24 ;  /* 0x000000ffff037224 */ /* 0x000fe400078e0018 */
[----:B------:R-:W-:Y:S02]  /*43f40*/  IMAD.MOV.U32 R2, RZ, RZ, R25 ;  /* 0x000000ffff027224 */ /* 0x000fe400078e0019 */
[----:B------:R-:W3:Y:S01]  /*43f50*/  LDL.LU.64 R24, [R1+0x19b8] ;  /* 0x0019b80001187983 */ /* 0x000ee20000300a00 */
[----:B------:R-:W-:Y:S02]  /*43f60*/  IMAD.MOV.U32 R0, RZ, RZ, R26 ;  /* 0x000000ffff007224 */ /* 0x000fe400078e001a */
[----:B------:R-:W-:Y:S02]  /*43f70*/  IMAD.MOV.U32 R18, RZ, RZ, R27 ;  /* 0x000000ffff127224 */ /* 0x000fe400078e001b */
[----:B---3--:R-:W-:Y:S01]  /*43f80*/  HMMA.16816.F32 R24, R8, R24, R12 ;  /* 0x000000180818723c */ /* 0x008fe2000000180c */
[----:B------:R-:W3:Y:S04]  /*43f90*/  LDL.LU.64 R14, [R1+0x19b0] ;  /* 0x0019b000010e7983 */ /* 0x000ee80000300a00 */
[----:B------:R-:W4:-:S14]  /*43fa0*/  LDL.LU.64 R12, [R1+0x19a8] ;  /* 0x0019a800010c7983 */ /* 0x000f1c0000300a00 */
[----:B------:R0:W-:Y:S04]  /*43fb0*/  STL.64 [R1+0x1800], R26 ;  /* 0x0018001a01007387 */ /* 0x0001e80000100a00 */
[----:B------:R-:W-:Y:S04]  /*43fc0*/  STL.64 [R1+0x17f8], R24 ;  /* 0x0017f81801007387 */ /* 0x000fe80000100a00 */
        /* <DEDUP_REMOVED lines=8> */
[----:B0-----:R-:W2:Y:S04]  /*44050*/  LDL.LU R26, [R1+0xe8] ;  /* 0x0000e800011a7983 */ /* 0x001ea80000300800 */
[----:B------:R-:W2:Y:S01]  /*44060*/  LDL.LU R27, [R1+0xec] ;  /* 0x0000ec00011b7983 */ /* 0x000ea20000300800 */
[----:B------:R-:W-:-:S02]  /*44070*/  IMAD.MOV.U32 R17, RZ, RZ, R22 ;  /* 0x000000ffff117224 */ /* 0x000fc400078e0016 */
[----:B------:R-:W-:Y:S02]  /*44080*/  IMAD.MOV.U32 R28, RZ, RZ, R23 ;  /* 0x000000ffff1c7224 */ /* 0x000fe400078e0017 */
[----:B--2---:R-:W-:Y:S01]  /*44090*/  HMMA.16816.F32 R20, R8, R20, R24 ;  /* 0x000000140814723c */ /* 0x004fe20000001818 */
[----:B------:R-:W2:Y:S04]  /*440a0*/  LDL.LU R26, [R1+0x198] ;  /* 0x00019800011a7983 */ /* 0x000ea80000300800 */
[----:B------:R-:W2:Y:S04]  /*440b0*/  LDL.LU R27, [R1+0x19c] ;  /* 0x00019c00011b7983 */ /* 0x000ea80000300800 */
[----:B--2---:R-:W-:Y:S10]  /*440c0*/  STL.64 [R1+0x1840], R26 ;  /* 0x0018401a01007387 */ /* 0x004ff40000100a00 */
[----:B------:R0:W-:Y:S04]  /*440d0*/  STL.64 [R1+0x17f0], R22 ;  /* 0x0017f01601007387 */ /* 0x0001e80000100a00 */
[----:B------:R1:W-:Y:S04]  /*440e0*/  STL.64 [R1+0x17e8], R20 ;  /* 0x0017e81401007387 */ /* 0x0003e80000100a00 */
[----:B0-----:R-:W2:Y:S04]  /*440f0*/  LDL.LU R22, [R1+0x168] ;  /* 0x0001680001167983 */ /* 0x001ea80000300800 */
[----:B------:R-:W2:Y:S04]  /*44100*/  LDL.LU R23, [R1+0x16c] ;  /* 0x00016c0001177983 */ /* 0x000ea80000300800 */
[----:B------:R-:W2:Y:S04]  /*44110*/  LDL.LU R26, [R1+0x1a8] ;  /* 0x0001a800011a7983 */ /* 0x000ea80000300800 */
[----:B------:R-:W2:Y:S01]  /*44120*/  LDL.LU R27, [R1+0x1ac] ;  /* 0x0001ac00011b7983 */ /* 0x000ea20000300800 */
[----:B-1----:R-:W-:-:S02]  /*44130*/  IMAD.MOV.U32 R20, RZ, RZ, R3 ;  /* 0x000000ffff147224 */ /* 0x002fc400078e0003 */
[----:B------:R-:W-:Y:S01]  /*44140*/  IMAD.MOV.U32 R21, RZ, RZ, R2 ;  /* 0x000000ffff157224 */ /* 0x000fe200078e0002 */
[----:B--2---:R-:W-:Y:S04]  /*44150*/  STL.64 [R1+0x1858], R26 ;  /* 0x0018581a01007387 */ /* 0x004fe80000100a00 */
[----:B------:R0:W-:Y:S04]  /*44160*/  STL.64 [R1+0x1808], R22 ;  /* 0x0018081601007387 */ /* 0x0001e80000100a00 */
[----:B------:R-:W2:Y:S04]  /*44170*/  LDL.LU R3, [R1+0x19a4] ;  /* 0x0019a40001037983 */ /* 0x000ea80000300800 */
[----:B------:R-:W2:Y:S01]  /*44180*/  LDL.LU R2, [R1+0x19a0] ;  /* 0x0019a00001027983 */ /* 0x000ea20000300800 */
[----:B0-----:R-:W-:-:S02]  /*44190*/  IMAD.MOV.U32 R22, RZ, RZ, R0 ;  /* 0x000000ffff167224 */ /* 0x001fc400078e0000 */
[----:B------:R-:W-:Y:S01]  /*441a0*/  IMAD.MOV.U32 R23, RZ, RZ, R18 ;  /* 0x000000ffff177224 */ /* 0x000fe200078e0012 */
[----:B------:R-:W2:Y:S04]  /*441b0*/  LDL.LU R0, [R1+0x199c] ;  /* 0x00199c0001007983 */ /* 0x000ea80000300800 */
[----:B------:R-:W2:Y:S04]  /*441c0*/  LDL.LU R18, [R1+0x1998] ;  /* 0x0019980001127983 */ /* 0x000ea80000300800 */
[----:B------:R-:W2:Y:S04]  /*441d0*/  LDL.LU R26, [R1+0x1b8] ;  /* 0x0001b800011a7983 */ /* 0x000ea80000300800 */
[----:B------:R-:W2:Y:S04]  /*441e0*/  LDL.LU R27, [R1+0x1bc] ;  /* 0x0001bc00011b7983 */ /* 0x000ea80000300800 */
[----:B--2---:R-:W-:Y:S04]  /*441f0*/  STL.64 [R1+0x1870], R26 ;  /* 0x0018701a01007387 */ /* 0x004fe80000100a00 */
[----:B------:R-:W-:Y:S04]  /*44200*/  STL.64 [R1+0x1820], R22 ;  /* 0x0018201601007387 */ /* 0x000fe80000100a00 */
[----:B------:R0:W-:Y:S02]  /*44210*/  STL.64 [R1+0x1818], R20 ;  /* 0x0018181401007387 */ /* 0x0001e40000100a00 */
[----:B0-----:R-:W-:-:S02]  /*44220*/  IMAD.MOV.U32 R20, RZ, RZ, R19 ;  /* 0x000000ffff147224 */ /* 0x001fc400078e0013 */
[----:B------:R-:W-:Y:S01]  /*44230*/  IMAD.MOV.U32 R21, RZ, RZ, R6 ;  /* 0x000000ffff157224 */ /* 0x000fe200078e0006 */
[----:B------:R-:W2:Y:S04]  /*44240*/  LDL.LU R19, [R1+0x1994] ;  /* 0x0019940001137983 */ /* 0x000ea80000300800 */
[----:B------:R-:W2:Y:S01]  /*44250*/  LDL.LU R6, [R1+0x1990] ;  /* 0x0019900001067983 */ /* 0x000ea20000300800 */
[----:B------:R-:W-:Y:S02]  /*44260*/  IMAD.MOV.U32 R22, RZ, RZ, R7 ;  /* 0x000000ffff167224 */ /* 0x000fe400078e0007 */
        /* <DEDUP_REMOVED lines=18> */
[----:B--2---:R0:W-:Y:S04]  /*44390*/  STL.64 [R1+0x18a0], R26 ;  /* 0x0018a01a01007387 */ /* 0x0041e80000100a00 */
[----:B------:R4:W-:Y:S04]  /*443a0*/  STL.64 [R1+0x1850], R22 ;  /* 0x0018501601007387 */ /* 0x0009e80000100a00 */
[----:B------:R-:W-:Y:S04]  /*443b0*/  STL.64 [R1+0x1848], R20 ;  /* 0x0018481401007387 */ /* 0x000fe80000100a00 */
[----:B0-----:R-:W2:Y:S04]  /*443c0*/  LDL.LU R26, [R1+0x1e8] ;  /* 0x0001e800011a7983 */ /* 0x001ea80000300800 */
[----:B------:R-:W2:Y:S01]  /*443d0*/  LDL.LU R27, [R1+0x1ec] ;  /* 0x0001ec00011b7983 */ /* 0x000ea20000300800 */
[----:B----4-:R-:W-:-:S02]  /*443e0*/  IMAD.MOV.U32 R22, RZ, RZ, R13 ;  /* 0x000000ffff167224 */ /* 0x010fc400078e000d */
[----:B------:R-:W-:Y:S01]  /*443f0*/  IMAD.MOV.U32 R23, RZ, RZ, R12 ;  /* 0x000000ffff177224 */ /* 0x000fe200078e000c */
[----:B--2---:R0:W-:Y:S04]  /*44400*/  STL.64 [R1+0x18b8], R26 ;  /* 0x0018b81a01007387 */ /* 0x0041e80000100a00 */
[----:B0-----:R-:W2:Y:S04]  /*44410*/  LDL.LU R26, [R1+0x1f8] ;  /* 0x0001f800011a7983 */ /* 0x001ea80000300800 */
[----:B------:R-:W2:Y:S01]  /*44420*/  LDL.LU R27, [R1+0x1fc] ;  /* 0x0001fc00011b7983 */ /* 0x000ea20000300800 */
[----:B---3--:R-:W-:-:S02]  /*44430*/  IMAD.MOV.U32 R20, RZ, RZ, R15 ;  /* 0x000000ffff147224 */ /* 0x008fc400078e000f */
[----:B------:R-:W-:Y:S01]  /*44440*/  IMAD.MOV.U32 R21, RZ, RZ, R14 ;  /* 0x000000ffff157224 */ /* 0x000fe200078e000e */
[----:B--2---:R-:W-:Y:S04]  /*44450*/  STL.64 [R1+0x18d0], R26 ;  /* 0x0018d01a01007387 */ /* 0x004fe80000100a00 */
[----:B------:R-:W-:Y:S04]  /*44460*/  STL.64 [R1+0x1868], R22 ;  /* 0x0018681601007387 */ /* 0x000fe80000100a00 */
[----:B------:R0:W-:Y:S02]  /*44470*/  STL.64 [R1+0x1860], R20 ;  /* 0x0018601401007387 */ /* 0x0001e40000100a00 */
[----:B0-----:R-:W-:-:S02]  /*44480*/  IMAD.MOV.U32 R20, RZ, RZ, R0 ;  /* 0x000000ffff147224 */ /* 0x001fc400078e0000 */
[----:B------:R-:W-:Y:S01]  /*44490*/  IMAD.MOV.U32 R21, RZ, RZ, R2 ;  /* 0x000000ffff157224 */ /* 0x000fe200078e0002 */
[----:B------:R-:W2:Y:S04]  /*444a0*/  LDL.LU R0, [R1+0x1974] ;  /* 0x0019740001007983 */ /* 0x000ea80000300800 */
[----:B------:R-:W3:Y:S01]  /*444b0*/  LDL.LU R2, [R1+0x1970] ;  /* 0x0019700001027983 */ /* 0x000ee20000300800 */
[----:B------:R-:W-:Y:S02]  /*444c0*/  IMAD.MOV.U32 R22, RZ, RZ, R3 ;  /* 0x000000ffff167224 */ /* 0x000fe400078e0003 */
[----:B------:R-:W-:Y:S01]  /*444d0*/  IMAD.MOV.U32 R23, RZ, RZ, R29 ;  /* 0x000000ffff177224 */ /* 0x000fe200078e001d */
[----:B------:R-:W4:Y:S04]  /*444e0*/  LDL.LU R3, [R1+0x196c] ;  /* 0x00196c0001037983 */ /* 0x000f280000300800 */
        /* <DEDUP_REMOVED lines=22> */
[----:B------:R-:W2:Y:S04]  /*44650*/  LDL.LU R17, [R1+0x124] ;  /* 0x0001240001117983 */ /* 0x000ea80000300800 */
[----:B--2---:R-:W-:Y:S04]  /*44660*/  STL.64 [R1+0x1918], R16 ;  /* 0x0019181001007387 */ /* 0x004fe80000100a00 */
[----:B------:R-:W2:Y:S04]  /*44670*/  LDL.LU R12, [R1+0x130] ;  /* 0x00013000010c7983 */ /* 0x000ea80000300800 */
        /* <DEDUP_REMOVED lines=16> */
[----:B------:R-:W-:Y:S04]  /*44780*/  STL.64 [R1+0x18b0], R22 ;  /* 0x0018b01601007387 */ /* 0x000fe80000100a00 */
[----:B------:R0:W-:Y:S04]  /*44790*/  STL.64 [R1+0x18a8], R20 ;  /* 0x0018a81401007387 */ /* 0x0001e80000100a00 */
[----:B0-----:R-:W2:Y:S01]  /*447a0*/  LDL.LU R20, [R1+0x70] ;  /* 0x0000700001147983 */ /* 0x001ea20000300800 */
[----:B------:R-:W-:-:S02]  /*447b0*/  IMAD.MOV.U32 R22, RZ, RZ, R0 ;  /* 0x000000ffff167224 */ /* 0x000fc400078e0000 */
[----:B------:R-:W-:Y:S02]  /*447c0*/  IMAD.MOV.U32 R23, RZ, RZ, R28 ;  /* 0x000000ffff177224 */ /* 0x000fe400078e001c */
[----:B---3--:R-:W-:Y:S02]  /*447d0*/  IMAD.MOV.U32 R21, RZ, RZ, R2 ;  /* 0x000000ffff157224 */ /* 0x008fe400078e0002 */
[----:B------:R-:W3:Y:S04]  /*447e0*/  LDL.LU R2, [R1+0x1954] ;  /* 0x0019540001027983 */ /* 0x000ee80000300800 */
[----:B------:R-:W3:Y:S04]  /*447f0*/  LDL.LU R0, [R1+0x1950] ;  /* 0x0019500001007983 */ /* 0x000ee80000300800 */
[----:B------:R-:W3:Y:S04]  /*44800*/  LDL.LU R28, [R1+0x194c] ;  /* 0x00194c00011c7983 */ /* 0x000ee80000300800 */
[----:B------:R0:W-:Y:S02]  /*44810*/  STL.64 [R1+0x18c8], R22 ;  /* 0x0018c81601007387 */ /* 0x0001e40000100a00 */
[----:B0-----:R-:W-:-:S02]  /*44820*/  IMAD.MOV.U32 R22, RZ, RZ, R29 ;  /* 0x000000ffff167224 */ /* 0x001fc400078e001d */
[----:B----4-:R-:W-:Y:S01]  /*44830*/  IMAD.MOV.U32 R23, RZ, RZ, R3 ;  /* 0x000000ffff177224 */ /* 0x010fe200078e0003 */
[----:B--2---:R0:W-:Y:S02]  /*44840*/  STL.64 [R1+0x18c0], R20 ;  /* 0x0018c01401007387 */ /* 0x0041e40000100a00 */
[----:B0-----:R-:W-:Y:S02]  /*44850*/  IMAD.MOV.U32 R20, RZ, RZ, R6 ;  /* 0x000000ffff147224 */ /* 0x001fe400078e0006 */
[----:B------:R-:W-:Y:S01]  /*44860*/  IMAD.MOV.U32 R21, RZ, RZ, R7 ;  /* 0x000000ffff157224 */ /* 0x000fe200078e0007 */
[----:B------:R-:W2:Y:S04]  /*44870*/  LDL.LU R6, [R1+0x1948] ;  /* 0x0019480001067983 */ /* 0x000ea80000300800 */
[----:B------:R-:W4:Y:S04]  /*44880*/  LDL.LU R7, [R1+0x1944] ;  /* 0x0019440001077983 */ /* 0x000f280000300800 */
[----:B------:R-:W4:Y:S04]  /*44890*/  LDL.LU R29, [R1+0x1940] ;  /* 0x00194000011d7983 */ /* 0x000f280000300800 */
[----:B------:R-:W4:Y:S04]  /*448a0*/  LDL.LU R3, [R1+0x193c] ;  /* 0x00193c0001037983 */ /* 0x000f280000300800 */
[----:B------:R-:W-:Y:S04]  /*448b0*/  STL.64 [R1+0x18e0], R22 ;  /* 0x0018e01601007387 */ /* 0x000fe80000100a00 */
[----:B------:R0:W-:Y:S04]  /*448c0*/  STL.64 [R1+0x18d8], R20 ;  /* 0x0018d81401007387 */ /* 0x0001e80000100a00 */
[----:B0-----:R-:W4:Y:S01]  /*448d0*/  LDL.LU R20, [R1+0x90] ;  /* 0x0000900001147983 */ /* 0x001f220000300800 */
[----:B---3--:R-:W-:-:S02]  /*448e0*/  IMAD.MOV.U32 R22, RZ, RZ, R0 ;  /* 0x000000ffff167224 */ /* 0x008fc400078e0000 */
[----:B------:R-:W-:Y:S02]  /*448f0*/  IMAD.MOV.U32 R23, RZ, RZ, R2 ;  /* 0x000000ffff177224 */ /* 0x000fe400078e0002 */
[----:B------:R-:W-:Y:S02]  /*44900*/  IMAD.MOV.U32 R21, RZ, RZ, R28 ;  /* 0x000000ffff157224 */ /* 0x000fe400078e001c */
[----:B------:R-:W3:Y:S04]  /*44910*/  LDL.LU R28, [R1+0x1938] ;  /* 0x00193800011c7983 */ /* 0x000ee80000300800 */
[----:B------:R-:W3:Y:S04]  /*44920*/  LDL.LU R0, [R1+0x1934] ;  /* 0x0019340001007983 */ /* 0x000ee80000300800 */
[----:B------:R-:W3:Y:S04]  /*44930*/  LDL.LU R2, [R1+0x1930] ;  /* 0x0019300001027983 */ /* 0x000ee80000300800 */
[----:B------:R2:W-:Y:S02]  /*44940*/  STL.64 [R1+0x18f8], R22 ;  /* 0x0018f81601007387 */ /* 0x0005e40000100a00 */
[----:B--2---:R-:W-:-:S02]  /*44950*/  IMAD.MOV.U32 R23, RZ, RZ, R6 ;  /* 0x000000ffff177224 */ /* 0x004fc400078e0006 */
[----:B----4-:R-:W-:Y:S02]  /*44960*/  IMAD.MOV.U32 R22, RZ, RZ, R7 ;  /* 0x000000ffff167224 */ /* 0x010fe400078e0007 */
[C---:B------:R-:W-:Y:S01]  /*44970*/  HMMA.16816.F32 R4, R8.reuse, R4, R12 ;  /* 0x000000040804723c */ /* 0x040fe2000000180c */
[----:B------:R0:W-:Y:S02]  /*44980*/  STL.64 [R1+0x18f0], R20 ;  /* 0x0018f01401007387 */ /* 0x0001e40000100a00 */
[----:B0-----:R-:W-:Y:S02]  /*44990*/  IMAD.MOV.U32 R20, RZ, RZ, R3 ;  /* 0x000000ffff147224 */ /* 0x001fe400078e0003 */
[----:B------:R-:W-:Y:S01]  /*449a0*/  IMAD.MOV.U32 R21, RZ, RZ, R29 ;  /* 0x000000ffff157224 */ /* 0x000fe200078e001d */
[----:B------:R-:W2:Y:S04]  /*449b0*/  LDL.LU R3, [R1+0x192c] ;  /* 0x00192c0001037983 */ /* 0x000ea80000300800 */
[----:B------:R-:W4:Y:S04]  /*449c0*/  LDL.LU R29, [R1+0x1928] ;  /* 0x00192800011d7983 */ /* 0x000f280000300800 */
[----:B------:R-:W2:Y:S05]  /*449d0*/  LDL.LU.64 R12, [R1+0x1920] ;  /* 0x00192000010c7983 */ /* 0x000eaa0000300a00 */
[----:B------:R0:W-:Y:S04]  /*449e0*/  STL.64 [R1+0x17e0], R6 ;  /* 0x0017e00601007387 */ /* 0x0001e80000100a00 */
[----:B------:R-:W-:Y:S04]  /*449f0*/  STL.64 [R1+0x17d8], R4 ;  /* 0x0017d80401007387 */ /* 0x000fe80000100a00 */
[----:B0-----:R-:W3:Y:S01]  /*44a00*/  LDL.LU R6, [R1+0x158] ;  /* 0x0001580001067983 */ /* 0x001ee20000300800 */
[C---:B--2---:R-:W-:Y:S03]  /*44a10*/  HMMA.16816.F32 R12, R8.reuse, R12, R16 ;  /* 0x0000000c080c723c */ /* 0x044fe60000001810 */
[----:B------:R-:W2:Y:S05]  /*44a20*/  LDL.LU.64 R16, [R1+0x1918] ;  /* 0x0019180001107983 */ /* 0x000eaa0000300a00 */
[----:B--2---:R-:W-:Y:S01]  /*44a30*/  HMMA.16816.F32 R8, R8, R16, R24 ;  /* 0x000000100808723c */ /* 0x004fe20000001818 */
[----:B------:R-:W2:Y:S04]  /*44a40*/  LDL.LU.64 R26, [R1+0x1910] ;  /* 0x00191000011a7983 */ /* 0x000ea80000300a00 */
[----:B------:R-:W2:Y:S04]  /*44a50*/  LDL.LU.64 R18, [R1+0x1908] ;  /* 0x0019080001127983 */ /* 0x000ea80000300a00 */
[----:B------:R-:W2:Y:S02]  /*44a60*/  LDL.LU.64 R16, [R1+0x1900] ;  /* 0x0019000001107983 */ /* 0x000ea40000300a00 */
[----:B--2---:R-:W-:Y:S02]  /*44a70*/  HMMA.16816.F32 R24, R16, R26, R20 ;  /* 0x0000001a1018723c */ /* 0x004fe40000001814 */
[----:B------:R-:W2:Y:S04]  /*44a80*/  LDL.LU.64 R22, [R1+0x18f8] ;  /* 0x0018f80001167983 */ /* 0x000ea80000300a00 */
[----:B------:R-:W2:-:S13]  /*44a90*/  LDL.LU.64 R20, [R1+0x18f0] ;  /* 0x0018f00001147983 */ /* 0x000e9a0000300a00 */
[----:B------:R-:W-:Y:S04]  /*44aa0*/  STL.64 [R1+0x410], R24 ;  /* 0x0004101801007387 */ /* 0x000fe80000100a00 */
[----:B------:R0:W-:Y:S04]  /*44ab0*/  STL.64 [R1+0x418], R26 ;  /* 0x0004181a01007387 */ /* 0x0001e80000100a00 */
[----:B0-----:R-:W2:Y:S01]  /*44ac0*/  LDL.LU.64 R26, [R1+0x18e8] ;  /* 0x0018e800011a7983 */ /* 0x001ea20000300a00 */
[----:B------:R-:W-:Y:S02]  /*44ad0*/  IMAD.MOV.U32 R7, RZ, RZ, R3 ;  /* 0x000000ffff077224 */ /* 0x000fe400078e0003 */
[----:B------:R-:W-:-:S05]  /*44ae0*/  IMAD.MOV.U32 R3, RZ, RZ, R24 ;  /* 0x000000ffff037224 */ /* 0x000fca00078e0018 */
        /* <DEDUP_REMOVED lines=56> */
[----:B------:R-:W2:-:S15]  /*44e70*/  LDL.LU.64 R22, [R1+0x1808] ;  /* 0x0018080001167983 */ /* 0x000e9e0000300a00 */
[----:B------:R-:W-:Y:S02]  /*44e80*/  NOP ;  /* 0x0000000000007918 */ /* 0x000fe40000000000 */
[----:B------:R-:W-:Y:S04]  /*44e90*/  STL.64 [R1+0x370], R24 ;  /* 0x0003701801007387 */ /* 0x000fe80000100a00 */
[----:B------:R0:W-:Y:S04]  /*44ea0*/  STL.64 [R1+0x378], R26 ;  /* 0x0003781a01007387 */ /* 0x0001e80000100a00 */
[----:B0-----:R-:W2:Y:S04]  /*44eb0*/  LDL.LU.64 R26, [R1+0x1800] ;  /* 0x00180000011a7983 */ /* 0x001ea80000300a00 */
[----:B------:R-:W2:Y:S02]  /*44ec0*/  LDL.LU.64 R24, [R1+0x17f8] ;  /* 0x0017f80001187983 */ /* 0x000ea40000300a00 */
[----:B--2---:R-:W-:Y:S02]  /*44ed0*/  HMMA.16816.F32 R24, R16, R22, R24 ;  /* 0x000000161018723c */ /* 0x004fe40000001818 */
[----:B------:R-:W3:Y:S04]  /*44ee0*/  LDL.LU.64 R22, [R1+0x17f0] ;  /* 0x0017f00001167983 */ /* 0x000ee80000300a00 */
[----:B------:R-:W3:-:S13]  /*44ef0*/  LDL.LU.64 R20, [R1+0x17e8] ;  /* 0x0017e80001147983 */ /* 0x000eda0000300a00 */
[----:B------:R-:W-:Y:S04]  /*44f00*/  STL.64 [R1+0x360], R24 ;  /* 0x0003601801007387 */ /* 0x000fe80000100a00 */
[----:B------:R0:W-:Y:S04]  /*44f10*/  STL.64 [R1+0x368], R26 ;  /* 0x0003681a01007387 */ /* 0x0001e80000100a00 */
[----:B0-----:R-:W2:Y:S04]  /*44f20*/  LDL.LU R26, [R1+0x148] ;  /* 0x00014800011a7983 */ /* 0x001ea80000300800 */
[----:B------:R-:W2:Y:S01]  /*44f30*/  LDL.LU R27, [R1+0x14c] ;  /* 0x00014c00011b7983 */ /* 0x000ea20000300800 */
[----:B---3--:R-:W-:Y:S03]  /*44f40*/  HMMA.16816.F32 R20, R16, R6, R20 ;  /* 0x000000061014723c */ /* 0x008fe60000001814 */
[----:B------:R-:W2:Y:S04]  /*44f50*/  LDL.LU.64 R6, [R1+0x17e0] ;  /* 0x0017e00001067983 */ /* 0x000ea80000300a00 */
[----:B------:R-:W2:-:S12]  /*44f60*/  LDL.LU.64 R4, [R1+0x17d8] ;  /* 0x0017d80001047983 */ /* 0x000e980000300a00 */
[----:B------:R-:W-:Y:S04]  /*44f70*/  STL.64 [R1+0x170], R20 ;  /* 0x0001701401007387 */ /* 0x000fe80000100a00 */
[----:B------:R0:W-:Y:S02]  /*44f80*/  STL.64 [R1+0x178], R22 ;  /* 0x0001781601007387 */ /* 0x0001e40000100a00 */
[----:B0-----:R-:W-:Y:S02]  /*44f90*/  IMAD.MOV.U32 R22, RZ, RZ, R0 ;  /* 0x000000ffff167224 */ /* 0x001fe400078e0000 */
[----:B------:R-:W-:Y:S01]  /*44fa0*/  IMAD.MOV.U32 R23, RZ, RZ, R28 ;  /* 0x000000ffff177224 */ /* 0x000fe200078e001c */
[----:B------:R-:W3:Y:S04]  /*44fb0*/  LDL.LU R0, [R1+0x17d4] ;  /* 0x0017d40001007983 */ /* 0x000ee80000300800 */
[----:B------:R-:W3:Y:S02]  /*44fc0*/  LDL.LU R28, [R1+0x17d0] ;  /* 0x0017d000011c7983 */ /* 0x000ee40000300800 */
[C---:B------:R-:W-:Y:S08]  /*44fd0*/  HMMA.16816.F32 R8, R16.reuse, R22, R8 ;  /* 0x000000161008723c */ /* 0x040ff00000001808 */
[----:B--2---:R-:W-:Y:S01]  /*44fe0*/  HMMA.16816.F32 R24, R16, R26, R4 ;  /* 0x0000001a1018723c */ /* 0x004fe20000001804 */
[----:B----4-:R-:W-:-:S02]  /*44ff0*/  IMAD.MOV.U32 R6, RZ, RZ, R29 ;  /* 0x000000ffff067224 */ /* 0x010fc400078e001d */
[----:B------:R-:W-:-:S07]  /*45000*/  IMAD.MOV.U32 R7, RZ, RZ, R2 ;  /* 0x000000ffff077224 */ /* 0x000fce00078e0002 */
[----:B------:R-:W-:Y:S09]  /*45010*/  HMMA.16816.F32 R12, R16, R6, R12 ;  /* 0x00000006100c723c */ /* 0x000ff2000000180c */
[----:B------:R0:W-:Y:S04]  /*45020*/  STL.64 [R1+0x160], R24 ;  /* 0x0001601801007387 */ /* 0x0001e80000100a00 */
[----:B------:R1:W-:Y:S04]  /*45030*/  STL.64 [R1+0x168], R26 ;  /* 0x0001681a01007387 */ /* 0x0003e80000100a00 */
[----:B0-----:R-:W2:Y:S04]  /*45040*/  LDL.LU R24, [R1+0x1620] ;  /* 0x0016200001187983 */ /* 0x001ea80000300800 */
[----:B-1----:R-:W4:Y:S01]  /*45050*/  LDL.LU R27, [R1+0x162c] ;  /* 0x00162c00011b7983 */ /* 0x002f220000300800 */
[----:B------:R-:W-:-:S02]  /*45060*/  IMAD.MOV.U32 R7, RZ, RZ, R13 ;  /* 0x000000ffff077224 */ /* 0x000fc400078e000d */
[----:B------:R-:W-:Y:S01]  /*45070*/  IMAD.MOV.U32 R5, RZ, RZ, R15 ;  /* 0x000000ffff057224 */ /* 0x000fe200078e000f */
[----:B------:R-:W-:Y:S04]  /*45080*/  STL.64 [R1+0x130], R12 ;  /* 0x0001300c01007387 */ /* 0x000fe80000100a00 */
[----:B------:R-:W-:Y:S04]  /*45090*/  STL.64 [R1+0x138], R14 ;  /* 0x0001380e01007387 */ /* 0x000fe80000100a00 */
[----:B------:R-:W3:Y:S04]  /*450a0*/  LDL.LU R3, [R1+0x1628] ;  /* 0x0016280001037983 */ /* 0x000ee80000300800 */
[----:B------:R-:W3:Y:S04]  /*450b0*/  LDL.LU R25, [R1+0x1644] ;  /* 0x0016440001197983 */ /* 0x000ee80000300800 */
[----:B------:R-:W-:Y:S04]  /*450c0*/  STL [R1+0x17c0], R7 ;  /* 0x0017c00701007387 */ /* 0x000fe80000100800 */
[----:B------:R-:W-:Y:S04]  /*450d0*/  STL [R1+0x17bc], R5 ;  /* 0x0017bc0501007387 */ /* 0x000fe80000100800 */
[----:B------:R0:W-:Y:S04]  /*450e0*/  STL.64 [R1+0x100], R8 ;  /* 0x0001000801007387 */ /* 0x0001e80000100a00 */
[----:B------:R1:W-:Y:S04]  /*450f0*/  STL.64 [R1+0x108], R10 ;  /* 0x0001080a01007387 */ /* 0x0003e80000100a00 */
[----:B------:R-:W3:Y:S04]  /*45100*/  LDL.LU R16, [R1+0x1624] ;  /* 0x0016240001107983 */ /* 0x000ee80000300800 */
[----:B------:R-:W3:Y:S04]  /*45110*/  LDL.LU R17, [R1+0x1648] ;  /* 0x0016480001117983 */ /* 0x000ee80000300800 */
[----:B------:R-:W3:Y:S04]  /*45120*/  LDL.LU R18, [R1+0x1640] ;  /* 0x0016400001127983 */ /* 0x000ee80000300800 */
[----:B------:R-:W3:Y:S01]  /*45130*/  LDL.LU R19, [R1+0x1610] ;  /* 0x0016100001137983 */ /* 0x000ee20000300800 */
[----:B------:R-:W-:-:S03]  /*45140*/  IMAD.MOV.U32 R4, RZ, RZ, R11 ;  /* 0x000000ffff047224 */ /* 0x000fc600078e000b */
[----:B0-----:R-:W3:Y:S04]  /*45150*/  LDL.LU R8, [R1+0x1658] ;  /* 0x0016580001087983 */ /* 0x001ee80000300800 */
[----:B------:R-:W3:Y:S04]  /*45160*/  LDL.LU R9, [R1+0x1614] ;  /* 0x0016140001097983 */ /* 0x000ee80000300800 */
[----:B-1----:R-:W3:Y:S04]  /*45170*/  LDL.LU R10, [R1+0x1678] ;  /* 0x00167800010a7983 */ /* 0x002ee80000300800 */
        /* <DEDUP_REMOVED lines=14> */
[----:B--2---:R-:W-:-:S02]  /*45260*/  IADD3 R24, P4, PT, R24, UR10, RZ ;  /* 0x0000000a18187c10 */ /* 0x004fc4000ff9e0ff */
[----:B----4-:R-:W-:-:S03]  /*45270*/  IADD3 R27, P5, PT, R27, UR10, RZ ;  /* 0x0000000a1b1b7c10 */ /* 0x010fc6000ffbe0ff */
[----:B------:R0:W-:Y:S04]  /*45280*/  STL [R1+0x1620], R24 ;  /* 0x0016201801007387 */ /* 0x0001e80000100800 */
[----:B------:R-:W2:Y:S04]  /*45290*/  LDL.LU R23, [R1+0x1654] ;  /* 0x0016540001177983 */ /* 0x000ea80000300800 */
[----:B------:R1:W-:Y:S01]  /*452a0*/  STL [R1+0x162c], R27 ;  /* 0x00162c1b01007387 */ /* 0x0003e20000100800 */
[----:B---3--:R-:W-:Y:S02]  /*452b0*/  IADD3 R3, P6, PT, R3, UR10, RZ ;  /* 0x0000000a03037c10 */ /* 0x008fe4000ffde0ff */
[----:B------:R-:W-:Y:S01]  /*452c0*/  IADD3 R25, P2, PT, R25, UR10, RZ ;  /* 0x0000000a19197c10 */ /* 0x000fe2000ff5e0ff */
[----:B0-----:R-:W3:Y:S04]  /*452d0*/  LDL.LU R24, [R1+0x16b0] ;  /* 0x0016b00001187983 */ /* 0x001ee80000300800 */
[----:B-1----:R-:W4:Y:S04]  /*452e0*/  LDL.LU R27, [R1+0x165c] ;  /* 0x00165c00011b7983 */ /* 0x002f280000300800 */
[----:B------:R0:W-:Y:S01]  /*452f0*/  STL [R1+0x1628], R3 ;  /* 0x0016280301007387 */ /* 0x0001e20000100800 */
[----:B------:R-:W-:-:S03]  /*45300*/  IADD3 R16, P0, PT, R16, UR10, RZ ;  /* 0x0000000a10107c10 */ /* 0x000fc6000ff1e0ff */
[----:B0-----:R-:W3:Y:S04]  /*45310*/  LDL.LU R3, [R1+0x16b8] ;  /* 0x0016b80001037983 */ /* 0x001ee80000300800 */
[----:B------:R0:W-:Y:S04]  /*45320*/  STL [R1+0x1644], R25 ;  /* 0x0016441901007387 */ /* 0x0001e80000100800 */
[----:B------:R-:W-:Y:S04]  /*45330*/  STL [R1+0x1624], R16 ;  /* 0x0016241001007387 */ /* 0x000fe80000100800 */
[----:B0-----:R-:W3:Y:S01]  /*45340*/  LDL.LU R25, [R1+0x1660] ;  /* 0x0016600001197983 */ /* 0x001ee20000300800 */
[----:B------:R-:W-:-:S02]  /*45350*/  IADD3 R17, P1, PT, R17, UR10, RZ ;  /* 0x0000000a11117c10 */ /* 0x000fc4000ff3e0ff */
[----:B------:R-:W-:Y:S02]  /*45360*/  IADD3 R18, P3, PT, R18, UR10, RZ ;  /* 0x0000000a12127c10 */ /* 0x000fe4000ff7e0ff */
[----:B------:R-:W-:Y:S02]  /*45370*/  IADD3.X R19, PT, PT, R19, UR6, RZ, P4, !PT ;  /* 0x0000000613137c10 */ /* 0x000fe4000a7fe4ff */
[----:B------:R-:W-:Y:S02]  /*45380*/  IADD3 R8, P4, PT, R8, UR10, RZ ;  /* 0x0000000a08087c10 */ /* 0x000fe4000ff9e0ff */
[----:B------:R-:W-:Y:S01]  /*45390*/  IADD3.X R9, PT, PT, R9, UR6, RZ, P5, !PT ;  /* 0x0000000609097c10 */ /* 0x000fe2000affe4ff */
[----:B------:R-:W-:Y:S01]  /*453a0*/  STL [R1+0x1648], R17 ;  /* 0x0016481101007387 */ /* 0x000fe20000100800 */
[----:B------:R-:W-:-:S03]  /*453b0*/  IADD3 R10, P5, PT, R10, UR10, RZ ;  /* 0x0000000a0a0a7c10 */ /* 0x000fc6000ffbe0ff */
[----:B------:R-:W-:Y:S01]  /*453c0*/  STL [R1+0x1640], R18 ;  /* 0x0016401201007387 */ /* 0x000fe20000100800 */
[----:B------:R-:W-:-:S03]  /*453d0*/  IADD3.X R11, PT, PT, R11, UR6, RZ, P6, !PT ;  /* 0x000000060b0b7c10 */ /* 0x000fc6000b7fe4ff */
[----:B------:R-:W-:Y:S01]  /*453e0*/  STL [R1+0x1610], R19 ;  /* 0x0016101301007387 */ /* 0x000fe20000100800 */
[----:B------:R-:W-:-:S03]  /*453f0*/  IADD3 R5, P6, PT, R5, UR10, RZ ;  /* 0x0000000a05057c10 */ /* 0x000fc6000ffde0ff */
[----:B------:R-:W-:Y:S01]  /*45400*/  STL [R1+0x1658], R8 ;  /* 0x0016580801007387 */ /* 0x000fe20000100800 */
[----:B------:R-:W-:Y:S02]  /*45410*/  IADD3.X R7, PT, PT, R7, UR6, RZ, P0, !PT ;  /* 0x0000000607077c10 */ /* 0x000fe400087fe4ff */
[----:B------:R-:W-:Y:S01]  /*45420*/  IADD3.X R13, PT, PT, R13, UR6, RZ, P1, !PT ;  /* 0x000000060d0d7c10 */ /* 0x000fe20008ffe4ff */
[----:B------:R-:W-:Y:S01]  /*45430*/  STL [R1+0x1614], R9 ;  /* 0x0016140901007387 */ /* 0x000fe20000100800 */
[----:B------:R-:W-:-:S03]  /*45440*/  IADD3 R29, P1, PT, R29, UR10, RZ ;  /* 0x0000000a1d1d7c10 */ /* 0x000fc6000ff3e0ff */
[----:B------:R-:W-:Y:S01]  /*45450*/  STL [R1+0x1678], R10 ;  /* 0x0016780a01007387 */ /* 0x000fe20000100800 */
[----:B------:R-:W-:-:S03]  /*45460*/  IADD3 R12, P0, PT, R12, UR10, RZ ;  /* 0x0000000a0c0c7c10 */ /* 0x000fc6000ff1e0ff */
[----:B------:R-:W-:Y:S04]  /*45470*/  STL [R1+0x1618], R11 ;  /* 0x0016180b01007387 */ /* 0x000fe80000100800 */
[----:B------:R-:W-:Y:S04]  /*45480*/  STL [R1+0x1680], R5 ;  /* 0x0016800501007387 */ /* 0x000fe80000100800 */
[----:B------:R-:W-:Y:S01]  /*45490*/  STL [R1+0x161c], R7 ;  /* 0x00161c0701007387 */ /* 0x000fe20000100800 */
[----:B------:R-:W-:-:S03]  /*454a0*/  IADD3.X R14, PT, PT, R14, UR6, RZ, P2, !PT ;  /* 0x000000060e0e7c10 */ /* 0x000fc600097fe4ff */
[----:B------:R0:W-:Y:S01]  /*454b0*/  STL [R1+0x1690], R29 ;  /* 0x0016901d01007387 */ /* 0x0001e20000100800 */
[----:B------:R-:W-:-:S03]  /*454c0*/  IADD3 R15, P2, PT, R15, UR10, RZ ;  /* 0x0000000a0f0f7c10 */ /* 0x000fc6000ff5e0ff */
[----:B------:R-:W-:Y:S01]  /*454d0*/  STL [R1+0x1688], R12 ;  /* 0x0016880c01007387 */ /* 0x000fe20000100800 */
[----:B------:R-:W-:Y:S02]  /*454e0*/  IADD3.X R6, PT, PT, R6, UR6, RZ, P3, !PT ;  /* 0x0000000606067c10 */ /* 0x000fe40009ffe4ff */
[----:B------:R-:W-:Y:S02]  /*454f0*/  IADD3.X R26, PT, PT, R26, UR6, RZ, P4, !PT ;  /* 0x000000061a1a7c10 */ /* 0x000fe4000a7fe4ff */
[----:B------:R-:W-:Y:S02]  /*45500*/  IADD3 R20, P3, PT, R20, UR10, RZ ;  /* 0x0000000a14147c10 */ /* 0x000fe4000ff7e0ff */
[----:B------:R-:W-:Y:S01]  /*45510*/  IADD3 R2, P4, PT, R2, UR10, RZ ;  /* 0x0000000a02027c10 */ /* 0x000fe2000ff9e0ff */
[----:B0-----:R-:W3:Y:S04]  /*45520*/  LDL.LU R29, [R1+0x16c0] ;  /* 0x0016c000011d7983 */ /* 0x001ee80000300800 */
[----:B------:R-:W-:Y:S04]  /*45530*/  STL [R1+0x1630], R13 ;  /* 0x0016300d01007387 */ /* 0x000fe80000100800 */
[----:B------:R-:W-:Y:S04]  /*45540*/  STL [R1+0x1634], R14 ;  /* 0x0016340e01007387 */ /* 0x000fe80000100800 */
[----:B------:R-:W-:Y:S04]  /*45550*/  STL [R1+0x1698], R15 ;  /* 0x0016980f01007387 */ /* 0x000fe80000100800 */
[----:B------:R-:W-:Y:S04]  /*45560*/  STL [R1+0x1638], R6 ;  /* 0x0016380601007387 */ /* 0x000fe80000100800 */
[----:B------:R0:W-:Y:S01]  /*45570*/  STL [R1+0x163c], R26 ;  /* 0x00163c1a01007387 */ /* 0x0001e20000100800 */
[----:B------:R-:W-:-:S03]  /*45580*/  IADD3.X R21, PT, PT, R21, UR6, RZ, P5, !PT ;  /* 0x0000000615157c10 */ /* 0x000fc6000affe4ff */
[----:B------:R-:W-:Y:S01]  /*45590*/  STL [R1+0x16a0], R20 ;  /* 0x0016a01401007387 */ /* 0x000fe20000100800 */
[----:B------:R-:W-:-:S03]  /*455a0*/  IADD3 R22, P5, PT, R22, UR10, RZ ;  /* 0x0000000a16167c10 */ /* 0x000fc6000ffbe0ff */
[----:B0-----:R-:W3:Y:S04]  /*455b0*/  LDL.LU R26, [R1+0x1664] ;  /* 0x00166400011a7983 */ /* 0x001ee80000300800 */
[----:B------:R0:W-:Y:S04]  /*455c0*/  STL [R1+0x170c], R2 ;  /* 0x00170c0201007387 */ /* 0x0001e80000100800 */
[----:B0-----:R-:W3:Y:S04]  /*455d0*/  LDL.LU R2, [R1+0x16c8] ;  /* 0x0016c80001027983 */ /* 0x001ee80000300800 */
[----:B------:R-:W-:Y:S04]  /*455e0*/  STL [R1+0x164c], R21 ;  /* 0x00164c1501007387 */ /* 0x000fe80000100800 */
[----:B------:R-:W-:Y:S01]  /*455f0*/  STL [R1+0x16a8], R22 ;  /* 0x0016a81601007387 */ /* 0x000fe20000100800 */
[----:B--2---:R-:W-:-:S02]  /*45600*/  IADD3.X R23, PT, PT, R23, UR6, RZ, P6, !PT ;  /* 0x0000000617177c10 */ /* 0x004fc4000b7fe4ff */
[----:B----4-:R-:W-:Y:S02]  /*45610*/  IADD3.X R27, PT, PT, R27, UR6, RZ, P0, !PT ;  /* 0x000000061b1b7c10 */ /* 0x010fe400087fe4ff */
[----:B---3--:R-:W-:-:S03]  /*45620*/  IADD3 R24, P6, PT, R24, UR10, RZ ;  /* 0x0000000a18187c10 */ /* 0x008fc6000ffde0ff */
[----:B------:R0:W-:Y:S04]  /*45630*/  STL [R1+0x165c], R27 ;  /* 0x00165c1b01007387 */ /* 0x0001e80000100800 */
[----:B------:R-:W-:Y:S01]  /*45640*/  STL [R1+0x1654], R23 ;  /* 0x0016541701007387 */ /* 0x000fe20000100800 */
[----:B------:R-:W-:-:S03]  /*45650*/  IADD3 R3, P0, PT, R3, UR10, RZ ;  /* 0x0000000a03037c10 */ /* 0x000fc6000ff1e0ff */
[----:B0-----:R-:W2:Y:S04]  /*45660*/  LDL.LU R27, [R1+0x1668] ;  /* 0x00166800011b7983 */ /* 0x001ea80000300800 */
[----:B------:R-:W-:Y:S04]  /*45670*/  STL [R1+0x16b0], R24 ;  /* 0x0016b01801007387 */ /* 0x000fe80000100800 */
[----:B------:R-:W3:Y:S04]  /*45680*/  LDL.LU R16, [R1+0x16d0] ;  /* 0x0016d00001107983 */ /* 0x000ee80000300800 */
[----:B------:R-:W4:Y:S04]  /*45690*/  LDL.LU R17, [R1+0x1708] ;  /* 0x0017080001117983 */ /* 0x000f280000300800 */
[----:B------:R0:W-:Y:S01]  /*456a0*/  STL [R1+0x16b8], R3 ;  /* 0x0016b80301007387 */ /* 0x0001e20000100800 */
[----:B------:R-:W-:-:S03]  /*456b0*/  IADD3.X R25, PT, PT, R25, UR6, RZ, P1, !PT ;  /* 0x0000000619197c10 */ /* 0x000fc60008ffe4ff */
[----:B0-----:R-:W3:Y:S04]  /*456c0*/  LDL.LU R3, [R1+0x16d8] ;  /* 0x0016d80001037983 */ /* 0x001ee80000300800 */
        /* <DEDUP_REMOVED lines=15> */
[----:B------:R-:W-:-:S05]  /*457c0*/  IADD3 R29, P1, PT, R29, UR10, RZ ;  /* 0x0000000a1d1d7c10 */ /* 0x000fca000ff3e0ff */
[----:B------:R0:W-:Y:S04]  /*457d0*/  STL [R1+0x16c0], R29 ;  /* 0x0016c01d01007387 */ /* 0x0001e80000100800 */
[----:B------:R-:W3:Y:S04]  /*457e0*/  LDL.LU R21, [R1+0x16e8] ;  /* 0x0016e80001157983 */ /* 0x000ee80000300800 */
[----:B------:R-:W3:Y:S01]  /*457f0*/  LDL.LU R22, [R1+0x16ac] ;  /* 0x0016ac0001167983 */ /* 0x000ee20000300800 */
[----:B------:R-:W-:-:S03]  /*45800*/  IADD3.X R26, PT, PT, R26, UR6, RZ, P2, !PT ;  /* 0x000000061a1a7c10 */ /* 0x000fc600097fe4ff */
[----:B0-----:R-:W3:Y:S04]  /*45810*/  LDL.LU R29, [R1+0x16e0] ;  /* 0x0016e000011d7983 */ /* 0x001ee80000300800 */
[----:B------:R-:W3:Y:S04]  /*45820*/  LDL.LU R23, [R1+0x1528] ;  /* 0x0015280001177983 */ /* 0x000ee80000300800 */
[----:B------:R-:W3:Y:S04]  /*45830*/  LDL.LU R24, [R1+0x16bc] ;  /* 0x0016bc0001187983 */ /* 0x000ee80000300800 */
[----:B------:R0:W-:Y:S04]  /*45840*/  STL [R1+0x1664], R26 ;  /* 0x0016641a01007387 */ /* 0x0001e80000100800 */
[----:B------:R-:W3:Y:S01]  /*45850*/  LDL.LU R25, [R1+0x1520] ;  /* 0x0015200001197983 */ /* 0x000ee20000300800 */
[----:B------:R-:W-:-:S05]  /*45860*/  IADD3 R2, P2, PT, R2, UR10, RZ ;  /* 0x0000000a02027c10 */ /* 0x000fca000ff5e0ff */
[----:B------:R1:W-:Y:S04]  /*45870*/  STL [R1+0x16c8], R2 ;  /* 0x0016c80201007387 */ /* 0x0003e80000100800 */
[----:B0-----:R-:W3:Y:S04]  /*45880*/  LDL.LU R26, [R1+0x16c4] ;  /* 0x0016c400011a7983 */ /* 0x001ee80000300800 */
[----:B-1----:R-:W3:Y:S01]  /*45890*/  LDL.LU R2, [R1+0x1518] ;  /* 0x0015180001027983 */ /* 0x002ee20000300800 */
[----:B--2---:R-:W-:Y:S02]  /*458a0*/  IADD3.X R27, PT, PT, R27, UR6, RZ, P3, !PT ;  /* 0x000000061b1b7c10 */ /* 0x004fe40009ffe4ff */
[----:B----4-:R-:W-:-:S02]  /*458b0*/  IADD3.X R17, PT, PT, R17, UR6, RZ, P4, !PT ;  /* 0x0000000611117c10 */ /* 0x010fc4000a7fe4ff */
[----:B---3--:R-:W-:Y:S01]  /*458c0*/  IADD3 R16, P3, PT, R16, UR10, RZ ;  /* 0x0000000a10107c10 */ /* 0x008fe2000ff7e0ff */
[----:B------:R0:W-:Y:S01]  /*458d0*/  STL [R1+0x1668], R27 ;  /* 0x0016681b01007387 */ /* 0x0001e20000100800 */
[----:B------:R-:W-:-:S03]  /*458e0*/  IADD3 R3, P4, PT, R3, UR10, RZ ;  /* 0x0000000a03037c10 */ /* 0x000fc6000ff9e0ff */
[----:B0-----:R-:W2:Y:S01]  /*458f0*/  LDL.LU R27, [R1+0x16cc] ;  /* 0x0016cc00011b7983 */ /* 0x001ea20000300800 */
[----:B------:R-:W-:Y:S02]  /*45900*/  IADD3.X R18, PT, PT, R18, UR6, RZ, P5, !PT ;  /* 0x0000000612127c10 */ /* 0x000fe4000affe4ff */
[----:B------:R-:W-:Y:S02]  /*45910*/  IADD3 R19, P5, PT, R19, UR10, RZ ;  /* 0x0000000a13137c10 */ /* 0x000fe4000ffbe0ff */
[----:B------:R-:W-:Y:S01]  /*45920*/  IADD3.X R8, PT, PT, R8, UR6, RZ, P6, !PT ;  /* 0x0000000608087c10 */ /* 0x000fe2000b7fe4ff */
[----:B------:R0:W-:Y:S04]  /*45930*/  STL [R1+0x16d8], R3 ;  /* 0x0016d80301007387 */ /* 0x0001e80000100800 */
[----:B------:R-:W-:Y:S01]  /*45940*/  STL [R1+0x16d0], R16 ;  /* 0x0016d01001007387 */ /* 0x000fe20000100800 */
[----:B------:R-:W-:-:S02]  /*45950*/  IADD3 R9, P6, PT, R9, UR10, RZ ;  /* 0x0000000a09097c10 */ /* 0x000fc4000ffde0ff */
[----:B------:R-:W-:Y:S02]  /*45960*/  IADD3.X R10, PT, PT, R10, UR6, RZ, P0, !PT ;  /* 0x000000060a0a7c10 */ /* 0x000fe400087fe4ff */
[----:B------:R-:W-:Y:S02]  /*45970*/  IADD3 R11, P0, PT, R11, UR10, RZ ;  /* 0x0000000a0b0b7c10 */ /* 0x000fe4000ff1e0ff */
[----:B------:R-:W-:Y:S02]  /*45980*/  IADD3.X R5, PT, PT, R5, UR6, RZ, P1, !PT ;  /* 0x0000000605057c10 */ /* 0x000fe40008ffe4ff */
[----:B------:R-:W-:Y:S01]  /*45990*/  IADD3 R7, P1, PT, R7, UR10, RZ ;  /* 0x0000000a07077c10 */ /* 0x000fe2000ff3e0ff */
[----:B0-----:R-:W3:Y:S04]  /*459a0*/  LDL.LU R3, [R1+0x16d4] ;  /* 0x0016d40001037983 */ /* 0x001ee80000300800 */
[----:B------:R-:W-:Y:S04]  /*459b0*/  STL [R1+0x1708], R17 ;  /* 0x0017081101007387 */ /* 0x000fe80000100800 */
[----:B------:R-:W-:Y:S04]  /*459c0*/  STL [R1+0x166c], R18 ;  /* 0x00166c1201007387 */ /* 0x000fe80000100800 */
[----:B------:R-:W-:Y:S04]  /*459d0*/  STL [R1+0x1704], R19 ;  /* 0x0017041301007387 */ /* 0x000fe80000100800 */
[----:B------:R-:W-:Y:S04]  /*459e0*/  STL [R1+0x1674], R8 ;  /* 0x0016740801007387 */ /* 0x000fe80000100800 */
[----:B------:R-:W-:Y:S01]  /*459f0*/  STL [R1+0x1700], R9 ;  /* 0x0017000901007387 */ /* 0x000fe20000100800 */
[----:B------:R-:W-:-:S02]  /*45a00*/  IADD3.X R12, PT, PT, R12, UR6, RZ, P2, !PT ;  /* 0x000000060c0c7c10 */ /* 0x000fc400097fe4ff */
[----:B------:R-:W-:Y:S01]  /*45a10*/  IADD3.X R14, PT, PT, R14, UR6, RZ, P3, !PT ;  /* 0x000000060e0e7c10 */ /* 0x000fe20009ffe4ff */
[----:B------:R-:W-:Y:S01]  /*45a20*/  STL [R1+0x167c], R10 ;  /* 0x00167c0a01007387 */ /* 0x000fe20000100800 */
[----:B------:R-:W-:-:S03]  /*45a30*/  IADD3 R28, P3, PT, R28, UR10, RZ ;  /* 0x0000000a1c1c7c10 */ /* 0x000fc6000ff7e0ff */
[----:B------:R-:W-:Y:S01]  /*45a40*/  STL [R1+0x16fc], R11 ;  /* 0x0016fc0b01007387 */ /* 0x000fe20000100800 */
[----:B------:R-:W-:-:S03]  /*45a50*/  IADD3 R13, P2, PT, R13, UR10, RZ ;  /* 0x0000000a0d0d7c10 */ /* 0x000fc6000ff5e0ff */
[----:B------:R-:W-:Y:S04]  /*45a60*/  STL [R1+0x1684], R5 ;  /* 0x0016840501007387 */ /* 0x000fe80000100800 */
[----:B------:R-:W-:Y:S04]  /*45a70*/  STL [R1+0x16f8], R7 ;  /* 0x0016f80701007387 */ /* 0x000fe80000100800 */
[----:B------:R-:W-:Y:S04]  /*45a80*/  STL [R1+0x168c], R12 ;  /* 0x00168c0c01007387 */ /* 0x000fe80000100800 */
[----:B------:R0:W-:Y:S04]  /*45a90*/  STL [R1+0x16f0], R28 ;  /* 0x0016f01c01007387 */ /* 0x0001e80000100800 */
[----:B------:R-:W-:Y:S04]  /*45aa0*/  STL [R1+0x16f4], R13 ;  /* 0x0016f40d01007387 */ /* 0x000fe80000100800 */
[----:B0-----:R-:W4:Y:S01]  /*45ab0*/  LDL.LU R28, [R1+0x17cc] ;  /* 0x0017cc00011c7983 */ /* 0x001f220000300800 */
[----:B------:R-:W-:-:S02]  /*45ac0*/  IADD3.X R15, PT, PT, R15, UR6, RZ, P4, !PT ;  /* 0x000000060f0f7c10 */ /* 0x000fc4000a7fe4ff */
[----:B------:R-:W-:Y:S02]  /*45ad0*/  IADD3 R6, P4, PT, R6, UR10, RZ ;  /* 0x0000000a06067c10 */ /* 0x000fe4000ff9e0ff */
[----:B------:R-:W-:Y:S02]  /*45ae0*/  IADD3.X R20, PT, PT, R20, UR6, RZ, P5, !PT ;  /* 0x0000000614147c10 */ /* 0x000fe4000affe4ff */
[----:B------:R-:W-:Y:S02]  /*45af0*/  IADD3.X R22, PT, PT, R22, UR6, RZ, P6, !PT ;  /* 0x0000000616167c10 */ /* 0x000fe4000b7fe4ff */
[----:B------:R-:W-:Y:S01]  /*45b00*/  IADD3 R29, P6, PT, R29, UR10, RZ ;  /* 0x0000000a1d1d7c10 */ /* 0x000fe2000ffde0ff */
[----:B------:R-:W-:Y:S01]  /*45b10*/  STL [R1+0x1694], R14 ;  /* 0x0016940e01007387 */ /* 0x000fe20000100800 */
[----:B------:R-:W-:-:S03]  /*45b20*/  IADD3 R21, P5, PT, R21, UR10, RZ ;  /* 0x0000000a15157c10 */ /* 0x000fc6000ffbe0ff */
[----:B------:R-:W-:Y:S04]  /*45b30*/  STL [R1+0x169c], R15 ;  /* 0x00169c0f01007387 */ /* 0x000fe80000100800 */
[----:B------:R-:W-:Y:S04]  /*45b40*/  STL [R1+0x16ec], R6 ;  /* 0x0016ec0601007387 */ /* 0x000fe80000100800 */
[----:B------:R-:W-:Y:S04]  /*45b50*/  STL [R1+0x16a4], R20 ;  /* 0x0016a41401007387 */ /* 0x000fe80000100800 */
[----:B------:R0:W-:Y:S04]  /*45b60*/  STL [R1+0x16e0], R29 ;  /* 0x0016e01d01007387 */ /* 0x0001e80000100800 */
[----:B------:R-:W-:Y:S04]  /*45b70*/  STL [R1+0x16e8], R21 ;  /* 0x0016e81501007387 */ /* 0x000fe80000100800 */
[----:B0-----:R-:W3:Y:S04]  /*45b80*/  LDL.LU R29, [R1+0x1508] ;  /* 0x00150800011d7983 */ /* 0x001ee80000300800 */
[----:B------:R-:W-:Y:S01]  /*45b90*/  STL [R1+0x16ac], R22 ;  /* 0x0016ac1601007387 */ /* 0x000fe20000100800 */
[----:B------:R-:W-:-:S02]  /*45ba0*/  IADD3.X R24, PT, PT, R24, UR6, RZ, P1, !PT ;  /* 0x0000000618187c10 */ /* 0x000fc40008ffe4ff */
[----:B------:R-:W-:Y:S02]  /*45bb0*/  IADD3.X R26, PT, PT, R26, UR6, RZ, P2, !PT ;  /* 0x000000061a1a7c10 */ /* 0x000fe400097fe4ff */
[----:B----4-:R-:W-:-:S05]  /*45bc0*/  IADD3.X R28, PT, PT, R28, UR6, RZ, P0, !PT ;  /* 0x000000061c1c7c10 */ /* 0x010fca00087fe4ff */
[----:B------:R0:W-:Y:S02]  /*45bd0*/  STL [R1+0x16b4], R28 ;  /* 0x0016b41c01007387 */ /* 0x0001e40000100800 */
[----:B0-----:R-:W0:Y:S01]  /*45be0*/  LDC R28, c[0x0][0x3ac] ;  /* 0x0000eb00ff1c7b82 */ /* 0x001e220000000800 */
[----:B--2---:R-:W-:Y:S01]  /*45bf0*/  IADD3.X R27, PT, PT, R27, UR6, RZ, P3, !PT ;  /* 0x000000061b1b7c10 */ /* 0x004fe20009ffe4ff */
[----:B0-----:R-:W-:-:S04]  /*45c00*/  IMAD.SHL.U32 R28, R28, 0x80, RZ ;  /* 0x000000801c1c7824 */ /* 0x001fc800078e00ff */
[----:B------:R-:W-:-:S05]  /*45c10*/  IMAD.SHL.U32 R28, R28, 0x2, RZ ;  /* 0x000000021c1c7824 */ /* 0x000fca00078e00ff */
[-C--:B------:R-:W-:Y:S02]  /*45c20*/  IADD3 R23, P0, PT, R23, R28.reuse, RZ ;  /* 0x0000001c17177210 */ /* 0x080fe40007f1e0ff */
[-C--:B------:R-:W-:Y:S02]  /*45c30*/  IADD3 R2, P2, PT, R2, R28.reuse, RZ ;  /* 0x0000001c02027210 */ /* 0x080fe40007f5e0ff */
[-C--:B------:R-:W-:Y:S02]  /*45c40*/  IADD3 R25, P1, PT, R25, R28.reuse, RZ ;  /* 0x0000001c19197210 */ /* 0x080fe40007f3e0ff */
[----:B------:R-:W-:Y:S01]  /*45c50*/  IADD3 R0, P3, PT, R0, R28, RZ ;  /* 0x0000001c00007210 */ /* 0x000fe20007f7e0ff */
[----:B------:R-:W-:Y:S04]  /*45c60*/  STL [R1+0x1528], R23 ;  /* 0x0015281701007387 */ /* 0x000fe80000100800 */
[----:B------:R-:W-:Y:S04]  /*45c70*/  STL [R1+0x16bc], R24 ;  /* 0x0016bc1801007387 */ /* 0x000fe80000100800 */
[----:B------:R0:W-:Y:S04]  /*45c80*/  STL [R1+0x1518], R2 ;  /* 0x0015180201007387 */ /* 0x0001e80000100800 */
[----:B------:R-:W-:Y:S04]  /*45c90*/  STL [R1+0x1520], R25 ;  /* 0x0015201901007387 */ /* 0x000fe80000100800 */
[----:B0-----:R-:W2:Y:S04]  /*45ca0*/  LDL.LU R2, [R1+0x1500] ;  /* 0x0015000001027983 */ /* 0x001ea80000300800 */
[----:B------:R0:W-:Y:S04]  /*45cb0*/  STL [R1+0x16c4], R26 ;  /* 0x0016c41a01007387 */ /* 0x0001e80000100800 */
[----:B0-----:R-:W4:Y:S04]  /*45cc0*/  LDL.LU R26, [R1+0x16dc] ;  /* 0x0016dc00011a7983 */ /* 0x001f280000300800 */
[----:B------:R0:W-:Y:S04]  /*45cd0*/  STL [R1+0x1510], R0 ;  /* 0x0015100001007387 */ /* 0x0001e80000100800 */
[----:B------:R1:W-:Y:S04]  /*45ce0*/  STL [R1+0x16cc], R27 ;  /* 0x0016cc1b01007387 */ /* 0x0003e80000100800 */
[----:B0-----:R-:W2:Y:S04]  /*45cf0*/  LDL.LU R0, [R1+0x17c8] ;  /* 0x0017c80001007983 */ /* 0x001ea80000300800 */
[----:B-1----:R-:W4:Y:S01]  /*45d00*/  LDL.LU R27, [R1+0x14f8] ;  /* 0x0014f800011b7983 */ /* 0x002f220000300800 */
[----:B---3--:R-:W-:-:S03]  /*45d10*/  IADD3.X R3, PT, PT, R3, UR6, RZ, P4, !PT ;  /* 0x0000000603037c10 */ /* 0x008fc6000a7fe4ff */
        /* <DEDUP_REMOVED lines=18> */
[----:B------:R-:W-:-:S03]  /*45e40*/  IADD3 R29, P4, PT, R29, R28, RZ ;  /* 0x0000001c1d1d7210 */ /* 0x000fc60007f9e0ff */
[----:B------:R-:W3:Y:S04]  /*45e50*/  LDL.LU R25, [R1+0x14b0] ;  /* 0x0014b00001197983 */ /* 0x000ee80000300800 */
[----:B------:R-:W3:Y:S04]  /*45e60*/  LDL.LU R22, [R1+0x14dc] ;  /* 0x0014dc0001167983 */ /* 0x000ee80000300800 */
[----:B------:R-:W3:Y:S04]  /*45e70*/  LDL.LU R23, [R1+0x14a8] ;  /* 0x0014a80001177983 */ /* 0x000ee80000300800 */
[----:B------:R-:W3:Y:S04]  /*45e80*/  LDL.LU R24, [R1+0x14d4] ;  /* 0x0014d40001187983 */ /* 0x000ee80000300800 */
[----:B------:R-:W-:Y:S04]  /*45e90*/  STL [R1+0x1508], R29 ;  /* 0x0015081d01007387 */ /* 0x000fe80000100800 */
[----:B0-----:R-:W3:Y:S01]  /*45ea0*/  LDL.LU R3, [R1+0x14a0] ;  /* 0x0014a00001037983 */ /* 0x001ee20000300800 */
[----:B--2---:R-:W-:-:S05]  /*45eb0*/  IADD3.X R0, PT, PT, R0, UR6, RZ, P5, !PT ;  /* 0x0000000600007c10 */ /* 0x004fca000affe4ff */
[----:B------:R0:W-:Y:S04]  /*45ec0*/  STL [R1+0x16e4], R0 ;  /* 0x0016e40001007387 */ /* 0x0001e80000100800 */
[----:B0-----:R-:W3:Y:S01]  /*45ed0*/  LDL.LU R0, [R1+0x17c4] ;  /* 0x0017c40001007983 */ /* 0x001ee20000300800 */
[----:B------:R-:W-:-:S03]  /*45ee0*/  IADD3 R2, P5, PT, R2, R28, RZ ;  /* 0x0000001c02027210 */ /* 0x000fc60007fbe0ff */
[----:B------:R-:W2:Y:S01]  /*45ef0*/  LDL.LU R29, [R1+0x14cc] ;  /* 0x0014cc00011d7983 */ /* 0x000ea20000300800 */
[----:B----4-:R-:W-:-:S03]  /*45f00*/  IADD3.X R26, PT, PT, R26, UR6, RZ, P6, !PT ;  /* 0x000000061a1a7c10 */ /* 0x010fc6000b7fe4ff */
[----:B------:R0:W-:Y:S01]  /*45f10*/  STL [R1+0x1500], R2 ;  /* 0x0015000201007387 */ /* 0x0001e20000100800 */
[----:B------:R-:W-:-:S03]  /*45f20*/  IADD3 R27, P6, PT, R27, R28, RZ ;  /* 0x0000001c1b1b7210 */ /* 0x000fc60007fde0ff */
[----:B0-----:R-:W4:Y:S04]  /*45f30*/  LDL.LU R2, [R1+0x1498] ;  /* 0x0014980001027983 */ /* 0x001f280000300800 */
[----:B------:R0:W-:Y:S04]  /*45f40*/  STL [R1+0x16dc], R26 ;  /* 0x0016dc1a01007387 */ /* 0x0001e80000100800 */
[----:B0-----:R-:W2:Y:S04]  /*45f50*/  LDL.LU R26, [R1+0x14c4] ;  /* 0x0014c400011a7983 */ /* 0x001ea80000300800 */
[----:B------:R0:W-:Y:S04]  /*45f60*/  STL [R1+0x14f8], R27 ;  /* 0x0014f81b01007387 */ /* 0x0001e80000100800 */
[----:B0-----:R-:W2:Y:S01]  /*45f70*/  LDL.LU R27, [R1+0x1490] ;  /* 0x00149000011b7983 */ /* 0x001ea20000300800 */
[--C-:B---3--:R-:W-:Y:S01]  /*45f80*/  IMAD.X R16, R16, 0x1, R0.reuse, P0 ;  /* 0x0000000110107824 */ /* 0x108fe200000e0600 */
[-C--:B------:R-:W-:Y:S01]  /*45f90*/  IADD3 R17, P0, PT, R17, R28.reuse, RZ ;  /* 0x0000001c11117210 */ /* 0x080fe20007f1e0ff */
[--C-:B------:R-:W-:Y:S01]  /*45fa0*/  IMAD.X R18, R18, 0x1, R0.reuse, P1 ;  /* 0x0000000112127824 */ /* 0x100fe200008e0600 */
[-C--:B------:R-:W-:Y:S01]  /*45fb0*/  IADD3 R19, P1, PT, R19, R28.reuse, RZ ;  /* 0x0000001c13137210 */ /* 0x080fe20007f3e0ff */
[----:B------:R-:W-:Y:S01]  /*45fc0*/  IMAD.X R8, R8, 0x1, R0, P2 ;  /* 0x0000000108087824 */ /* 0x000fe200010e0600 */
[----:B------:R-:W-:Y:S01]  /*45fd0*/  STL [R1+0x1524], R16 ;  /* 0x0015241001007387 */ /* 0x000fe20000100800 */
[----:B------:R-:W-:-:S03]  /*45fe0*/  IADD3 R9, P2, PT, R9, R28, RZ ;  /* 0x0000001c09097210 */ /* 0x000fc60007f5e0ff */
[----:B------:R-:W-:Y:S01]  /*45ff0*/  STL [R1+0x14f0], R17 ;  /* 0x0014f01101007387 */ /* 0x000fe20000100800 */
[----:B------:R-:W-:-:S03]  /*46000*/  IMAD.X R10, R10, 0x1, R0, P3 ;  /* 0x000000010a0a7824 */ /* 0x000fc600018e0600 */
        /* <DEDUP_REMOVED lines=15> */
[--C-:B------:R-:W-:Y:S02]  /*46100*/  IMAD.X R6, R6, 0x1, R0.reuse, P0 ;  /* 0x0000000106067824 */ /* 0x100fe400000e0600 */
[----:B------:R-:W-:Y:S01]  /*46110*/  IMAD.X R21, R21, 0x1, R0, P1 ;  /* 0x0000000115157824 */ /* 0x000fe200008e0600 */
[----:B------:R-:W-:Y:S01]  /*46120*/  STL [R1+0x14fc], R12 ;  /* 0x0014fc0c01007387 */ /* 0x000fe20000100800 */
[----:B------:R-:W-:-:S03]  /*46130*/  IADD3 R25, P1, PT, R25, R28, RZ ;  /* 0x0000001c19197210 */ /* 0x000fc60007f3e0ff */
[----:B------:R-:W-:Y:S01]  /*46140*/  STL [R1+0x14c8], R13 ;  /* 0x0014c80d01007387 */ /* 0x000fe20000100800 */
[----:B------:R-:W-:-:S03]  /*46150*/  IADD3 R20, P0, PT, R20, R28, RZ ;  /* 0x0000001c14147210 */ /* 0x000fc60007f1e0ff */
[----:B------:R-:W-:Y:S04]  /*46160*/  STL [R1+0x14f4], R14 ;  /* 0x0014f40e01007387 */ /* 0x000fe80000100800 */
[----:B------:R-:W-:Y:S04]  /*46170*/  STL [R1+0x14c0], R15 ;  /* 0x0014c00f01007387 */ /* 0x000fe80000100800 */
[----:B------:R-:W-:Y:S04]  /*46180*/  STL [R1+0x14ec], R6 ;  /* 0x0014ec0601007387 */ /* 0x000fe80000100800 */
[----:B------:R0:W-:Y:S01]  /*46190*/  STL [R1+0x14b0], R25 ;  /* 0x0014b01901007387 */ /* 0x0001e20000100800 */
[----:B------:R-:W-:-:S02]  /*461a0*/  IMAD.X R22, R22, 0x1, R0, P2 ;  /* 0x0000000116167824 */ /* 0x000fc400010e0600 */
[--C-:B------:R-:W-:Y:S01]  /*461b0*/  IMAD.X R24, R24, 0x1, R0.reuse, P3 ;  /* 0x0000000118187824 */ /* 0x100fe200018e0600 */
[----:B------:R-:W-:Y:S01]  /*461c0*/  STL [R1+0x14b8], R20 ;  /* 0x0014b81401007387 */ /* 0x000fe20000100800 */
[-C--:B------:R-:W-:Y:S02]  /*461d0*/  IADD3 R3, P3, PT, R3, R28.reuse, RZ ;  /* 0x0000001c03037210 */ /* 0x080fe40007f7e0ff */
[-C--:B------:R-:W-:Y:S01]  /*461e0*/  IADD3 R23, P2, PT, R23, R28.reuse, RZ ;  /* 0x0000001c17177210 */ /* 0x080fe20007f5e0ff */
[----:B0-----:R-:W3:Y:S04]  /*461f0*/  LDL.LU R25, [R1+0x14bc] ;  /* 0x0014bc0001197983 */ /* 0x001ee80000300800 */
[----:B------:R-:W-:Y:S04]  /*46200*/  STL [R1+0x14e4], R21 ;  /* 0x0014e41501007387 */ /* 0x000fe80000100800 */
[----:B------:R-:W-:Y:S04]  /*46210*/  STL [R1+0x14dc], R22 ;  /* 0x0014dc1601007387 */ /* 0x000fe80000100800 */
[----:B------:R0:W-:Y:S04]  /*46220*/  STL [R1+0x14a0], R3 ;  /* 0x0014a00301007387 */ /* 0x0001e80000100800 */
[----:B------:R-:W-:Y:S01]  /*46230*/  STL [R1+0x14a8], R23 ;  /* 0x0014a81701007387 */ /* 0x000fe20000100800 */
[----:B--2---:R-:W-:Y:S01]  /*46240*/  IMAD.X R29, R29, 0x1, R0, P4 ;  /* 0x000000011d1d7824 */ /* 0x004fe200020e0600 */
[----:B----4-:R-:W-:-:S02]  /*46250*/  IADD3 R2, P4, PT, R2, R28, RZ ;  /* 0x0000001c02027210 */ /* 0x010fc40007f9e0ff */
[----:B0-----:R-:W2:Y:S04]  /*46260*/  LDL.LU R3, [R1+0x1488] ;  /* 0x0014880001037983 */ /* 0x001ea80000300800 */
[----:B------:R-:W-:Y:S04]  /*46270*/  STL [R1+0x14d4], R24 ;  /* 0x0014d41801007387 */ /* 0x000fe80000100800 */
[----:B------:R0:W-:Y:S01]  /*46280*/  STL [R1+0x14cc], R29 ;  /* 0x0014cc1d01007387 */ /* 0x0001e20000100800 */
[----:B------:R-:W-:-:S03]  /*46290*/  IMAD.X R26, R26, 0x1, R0, P5 ;  /* 0x000000011a1a7824 */ /* 0x000fc600028e0600 */
[----:B0-----:R-:W4:Y:S04]  /*462a0*/  LDL.LU R29, [R1+0x14b4] ;  /* 0x0014b400011d7983 */ /* 0x001f280000300800 */
[----:B------:R0:W-:Y:S01]  /*462b0*/  STL [R1+0x1498], R2 ;  /* 0x0014980201007387 */ /* 0x0001e20000100800 */
[----:B------:R-:W-:-:S03]  /*462c0*/  IADD3 R27, P5, PT, R27, R28, RZ ;  /* 0x0000001c1b1b7210 */ /* 0x000fc60007fbe0ff */
[----:B0-----:R-:W4:Y:S04]  /*462d0*/  LDL.LU R2, [R1+0x1480] ;  /* 0x0014800001027983 */ /* 0x001f280000300800 */
[----:B------:R0:W-:Y:S04]  /*462e0*/  STL [R1+0x14c4], R26 ;  /* 0x0014c41a01007387 */ /* 0x0001e80000100800 */
[----:B0-----:R-:W4:Y:S04]  /*462f0*/  LDL.LU R26, [R1+0x14ac] ;  /* 0x0014ac00011a7983 */ /* 0x001f280000300800 */
[----:B------:R-:W4:Y:S04]  /*46300*/  LDL.LU R16, [R1+0x1478] ;  /* 0x0014780001107983 */ /* 0x000f280000300800 */
[----:B------:R-:W4:Y:S04]  /*46310*/  LDL.LU R17, [R1+0x14a4] ;  /* 0x0014a40001117983 */ /* 0x000f280000300800 */
[----:B------:R-:W4:Y:S04]  /*46320*/  LDL.LU R18, [R1+0x1470] ;  /* 0x0014700001127983 */ /* 0x000f280000300800 */
[----:B------:R0:W-:Y:S04]  /*46330*/  STL [R1+0x1490], R27 ;  /* 0x0014901b01007387 */ /* 0x0001e80000100800 */
        /* <DEDUP_REMOVED lines=16> */
[----:B------:R-:W4:Y:S04]  /*46440*/  LDL.LU R23, [R1+0x145c] ;  /* 0x00145c0001177983 */ /* 0x000f280000300800 */
[----:B------:R-:W4:Y:S01]  /*46450*/  LDL.LU R24, [R1+0x1428] ;  /* 0x0014280001187983 */ /* 0x000f220000300800 */
[----:B---3--:R-:W-:-:S05]  /*46460*/  IMAD.X R25, R25, 0x1, R0, P6 ;  /* 0x0000000119197824 */ /* 0x008fca00030e0600 */
[----:B------:R0:W-:Y:S01]  /*46470*/  STL [R1+0x14bc], R25 ;  /* 0x0014bc1901007387 */ /* 0x0001e20000100800 */
[----:B--2---:R-:W-:-:S03]  /*46480*/  IADD3 R3, P6, PT, R3, R28, RZ ;  /* 0x0000001c03037210 */ /* 0x004fc60007fde0ff */
[----:B0-----:R-:W2:Y:S04]  /*46490*/  LDL.LU R25, [R1+0x1454] ;  /* 0x0014540001197983 */ /* 0x001ea80000300800 */
[----:B------:R0:W-:Y:S01]  /*464a0*/  STL [R1+0x1488], R3 ;  /* 0x0014880301007387 */ /* 0x0001e20000100800 */
[----:B----4-:R-:W-:-:S03]  /*464b0*/  IMAD.X R29, R29, 0x1, R0, P0 ;  /* 0x000000011d1d7824 */ /* 0x010fc600000e0600 */
[----:B0-----:R-:W3:Y:S04]  /*464c0*/  LDL.LU R3, [R1+0x1420] ;  /* 0x0014200001037983 */ /* 0x001ee80000300800 */
[----:B------:R0:W-:Y:S01]  /*464d0*/  STL [R1+0x14b4], R29 ;  /* 0x0014b41d01007387 */ /* 0x0001e20000100800 */
[----:B------:R-:W-:-:S03]  /*464e0*/  IADD3 R2, P0, PT, R2, R28, RZ ;  /* 0x0000001c02027210 */ /* 0x000fc60007f1e0ff */
[----:B0-----:R-:W4:Y:S04]  /*464f0*/  LDL.LU R29, [R1+0x144c] ;  /* 0x00144c00011d7983 */ /* 0x001f280000300800 */
[----:B------:R0:W-:Y:S01]  /*46500*/  STL [R1+0x1480], R2 ;  /* 0x0014800201007387 */ /* 0x0001e20000100800 */
[--C-:B------:R-:W-:Y:S01]  /*46510*/  IMAD.X R26, R26, 0x1, R0.reuse, P1 ;  /* 0x000000011a1a7824 */ /* 0x100fe200008e0600 */
[-C--:B------:R-:W-:Y:S02]  /*46520*/  IADD3 R16, P1, PT, R16, R28.reuse, RZ ;  /* 0x0000001c10107210 */ /* 0x080fe40007f3e0ff */
[----:B0-----:R-:W4:Y:S04]  /*46530*/  LDL.LU R2, [R1+0x1418] ;  /* 0x0014180001027983 */ /* 0x001f280000300800 */
[----:B------:R0:W-:Y:S01]  /*46540*/  STL [R1+0x14ac], R26 ;  /* 0x0014ac1a01007387 */ /* 0x0001e20000100800 */
[--C-:B------:R-:W-:Y:S01]  /*46550*/  IMAD.X R17, R17, 0x1, R0.reuse, P2 ;  /* 0x0000000111117824 */ /* 0x100fe200010e0600 */
[-C--:B------:R-:W-:Y:S01]  /*46560*/  IADD3 R18, P2, PT, R18, R28.reuse, RZ ;  /* 0x0000001c12127210 */ /* 0x080fe20007f5e0ff */
[--C-:B------:R-:W-:Y:S01]  /*46570*/  IMAD.X R19, R19, 0x1, R0.reuse, P3 ;  /* 0x0000000113137824 */ /* 0x100fe200018e0600 */
[-C--:B------:R-:W-:Y:S01]  /*46580*/  IADD3 R8, P3, PT, R8, R28.reuse, RZ ;  /* 0x0000001c08087210 */ /* 0x080fe20007f7e0ff */
[--C-:B------:R-:W-:Y:S01]  /*46590*/  IMAD.X R9, R9, 0x1, R0.reuse, P4 ;  /* 0x0000000109097824 */ /* 0x100fe200020e0600 */
[----:B------:R-:W-:Y:S01]  /*465a0*/  IADD3 R10, P4, PT, R10, R28, RZ ;  /* 0x0000001c0a0a7210 */ /* 0x000fe20007f9e0ff */
[----:B0-----:R-:W4:Y:S04]  /*465b0*/  LDL.LU R26, [R1+0x1444] ;  /* 0x00144400011a7983 */ /* 0x001f280000300800 */
[----:B------:R-:W-:Y:S04]  /*465c0*/  STL [R1+0x1478], R16 ;  /* 0x0014781001007387 */ /* 0x000fe80000100800 */
[----:B------:R-:W-:Y:S04]  /*465d0*/  STL [R1+0x14a4], R17 ;  /* 0x0014a41101007387 */ /* 0x000fe80000100800 */
        /* <DEDUP_REMOVED lines=19> */
[----:B------:R-:W-:-:S03]  /*46710*/  IMAD.X R20, R20, 0x1, R0, P2 ;  /* 0x0000000114147824 */ /* 0x000fc600010e0600 */
[----:B------:R-:W-:Y:S04]  /*46720*/  STL [R1+0x1448], R14 ;  /* 0x0014480e01007387 */ /* 0x000fe80000100800 */
[----:B------:R-:W-:Y:S04]  /*46730*/  STL [R1+0x1474], R15 ;  /* 0x0014740f01007387 */ /* 0x000fe80000100800 */
[----:B------:R-:W-:Y:S04]  /*46740*/  STL [R1+0x1440], R6 ;  /* 0x0014400601007387 */ /* 0x000fe80000100800 */
[----:B------:R0:W-:Y:S04]  /*46750*/  STL [R1+0x1464], R27 ;  /* 0x0014641b01007387 */ /* 0x0001e80000100800 */
[----:B------:R-:W-:Y:S04]  /*46760*/  STL [R1+0x146c], R20 ;  /* 0x00146c1401007387 */ /* 0x000fe80000100800 */
[----:B0-----:R-:W4:Y:S01]  /*46770*/  LDL.LU R27, [R1+0x1410] ;  /* 0x00141000011b7983 */ /* 0x001f220000300800 */
[----:B------:R-:W-:-:S02]  /*46780*/  IADD3 R21, P2, PT, R21, R28, RZ ;  /* 0x0000001c15157210 */ /* 0x000fc40007f5e0ff */
[-C--:B------:R-:W-:Y:S01]  /*46790*/  IADD3 R22, P3, PT, R22, R28.reuse, RZ ;  /* 0x0000001c16167210 */ /* 0x080fe20007f7e0ff */
[--C-:B------:R-:W-:Y:S01]  /*467a0*/  IMAD.X R23, R23, 0x1, R0.reuse, P4 ;  /* 0x0000000117177824 */ /* 0x100fe200020e0600 */
[----:B------:R-:W-:Y:S01]  /*467b0*/  IADD3 R24, P4, PT, R24, R28, RZ ;  /* 0x0000001c18187210 */ /* 0x000fe20007f9e0ff */
[----:B------:R-:W-:Y:S04]  /*467c0*/  STL [R1+0x1438], R21 ;  /* 0x0014381501007387 */ /* 0x000fe80000100800 */
[----:B------:R-:W-:Y:S01]  /*467d0*/  STL [R1+0x1430], R22 ;  /* 0x0014301601007387 */ /* 0x000fe20000100800 */
[----:B--2---:R-:W-:-:S05]  /*467e0*/  IMAD.X R25, R25, 0x1, R0, P5 ;  /* 0x0000000119197824 */ /* 0x004fca00028e0600 */
[----:B------:R0:W-:Y:S04]  /*467f0*/  STL [R1+0x1454], R25 ;  /* 0x0014541901007387 */ /* 0x0001e80000100800 */
[----:B------:R-:W-:Y:S01]  /*46800*/  STL [R1+0x145c], R23 ;  /* 0x00145c1701007387 */ /* 0x000fe20000100800 */
[----:B---3--:R-:W-:-:S03]  /*46810*/  IADD3 R3, P5, PT, R3, R28, RZ ;  /* 0x0000001c03037210 */ /* 0x008fc60007fbe0ff */
[----:B0-----:R-:W2:Y:S04]  /*46820*/  LDL.LU R25, [R1+0x143c] ;  /* 0x00143c0001197983 */ /* 0x001ea80000300800 */
[----:B------:R-:W-:Y:S04]  /*46830*/  STL [R1+0x1428], R24 ;  /* 0x0014281801007387 */ /* 0x000fe80000100800 */
[----:B------:R0:W-:Y:S01]  /*46840*/  STL [R1+0x1420], R3 ;  /* 0x0014200301007387 */ /* 0x0001e20000100800 */
[----:B----4-:R-:W-:-:S03]  /*46850*/  IMAD.X R29, R29, 0x1, R0, P6 ;  /* 0x000000011d1d7824 */ /* 0x010fc600030e0600 */
[----:B0-----:R-:W3:Y:S04]  /*46860*/  LDL.LU R3, [R1+0x1408] ;  /* 0x0014080001037983 */ /* 0x001ee80000300800 */
[----:B------:R0:W-:Y:S01]  /*46870*/  STL [R1+0x144c], R29 ;  /* 0x00144c1d01007387 */ /* 0x0001e20000100800 */
[----:B------:R-:W-:-:S03]  /*46880*/  IADD3 R2, P6, PT, R2, R28, RZ ;  /* 0x0000001c02027210 */ /* 0x000fc60007fde0ff */
[----:B0-----:R-:W4:Y:S04]  /*46890*/  LDL.LU R29, [R1+0x1434] ;  /* 0x00143400011d7983 */ /* 0x001f280000300800 */
[----:B------:R0:W-:Y:S01]  /*468a0*/  STL [R1+0x1418], R2 ;  /* 0x0014180201007387 */ /* 0x0001e20000100800 */
[----:B------:R-:W-:-:S03]  /*468b0*/  IMAD.X R26, R26, 0x1, R0, P0 ;  /* 0x000000011a1a7824 */ /* 0x000fc600000e0600 */
        /* <DEDUP_REMOVED lines=23> */
[----:B------:R-:W-:-:S05]  /*46a30*/  IADD3 R27, P0, PT, R27, R28, RZ ;  /* 0x0000001c1b1b7210 */ /* 0x000fca0007f1e0ff */
[----:B------:R0:W-:Y:S04]  /*46a40*/  STL [R1+0x1410], R27 ;  /* 0x0014101b01007387 */ /* 0x0001e80000100800 */
[----:B0-----:R-:W4:Y:S01]  /*46a50*/  LDL.LU R27, [R1+0x13a8] ;  /* 0x0013a800011b7983 */ /* 0x001f220000300800 */
[----:B--2---:R-:W-:-:S05]  /*46a60*/  IMAD.X R25, R25, 0x1, R0, P1 ;  /* 0x0000000119197824 */ /* 0x004fca00008e0600 */
[----:B------:R0:W-:Y:S01]  /*46a70*/  STL [R1+0x143c], R25 ;  /* 0x00143c1901007387 */ /* 0x0001e20000100800 */
[----:B---3--:R-:W-:-:S03]  /*46a80*/  IADD3 R3, P1, PT, R3, R28, RZ ;  /* 0x0000001c03037210 */ /* 0x008fc60007f3e0ff */
[----:B0-----:R-:W2:Y:S04]  /*46a90*/  LDL.LU R25, [R1+0x13d4] ;  /* 0x0013d40001197983 */ /* 0x001ea80000300800 */
[----:B------:R0:W-:Y:S01]  /*46aa0*/  STL [R1+0x1408], R3 ;  /* 0x0014080301007387 */ /* 0x0001e20000100800 */
[----:B----4-:R-:W-:-:S03]  /*46ab0*/  IMAD.X R29, R29, 0x1, R0, P2 ;  /* 0x000000011d1d7824 */ /* 0x010fc600010e0600 */
[----:B0-----:R-:W3:Y:S04]  /*46ac0*/  LDL.LU R3, [R1+0x13a0] ;  /* 0x0013a00001037983 */ /* 0x001ee80000300800 */
[----:B------:R0:W-:Y:S01]  /*46ad0*/  STL [R1+0x1434], R29 ;  /* 0x0014341d01007387 */ /* 0x0001e20000100800 */
[----:B------:R-:W-:-:S03]  /*46ae0*/  IADD3 R2, P2, PT, R2, R28, RZ ;  /* 0x0000001c02027210 */ /* 0x000fc60007f5e0ff */
[----:B0-----:R-:W4:Y:S01]  /*46af0*/  LDL.LU R29, [R1+0x13cc] ;  /* 0x0013cc00011d7983 */ /* 0x001f220000300800 */
[----:B------:R-:W-:-:S03]  /*46b00*/  IMAD.X R16, R16, 0x1, R0, P3 ;  /* 0x0000000110107824 */ /* 0x000fc600018e0600 */
[----:B------:R0:W-:Y:S01]  /*46b10*/  STL [R1+0x1400], R2 ;  /* 0x0014000201007387 */ /* 0x0001e20000100800 */
[-C--:B------:R-:W-:Y:S01]  /*46b20*/  IADD3 R17, P3, PT, R17, R28.reuse, RZ ;  /* 0x0000001c11117210 */ /* 0x080fe20007f7e0ff */
[--C-:B------:R-:W-:Y:S01]  /*46b30*/  IMAD.X R18, R18, 0x1, R0.reuse, P4 ;  /* 0x0000000112127824 */ /* 0x100fe200020e0600 */
[-C--:B------:R-:W-:Y:S01]  /*46b40*/  IADD3 R19, P4, PT, R19, R28.reuse, RZ ;  /* 0x0000001c13137210 */ /* 0x080fe20007f9e0ff */
[--C-:B------:R-:W-:Y:S01]  /*46b50*/  IMAD.X R8, R8, 0x1, R0.reuse, P5 ;  /* 0x0000000108087824 */ /* 0x100fe200028e0600 */
[-C--:B------:R-:W-:Y:S01]  /*46b60*/  IADD3 R9, P5, PT, R9, R28.reuse, RZ ;  /* 0x0000001c09097210 */ /* 0x080fe20007fbe0ff */
[----:B------:R-:W-:Y:S01]  /*46b70*/  IMAD.X R10, R10, 0x1, R0, P6 ;  /* 0x000000010a0a7824 */ /* 0x000fe200030e0600 */
[----:B0-----:R-:W4:Y:S04]  /*46b80*/  LDL.LU R2, [R1+0x1398] ;  /* 0x0013980001027983 */ /* 0x001f280000300800 */
[----:B------:R-:W-:Y:S04]  /*46b90*/  STL [R1+0x142c], R16 ;  /* 0x00142c1001007387 */ /* 0x000fe80000100800 */
[----:B------:R-:W-:Y:S04]  /*46ba0*/  STL [R1+0x13f8], R17 ;  /* 0x0013f81101007387 */ /* 0x000fe80000100800 */
        /* <DEDUP_REMOVED lines=29> */
[----:B------:R-:W-:Y:S01]  /*46d80*/  IADD3 R27, P6, PT, R27, R28, RZ ;  /* 0x0000001c1b1b7210 */ /* 0x000fe20007fde0ff */
[----:B0-----:R-:W4:Y:S04]  /*46d90*/  LDL.LU R26, [R1+0x13c4] ;  /* 0x0013c400011a7983 */ /* 0x001f280000300800 */
[----:B------:R-:W-:Y:S04]  /*46da0*/  STL [R1+0x13ec], R21 ;  /* 0x0013ec1501007387 */ /* 0x000fe80000100800 */
[----:B------:R-:W-:Y:S04]  /*46db0*/  STL [R1+0x13e4], R22 ;  /* 0x0013e41601007387 */ /* 0x000fe80000100800 */
[----:B------:R0:W-:Y:S04]  /*46dc0*/  STL [R1+0x13a8], R27 ;  /* 0x0013a81b01007387 */ /* 0x0001e80000100800 */
[----:B------:R-:W-:Y:S04]  /*46dd0*/  STL [R1+0x13b0], R23 ;  /* 0x0013b01701007387 */ /* 0x000fe80000100800 */
[----:B0-----:R-:W4:Y:S04]  /*46de0*/  LDL.LU R27, [R1+0x1390] ;  /* 0x00139000011b7983 */ /* 0x001f280000300800 */
[----:B------:R-:W-:Y:S01]  /*46df0*/  STL [R1+0x13dc], R24 ;  /* 0x0013dc1801007387 */ /* 0x000fe20000100800 */
        /* <DEDUP_REMOVED lines=32> */
[----:B------:R-:W-:-:S05]  /*47000*/  IMAD.X R26, R26, 0x1, R0, P2 ;  /* 0x000000011a1a7824 */ /* 0x000fca00010e0600 */
[----:B------:R0:W-:Y:S01]  /*47010*/  STL [R1+0x13c4], R26 ;  /* 0x0013c41a01007387 */ /* 0x0001e20000100800 */
[----:B------:R-:W-:-:S03]  /*47020*/  IADD3 R27, P2, PT, R27, R28, RZ ;  /* 0x0000001c1b1b7210 */ /* 0x000fc60007f5e0ff */
[----:B0-----:R-:W4:Y:S04]  /*47030*/  LDL.LU R26, [R1+0x135c] ;  /* 0x00135c00011a7983 */ /* 0x001f280000300800 */
[----:B------:R0:W-:Y:S04]  /*47040*/  STL [R1+0x1390], R27 ;  /* 0x0013901b01007387 */ /* 0x0001e80000100800 */
[----:B0-----:R-:W4:Y:S01]  /*47050*/  LDL.LU R27, [R1+0x1328] ;  /* 0x00132800011b7983 */ /* 0x001f220000300800 */
[----:B--2---:R-:W-:-:S05]  /*47060*/  IMAD.X R25, R25, 0x1, R0, P3 ;  /* 0x0000000119197824 */ /* 0x004fca00018e0600 */
[----:B------:R0:W-:Y:S01]  /*47070*/  STL [R1+0x13bc], R25 ;  /* 0x0013bc1901007387 */ /* 0x0001e20000100800 */
[----:B---3--:R-:W-:-:S03]  /*47080*/  IADD3 R3, P3, PT, R3, R28, RZ ;  /* 0x0000001c03037210 */ /* 0x008fc60007f7e0ff */
[----:B0-----:R-:W2:Y:S04]  /*47090*/  LDL.LU R25, [R1+0x1354] ;  /* 0x0013540001197983 */ /* 0x001ea80000300800 */
[----:B------:R0:W-:Y:S01]  /*470a0*/  STL [R1+0x1388], R3 ;  /* 0x0013880301007387 */ /* 0x0001e20000100800 */
[--C-:B----4-:R-:W-:Y:S01]  /*470b0*/  IMAD.X R29, R29, 0x1, R0.reuse, P4 ;  /* 0x000000011d1d7824 */ /* 0x110fe200020e0600 */
[-C--:B------:R-:W-:Y:S02]  /*470c0*/  IADD3 R16, P4, PT, R16, R28.reuse, RZ ;  /* 0x0000001c10107210 */ /* 0x080fe40007f9e0ff */
[----:B0-----:R-:W3:Y:S04]  /*470d0*/  LDL.LU R3, [R1+0x1320] ;  /* 0x0013200001037983 */ /* 0x001ee80000300800 */
        /* <DEDUP_REMOVED lines=31> */
[----:B------:R-:W-:Y:S01]  /*472d0*/  STL [R1+0x137c], R15 ;  /* 0x00137c0f01007387 */ /* 0x000fe20000100800 */
[----:B------:R-:W-:-:S03]  /*472e0*/  IADD3 R21, P5, PT, R21, R28, RZ ;  /* 0x0000001c15157210 */ /* 0x000fc60007fbe0ff */
[----:B------:R-:W-:Y:S04]  /*472f0*/  STL [R1+0x1348], R6 ;  /* 0x0013480601007387 */ /* 0x000fe80000100800 */
[----:B------:R0:W-:Y:S01]  /*47300*/  STL [R1+0x136c], R2 ;  /* 0x00136c0201007387 */ /* 0x0001e20000100800 */
[----:B------:R-:W-:-:S03]  /*47310*/  IADD3 R22, P6, PT, R22, R28, RZ ;  /* 0x0000001c16167210 */ /* 0x000fc60007fde0ff */
[----:B------:R-:W-:Y:S01]  /*47320*/  STL [R1+0x1374], R20 ;  /* 0x0013741401007387 */ /* 0x000fe20000100800 */
[--C-:B------:R-:W-:Y:S02]  /*47330*/  IMAD.X R23, R23, 0x1, R0.reuse, P0 ;  /* 0x0000000117177824 */ /* 0x100fe400000e0600 */
[----:B------:R-:W-:Y:S01]  /*47340*/  IMAD.X R26, R26, 0x1, R0, P1 ;  /* 0x000000011a1a7824 */ /* 0x000fe200008e0600 */
[----:B0-----:R-:W4:Y:S04]  /*47350*/  LDL.LU R2, [R1+0x1318] ;  /* 0x0013180001027983 */ /* 0x001f280000300800 */
[----:B------:R-:W-:Y:S04]  /*47360*/  STL [R1+0x1340], R21 ;  /* 0x0013401501007387 */ /* 0x000fe80000100800 */
[----:B------:R-:W-:Y:S01]  /*47370*/  STL [R1+0x1338], R22 ;  /* 0x0013381601007387 */ /* 0x000fe20000100800 */
[----:B------:R-:W-:-:S03]  /*47380*/  IADD3 R24, P0, PT, R24, R28, RZ ;  /* 0x0000001c18187210 */ /* 0x000fc60007f1e0ff */
[----:B------:R0:W-:Y:S04]  /*47390*/  STL [R1+0x135c], R26 ;  /* 0x00135c1a01007387 */ /* 0x0001e80000100800 */
[----:B------:R-:W-:Y:S01]  /*473a0*/  STL [R1+0x1364], R23 ;  /* 0x0013641701007387 */ /* 0x000fe20000100800 */
[----:B------:R-:W-:-:S03]  /*473b0*/  IADD3 R27, P1, PT, R27, R28, RZ ;  /* 0x0000001c1b1b7210 */ /* 0x000fc60007f3e0ff */
[----:B0-----:R-:W4:Y:S04]  /*473c0*/  LDL.LU R26, [R1+0x1344] ;  /* 0x00134400011a7983 */ /* 0x001f280000300800 */
[----:B------:R-:W-:Y:S04]  /*473d0*/  STL [R1+0x1330], R24 ;  /* 0x0013301801007387 */ /* 0x000fe80000100800 */
        /* <DEDUP_REMOVED lines=32> */
[----:B------:R0:W-:Y:S01]  /*475e0*/  STL [R1+0x1318], R2 ;  /* 0x0013180201007387 */ /* 0x0001e20000100800 */
[----:B------:R-:W-:-:S03]  /*475f0*/  IMAD.X R26, R26, 0x1, R0, P4 ;  /* 0x000000011a1a7824 */ /* 0x000fc600020e0600 */
[----:B0-----:R-:W4:Y:S04]  /*47600*/  LDL.LU R2, [R1+0x12b0] ;  /* 0x0012b00001027983 */ /* 0x001f280000300800 */
[----:B------:R0:W-:Y:S01]  /*47610*/  STL [R1+0x1344], R26 ;  /* 0x0013441a01007387 */ /* 0x0001e20000100800 */
[----:B------:R-:W-:-:S03]  /*47620*/  IADD3 R27, P4, PT, R27, R28, RZ ;  /* 0x0000001c1b1b7210 */ /* 0x000fc60007f9e0ff */
[----:B0-----:R-:W4:Y:S04]  /*47630*/  LDL.LU R26, [R1+0x12dc] ;  /* 0x0012dc00011a7983 */ /* 0x001f280000300800 */
[----:B------:R0:W-:Y:S04]  /*47640*/  STL [R1+0x1310], R27 ;  /* 0x0013101b01007387 */ /* 0x0001e80000100800 */
[----:B0-----:R-:W4:Y:S01]  /*47650*/  LDL.LU R27, [R1+0x12a8] ;  /* 0x0012a800011b7983 */ /* 0x001f220000300800 */
[----:B--2---:R-:W-:-:S05]  /*47660*/  IMAD.X R25, R25, 0x1, R0, P5 ;  /* 0x0000000119197824 */ /* 0x004fca00028e0600 */
[----:B------:R0:W-:Y:S01]  /*47670*/  STL [R1+0x133c], R25 ;  /* 0x00133c1901007387 */ /* 0x0001e20000100800 */
[-C--:B---3--:R-:W-:Y:S01]  /*47680*/  IADD3 R3, P5, PT, R3, R28.reuse, RZ ;  /* 0x0000001c03037210 */ /* 0x088fe20007fbe0ff */
[--C-:B----4-:R-:W-:Y:S02]  /*47690*/  IMAD.X R16, R16, 0x1, R0.reuse, P6 ;  /* 0x0000000110107824 */ /* 0x110fe400030e0600 */
[----:B0-----:R-:W2:Y:S04]  /*476a0*/  LDL.LU R25, [R1+0x12d4] ;  /* 0x0012d40001197983 */ /* 0x001ea80000300800 */
[----:B------:R0:W-:Y:S01]  /*476b0*/  STL [R1+0x1308], R3 ;  /* 0x0013080301007387 */ /* 0x0001e20000100800 */
[-C--:B------:R-:W-:Y:S01]  /*476c0*/  IADD3 R17, P6, PT, R17, R28.reuse, RZ ;  /* 0x0000001c11117210 */ /* 0x080fe20007fde0ff */
[--C-:B------:R-:W-:Y:S01]  /*476d0*/  IMAD.X R18, R18, 0x1, R0.reuse, P0 ;  /* 0x0000000112127824 */ /* 0x100fe200000e0600 */
[-C--:B------:R-:W-:Y:S01]  /*476e0*/  IADD3 R19, P0, PT, R19, R28.reuse, RZ ;  /* 0x0000001c13137210 */ /* 0x080fe20007f1e0ff */
[--C-:B------:R-:W-:Y:S01]  /*476f0*/  IMAD.X R8, R8, 0x1, R0.reuse, P1 ;  /* 0x0000000108087824 */ /* 0x100fe200008e0600 */
[-C--:B------:R-:W-:Y:S01]  /*47700*/  IADD3 R9, P1, PT, R9, R28.reuse, RZ ;  /* 0x0000001c09097210 */ /* 0x080fe20007f3e0ff */
[----:B------:R-:W-:Y:S01]  /*47710*/  IMAD.X R10, R10, 0x1, R0, P2 ;  /* 0x000000010a0a7824 */ /* 0x000fe200010e0600 */
[----:B0-----:R-:W3:Y:S04]  /*47720*/  LDL.LU R3, [R1+0x12a0] ;  /* 0x0012a00001037983 */ /* 0x001ee80000300800 */
        /* <DEDUP_REMOVED lines=36> */
[----:B------:R-:W-:Y:S01]  /*47970*/  STL [R1+0x12b8], R23 ;  /* 0x0012b81701007387 */ /* 0x000fe20000100800 */
[----:B------:R-:W-:-:S03]  /*47980*/  IMAD.X R26, R26, 0x1, R0, P3 ;  /* 0x000000011a1a7824 */ /* 0x000fc600018e0600 */
[----:B0-----:R-:W4:Y:S04]  /*47990*/  LDL.LU R2, [R1+0x1298] ;  /* 0x0012980001027983 */ /* 0x001f280000300800 */
[----:B------:R-:W-:Y:S04]  /*479a0*/  STL [R1+0x12e4], R24 ;  /* 0x0012e41801007387 */ /* 0x000fe80000100800 */
        /* <DEDUP_REMOVED lines=27> */
[----:B0-----:R-:W3:Y:S04]  /*47b60*/  LDL.LU R3, [R1+0x1274] ;  /* 0x0012740001037983 */ /* 0x001ee80000300800 */
[----:B------:R-:W3:Y:S04]  /*47b70*/  LDL.LU R22, [R1+0x1240] ;  /* 0x0012400001167983 */ /* 0x000ee80000300800 */
[----:B------:R-:W3:Y:S04]  /*47b80*/  LDL.LU R23, [R1+0x126c] ;  /* 0x00126c0001177983 */ /* 0x000ee80000300800 */
[----:B------:R-:W3:Y:S01]  /*47b90*/  LDL.LU R24, [R1+0x1238] ;  /* 0x0012380001187983 */ /* 0x000ee20000300800 */
[----:B----4-:R-:W-:-:S05]  /*47ba0*/  IMAD.X R29, R29, 0x1, R0, P5 ;  /* 0x000000011d1d7824 */ /* 0x010fca00028e0600 */
[----:B------:R0:W-:Y:S01]  /*47bb0*/  STL [R1+0x12cc], R29 ;  /* 0x0012cc1d01007387 */ /* 0x0001e20000100800 */
[----:B------:R-:W-:-:S03]  /*47bc0*/  IADD3 R2, P5, PT, R2, R28, RZ ;  /* 0x0000001c02027210 */ /* 0x000fc60007fbe0ff */
[----:B0-----:R-:W4:Y:S04]  /*47bd0*/  LDL.LU R29, [R1+0x1264] ;  /* 0x00126400011d7983 */ /* 0x001f280000300800 */
        /* <DEDUP_REMOVED lines=8> */
[--C-:B--2---:R-:W-:Y:S01]  /*47c60*/  IMAD.X R25, R25, 0x1, R0.reuse, P0 ;  /* 0x0000000119197824 */ /* 0x104fe200000e0600 */
[-C--:B---3--:R-:W-:Y:S01]  /*47c70*/  IADD3 R16, P0, PT, R16, R28.reuse, RZ ;  /* 0x0000001c10107210 */ /* 0x088fe20007f1e0ff */
[----:B------:R-:W-:Y:S01]  /*47c80*/  IMAD.X R17, R17, 0x1, R0, P1 ;  /* 0x0000000111117824 */ /* 0x000fe200008e0600 */
[----:B------:R-:W-:-:S02]  /*47c90*/  IADD3 R18, P1, PT, R18, R28, RZ ;  /* 0x0000001c12127210 */ /* 0x000fc40007f3e0ff */
[----:B------:R0:W-:Y:S01]  /*47ca0*/  STL [R1+0x12bc], R25 ;  /* 0x0012bc1901007387 */ /* 0x0001e20000100800 */
[--C-:B------:R-:W-:Y:S01]  /*47cb0*/  IMAD.X R19, R19, 0x1, R0.reuse, P2 ;  /* 0x0000000113137824 */ /* 0x100fe200010e0600 */
[-C--:B------:R-:W-:Y:S01]  /*47cc0*/  IADD3 R8, P2, PT, R8, R28.reuse, RZ ;  /* 0x0000001c08087210 */ /* 0x080fe20007f5e0ff */
[--C-:B------:R-:W-:Y:S01]  /*47cd0*/  IMAD.X R9, R9, 0x1, R0.reuse, P3 ;  /* 0x0000000109097824 */ /* 0x100fe200018e0600 */
[-C--:B------:R-:W-:Y:S01]  /*47ce0*/  IADD3 R10, P3, PT, R10, R28.reuse, RZ ;  /* 0x0000001c0a0a7210 */ /* 0x080fe20007f7e0ff */
[----:B------:R-:W-:Y:S01]  /*47cf0*/  IMAD.X R11, R11, 0x1, R0, P4 ;  /* 0x000000010b0b7824 */ /* 0x000fe200020e0600 */
[----:B0-----:R-:W2:Y:S04]  /*47d00*/  LDL.LU R25, [R1+0x1254] ;  /* 0x0012540001197983 */ /* 0x001ea80000300800 */
[----:B------:R-:W-:Y:S04]  /*47d10*/  STL [R1+0x1288], R16 ;  /* 0x0012881001007387 */ /* 0x000fe80000100800 */
        /* <DEDUP_REMOVED lines=28> */
[----:B----4-:R-:W-:Y:S01]  /*47ee0*/  IMAD.X R29, R29, 0x1, R0, P4 ;  /* 0x000000011d1d7824 */ /* 0x010fe200020e0600 */
[----:B0-----:R-:W3:Y:S04]  /*47ef0*/  LDL.LU R3, [R1+0x1220] ;  /* 0x0012200001037983 */ /* 0x001ee80000300800 */
        /* <DEDUP_REMOVED lines=18> */
[----:B------:R-:W4:Y:S01]  /*48020*/  LDL.LU R18, [R1+0x1234] ;  /* 0x0012340001127983 */ /* 0x000f220000300800 */
[----:B--2---:R-:W-:-:S05]  /*48030*/  IMAD.X R25, R25, 0x1, R0, P6 ;  /* 0x0000000119197824 */ /* 0x004fca00030e0600 */
[----:B------:R0:W-:Y:S04]  /*48040*/  STL [R1+0x1254], R25 ;  /* 0x0012541901007387 */ /* 0x0001e80000100800 */
        /* <DEDUP_REMOVED lines=14> */
[----:B0-----:R-:W2:Y:S04]  /*48130*/  LDL.LU R25, [R1+0x11c8] ;  /* 0x0011c80001197983 */ /* 0x001ea80000300800 */
[----:B------:R-:W2:Y:S04]  /*48140*/  LDL.LU R22, [R1+0x11f4] ;  /* 0x0011f40001167983 */ /* 0x000ea80000300800 */
[----:B------:R-:W2:Y:S04]  /*48150*/  LDL.LU R23, [R1+0x11c0] ;  /* 0x0011c00001177983 */ /* 0x000ea80000300800 */
[----:B------:R-:W2:Y:S01]  /*48160*/  LDL.LU R24, [R1+0x11ec] ;  /* 0x0011ec0001187983 */ /* 0x000ea20000300800 */
[----:B---3--:R-:W-:-:S05]  /*48170*/  IADD3 R3, P6, PT, R3, R28, RZ ;  /* 0x0000001c03037210 */ /* 0x008fca0007fde0ff */
        /* <DEDUP_REMOVED lines=14> */
[--C-:B------:R-:W-:Y:S01]  /*48260*/  IMAD.X R16, R16, 0x1, R0.reuse, P2 ;  /* 0x0000000110107824 */ /* 0x100fe200010e0600 */
[----:B------:R-:W-:Y:S01]  /*48270*/  IADD3 R17, P2, PT, R17, R28, RZ ;  /* 0x0000001c11117210 */ /* 0x000fe20007f5e0ff */
[----:B------:R-:W-:-:S03]  /*48280*/  IMAD.X R18, R18, 0x1, R0, P3 ;  /* 0x0000000112127824 */ /* 0x000fc600018e0600 */
[----:B------:R-:W-:Y:S04]  /*48290*/  STL [R1+0x123c], R16 ;  /* 0x00123c1001007387 */ /* 0x000fe80000100800 */
[----:B------:R-:W-:Y:S04]  /*482a0*/  STL [R1+0x1208], R17 ;  /* 0x0012081101007387 */ /* 0x000fe80000100800 */
[----:B------:R-:W-:Y:S01]  /*482b0*/  STL [R1+0x1234], R18 ;  /* 0x0012341201007387 */ /* 0x000fe20000100800 */
[-C--:B--2---:R-:W-:Y:S01]  /*482c0*/  IADD3 R19, P3, PT, R19, R28.reuse, RZ ;  /* 0x0000001c13137210 */ /* 0x084fe20007f7e0ff */
[--C-:B------:R-:W-:Y:S01]  /*482d0*/  IMAD.X R8, R8, 0x1, R0.reuse, P4 ;  /* 0x0000000108087824 */ /* 0x100fe200020e0600 */
[-C--:B------:R-:W-:Y:S01]  /*482e0*/  IADD3 R9, P4, PT, R9, R28.reuse, RZ ;  /* 0x0000001c09097210 */ /* 0x080fe20007f9e0ff */
[--C-:B------:R-:W-:Y:S01]  /*482f0*/  IMAD.X R10, R10, 0x1, R0.reuse, P5 ;  /* 0x000000010a0a7824 */ /* 0x100fe200028e0600 */
[----:B------:R-:W-:Y:S01]  /*48300*/  IADD3 R11, P5, PT, R11, R28, RZ ;  /* 0x0000001c0b0b7210 */ /* 0x000fe20007fbe0ff */
        /* <DEDUP_REMOVED lines=24> */
[----:B------:R-:W-:Y:S01]  /*48490*/  IMAD.X R24, R24, 0x1, R0, P5 ;  /* 0x0000000118187824 */ /* 0x000fe200028e0600 */
[----:B------:R-:W-:Y:S01]  /*484a0*/  STL [R1+0x11d0], R20 ;  /* 0x0011d01401007387 */ /* 0x000fe20000100800 */
[----:B------:R-:W-:-:S03]  /*484b0*/  IADD3 R23, P4, PT, R23, R28, RZ ;  /* 0x0000001c17177210 */ /* 0x000fc60007f9e0ff */
[----:B0-----:R-:W2:Y:S04]  /*484c0*/  LDL.LU R25, [R1+0x11d4] ;  /* 0x0011d40001197983 */ /* 0x001ea80000300800 */
[----:B------:R-:W-:Y:S04]  /*484d0*/  STL [R1+0x11fc], R21 ;  /* 0x0011fc1501007387 */ /* 0x000fe80000100800 */
[----:B------:R-:W-:Y:S01]  /*484e0*/  STL [R1+0x11f4], R22 ;  /* 0x0011f41601007387 */ /* 0x000fe20000100800 */
[----:B---3--:R-:W-:-:S05]  /*484f0*/  IADD3 R3, P5, PT, R3, R28, RZ ;  /* 0x0000001c03037210 */ /* 0x008fca0007fbe0ff */
[----:B------:R0:W-:Y:S04]  /*48500*/  STL [R1+0x11b8], R3 ;  /* 0x0011b80301007387 */ /* 0x0001e80000100800 */
[----:B------:R-:W-:Y:S01]  /*48510*/  STL [R1+0x11c0], R23 ;  /* 0x0011c01701007387 */ /* 0x000fe20000100800 */
[----:B----4-:R-:W-:-:S03]  /*48520*/  IMAD.X R29, R29, 0x1, R0, P6 ;  /* 0x000000011d1d7824 */ /* 0x010fc600030e0600 */
[----:B0-----:R-:W3:Y:S04]  /*48530*/  LDL.LU R3, [R1+0x11a0] ;  /* 0x0011a00001037983 */ /* 0x001ee80000300800 */
[----:B------:R-:W-:Y:S04]  /*48540*/  STL [R1+0x11ec], R24 ;  /* 0x0011ec1801007387 */ /* 0x000fe80000100800 */
        /* <DEDUP_REMOVED lines=31> */
[----:B--2---:R-:W-:-:S05]  /*48740*/  IMAD.X R25, R25, 0x1, R0, P1 ;  /* 0x0000000119197824 */ /* 0x004fca00008e0600 */
[----:B------:R0:W-:Y:S04]  /*48750*/  STL [R1+0x11d4], R25 ;  /* 0x0011d41901007387 */ /* 0x0001e80000100800 */
[----:B0-----:R-:W2:Y:S01]  /*48760*/  LDL.LU R25, [R1+0x116c] ;  /* 0x00116c0001197983 */ /* 0x001ea20000300800 */
        /* <DEDUP_REMOVED lines=55> */
[----:B------:R-:W-:Y:S04]  /*48ae0*/  STL [R1+0x1174], R23 ;  /* 0x0011741701007387 */ /* 0x000fe80000100800 */
[----:B0-----:R-:W2:Y:S04]  /*48af0*/  LDL.LU R25, [R1+0x1154] ;  /* 0x0011540001197983 */ /* 0x001ea80000300800 */
[----:B------:R-:W-:Y:S01]  /*48b00*/  STL [R1+0x1140], R24 ;  /* 0x0011401801007387 */ /* 0x000fe20000100800 */
        /* <DEDUP_REMOVED lines=43> */
[-C--:B------:R-:W-:Y:S01]  /*48dc0*/  IADD3 R2, P4, PT, R2, R28.reuse, RZ ;  /* 0x0000001c02027210 */ /* 0x080fe20007f9e0ff */
[--C-:B------:R-:W-:Y:S02]  /*48dd0*/  IMAD.X R16, R16, 0x1, R0.reuse, P5 ;  /* 0x0000000110107824 */ /* 0x100fe400028e0600 */
[----:B0-----:R-:W4:Y:S04]  /*48de0*/  LDL.LU R29, [R1+0x10e4] ;  /* 0x0010e400011d7983 */ /* 0x001f280000300800 */
        /* <DEDUP_REMOVED lines=13> */
[----:B------:R-:W-:-:S03]  /*48ec0*/  IADD3.X R5, PT, PT, R5, R0, RZ, P2, !PT ;  /* 0x0000000005057210 */ /* 0x000fc600017fe4ff */
        /* <DEDUP_REMOVED lines=77> */
[----:B0-----:R-:W3:Y:S01]  /*493a0*/  LDL.LU R3, [R1+0x1038] ;  /* 0x0010380001037983 */ /* 0x001ee20000300800 */
[-C--:B------:R-:W-:Y:S01]  /*493b0*/  IADD3 R16, P6, PT, R16, R28.reuse, RZ ;  /* 0x0000001c10107210 */ /* 0x080fe20007fde0ff */
[--C-:B------:R-:W-:Y:S01]  /*493c0*/  IMAD.X R17, R17, 0x1, R0.reuse, P0 ;  /* 0x0000000111117824 */ /* 0x100fe200000e0600 */
[-C--:B------:R-:W-:Y:S01]  /*493d0*/  IADD3 R18, P0, PT, R18, R28.reuse, RZ ;  /* 0x0000001c12127210 */ /* 0x080fe20007f1e0ff */
[----:B------:R0:W-:Y:S01]  /*493e0*/  STL [R1+0x10cc], R29 ;  /* 0x0010cc1d01007387 */ /* 0x0001e20000100800 */
        /* <DEDUP_REMOVED lines=88> */
[-C--:B---3--:R-:W-:Y:S01]  /*49970*/  IADD3 R3, P0, PT, R3, R28.reuse, RZ ;  /* 0x0000001c03037210 */ /* 0x088fe20007f1e0ff */
[--C-:B----4-:R-:W-:Y:S01]  /*49980*/  IMAD.X R16, R16, 0x1, R0.reuse, P1 ;  /* 0x0000000110107824 */ /* 0x110fe200008e0600 */
[-C--:B------:R-:W-:Y:S01]  /*49990*/  IADD3 R17, P1, PT, R17, R28.reuse, RZ ;  /* 0x0000001c11117210 */ /* 0x080fe20007f3e0ff */
[--C-:B------:R-:W-:Y:S02]  /*499a0*/  IMAD.X R18, R18, 0x1, R0.reuse, P2 ;  /* 0x0000000112127824 */ /* 0x100fe400010e0600 */
[----:B------:R0:W-:Y:S01]  /*499b0*/  STL [R1+0x1020], R3 ;  /* 0x0010200301007387 */ /* 0x0001e20000100800 */
[-C--:B------:R-:W-:Y:S01]  /*499c0*/  IADD3 R19, P2, PT, R19, R28.reuse, RZ ;  /* 0x0000001c13137210 */ /* 0x080fe20007f5e0ff */
[--C-:B------:R-:W-:Y:S01]  /*499d0*/  IMAD.X R8, R8, 0x1, R0.reuse, P3 ;  /* 0x0000000108087824 */ /* 0x100fe200018e0600 */
[-C--:B------:R-:W-:Y:S01]  /*499e0*/  IADD3 R9, P3, PT, R9, R28.reuse, RZ ;  /* 0x0000001c09097210 */ /* 0x080fe20007f7e0ff */
[--C-:B------:R-:W-:Y:S01]  /*499f0*/  IMAD.X R10, R10, 0x1, R0.reuse, P4 ;  /* 0x000000010a0a7824 */ /* 0x100fe200020e0600 */
[----:B------:R-:W-:Y:S01]  /*49a00*/  IADD3 R11, P4, PT, R11, R28, RZ ;  /* 0x0000001c0b0b7210 */ /* 0x000fe20007f9e0ff */
[----:B0-----:R-:W3:Y:S04]  /*49a10*/  LDL.LU R3, [R1+0xfb8] ;  /* 0x000fb80001037983 */ /* 0x001ee80000300800 */
[----:B------:R-:W-:Y:S04]  /*49a20*/  STL [R1+0x104c], R16 ;  /* 0x00104c1001007387 */ /* 0x000fe80000100800 */
        /* <DEDUP_REMOVED lines=44> */
[----:B------:R0:W-:Y:S04]  /*49cf0*/  STL [R1+0xfec], R25 ;  /* 0x000fec1901007387 */ /* 0x0001e80000100800 */
[----:B0-----:R-:W2:Y:S04]  /*49d00*/  LDL.LU R25, [R1+0xfd4] ;  /* 0x000fd40001197983 */ /* 0x001ea80000300800 */
[----:B------:R-:W2:Y:S04]  /*49d10*/  LDL.LU R16, [R1+0xfa0] ;  /* 0x000fa00001107983 */ /* 0x000ea80000300800 */
[----:B------:R-:W2:Y:S04]  /*49d20*/  LDL.LU R17, [R1+0xfcc] ;  /* 0x000fcc0001117983 */ /* 0x000ea80000300800 */
[----:B------:R-:W2:Y:S01]  /*49d30*/  LDL.LU R18, [R1+0xf98] ;  /* 0x000f980001127983 */ /* 0x000ea20000300800 */
[----:B---3--:R-:W-:-:S05]  /*49d40*/  IADD3 R3, P6, PT, R3, R28, RZ ;  /* 0x0000001c03037210 */ /* 0x008fca0007fde0ff */
        /* <DEDUP_REMOVED lines=32> */
[-C--:B------:R-:W-:Y:S01]  /*49f50*/  IADD3 R16, P2, PT, R16, R28.reuse, RZ ;  /* 0x0000001c10107210 */ /* 0x080fe20007f5e0ff */
[----:B------:R-:W-:Y:S01]  /*49f60*/  IMAD.X R17, R17, 0x1, R0, P3 ;  /* 0x0000000111117824 */ /* 0x000fe200018e0600 */
[----:B------:R-:W-:-:S02]  /*49f70*/  IADD3 R18, P3, PT, R18, R28, RZ ;  /* 0x0000001c12127210 */ /* 0x000fc40007f7e0ff */
[----:B------:R0:W-:Y:S01]  /*49f80*/  STL [R1+0xfd4], R25 ;  /* 0x000fd41901007387 */ /* 0x0001e20000100800 */
[----:B---3--:R-:W-:-:S03]  /*49f90*/  IMAD.X R19, R19, 0x1, R0, P4 ;  /* 0x0000000113137824 */ /* 0x008fc600020e0600 */
[----:B0-----:R-:W2:Y:S01]  /*49fa0*/  LDL.LU R25, [R1+0xf6c] ;  /* 0x000f6c0001197983 */ /* 0x001ea20000300800 */
        /* <DEDUP_REMOVED lines=32> */
[--C-:B------:R-:W-:Y:S01]  /*4a1b0*/  IMAD.X R23, R23, 0x1, R0.reuse, P5 ;  /* 0x0000000117177824 */ /* 0x100fe200028e0600 */
[----:B------:R-:W-:Y:S02]  /*4a1c0*/  IADD3 R24, P5, PT, R24, R28, RZ ;  /* 0x0000001c18187210 */ /* 0x000fe40007fbe0ff */
[----:B0-----:R-:W3:Y:S04]  /*4a1d0*/  LDL.LU R3, [R1+0xf38] ;  /* 0x000f380001037983 */ /* 0x001ee80000300800 */
[----:B------:R-:W-:Y:S01]  /*4a1e0*/  STL [R1+0xf60], R21 ;  /* 0x000f601501007387 */ /* 0x000fe20000100800 */
[----:B----4-:R-:W-:-:S03]  /*4a1f0*/  IMAD.X R29, R29, 0x1, R0, P6 ;  /* 0x000000011d1d7824 */ /* 0x010fc600030e0600 */
[----:B------:R-:W-:Y:S04]  /*4a200*/  STL [R1+0xf58], R22 ;  /* 0x000f581601007387 */ /* 0x000fe80000100800 */
[----:B------:R0:W-:Y:S04]  /*4a210*/  STL [R1+0xf7c], R29 ;  /* 0x000f7c1d01007387 */ /* 0x0001e80000100800 */
[----:B------:R-:W-:Y:S04]  /*4a220*/  STL [R1+0xf84], R23 ;  /* 0x000f841701007387 */ /* 0x000fe80000100800 */
[----:B0-----:R-:W4:Y:S01]  /*4a230*/  LDL.LU R29, [R1+0xf64] ;  /* 0x000f6400011d7983 */ /* 0x001f220000300800 */
[----:B------:R-:W-:-:S03]  /*4a240*/  IADD3 R2, P6, PT, R2, R28, RZ ;  /* 0x0000001c02027210 */ /* 0x000fc60007fde0ff */
        /* <DEDUP_REMOVED lines=33> */
[----:B------:R0:W-:Y:S04]  /*4a460*/  STL [R1+0xf38], R3 ;  /* 0x000f380301007387 */ /* 0x0001e80000100800 */
[----:B0-----:R-:W3:Y:S01]  /*4a470*/  LDL.LU R3, [R1+0xed0] ;  /* 0x000ed00001037983 */ /* 0x001ee20000300800 */
[----:B----4-:R-:W-:-:S05]  /*4a480*/  IMAD.X R29, R29, 0x1, R0, P2 ;  /* 0x000000011d1d7824 */ /* 0x010fca00010e0600 */
[----:B------:R0:W-:Y:S04]  /*4a490*/  STL [R1+0xf64], R29 ;  /* 0x000f641d01007387 */ /* 0x0001e80000100800 */
[----:B0-----:R-:W4:Y:S01]  /*4a4a0*/  LDL.LU R29, [R1+0xefc] ;  /* 0x000efc00011d7983 */ /* 0x001f220000300800 */
        /* <DEDUP_REMOVED lines=52> */
[----:B------:R-:W-:Y:S04]  /*4a7f0*/  STL [R1+0xed8], R23 ;  /* 0x000ed81701007387 */ /* 0x000fe80000100800 */
[----:B0-----:R-:W3:Y:S01]  /*4a800*/  LDL.LU R3, [R1+0xeb8] ;  /* 0x000eb80001037983 */ /* 0x001ee20000300800 */
[----:B----4-:R-:W-:-:S03]  /*4a810*/  IMAD.X R29, R29, 0x1, R0, P1 ;  /* 0x000000011d1d7824 */ /* 0x010fc600008e0600 */
[----:B------:R-:W-:Y:S04]  /*4a820*/  STL [R1+0xf04], R24 ;  /* 0x000f041801007387 */ /* 0x000fe80000100800 */
        /* <DEDUP_REMOVED lines=43> */
[----:B0-----:R-:W4:Y:S01]  /*4aae0*/  LDL.LU R2, [R1+0xe48] ;  /* 0x000e480001027983 */ /* 0x001f220000300800 */
        /* <DEDUP_REMOVED lines=92> */
[-C--:B------:R-:W-:Y:S01]  /*4b0b0*/  IADD3 R2, P6, PT, R2, R28.reuse, RZ ;  /* 0x0000001c02027210 */ /* 0x080fe20007fde0ff */
[--C-:B------:R-:W-:Y:S01]  /*4b0c0*/  IMAD.X R16, R16, 0x1, R0.reuse, P0 ;  /* 0x0000000110107824 */ /* 0x100fe200000e0600 */
        /* <DEDUP_REMOVED lines=56> */
[----:B------:R-:W-:-:S03]  /*4b450*/  IADD3 R2, P5, PT, R2, R28, RZ ;  /* 0x0000001c02027210 */ /* 0x000fc60007fbe0ff */
        /* <DEDUP_REMOVED lines=34> */
[--C-:B----4-:R-:W-:Y:S01]  /*4b680*/  IMAD.X R29, R29, 0x1, R0.reuse, P1 ;  /* 0x000000011d1d7824 */ /* 0x110fe200008e0600 */
[-C--:B------:R-:W-:Y:S01]  /*4b690*/  IADD3 R16, P1, PT, R16, R28.reuse, RZ ;  /* 0x0000001c10107210 */ /* 0x080fe20007f3e0ff */
[--C-:B------:R-:W-:Y:S01]  /*4b6a0*/  IMAD.X R17, R17, 0x1, R0.reuse, P2 ;  /* 0x0000000111117824 */ /* 0x100fe200010e0600 */
[-C--:B------:R-:W-:Y:S02]  /*4b6b0*/  IADD3 R18, P2, PT, R18, R28.reuse, RZ ;  /* 0x0000001c12127210 */ /* 0x080fe40007f5e0ff */
        /* <DEDUP_REMOVED lines=37> */
[----:B0-----:R-:W4:Y:S01]  /*4b910*/  LDL.LU R2, [R1+0xd48] ;  /* 0x000d480001027983 */ /* 0x001f220000300800 */
[----:B------:R-:W-:-:S03]  /*4b920*/  IMAD.X R26, R26, 0x1, R0, P5 ;  /* 0x000000011a1a7824 */ /* 0x000fc600028e0600 */
[----:B------:R-:W-:Y:S04]  /*4b930*/  STL [R1+0xd70], R21 ;  /* 0x000d701501007387 */ /* 0x000fe80000100800 */
[----:B------:R-:W-:Y:S04]  /*4b940*/  STL [R1+0xd68], R22 ;  /* 0x000d681601007387 */ /* 0x000fe80000100800 */
        /* <DEDUP_REMOVED lines=11> */
[----:B------:R0:W-:Y:S04]  /*4ba00*/  STL [R1+0xd50], R3 ;  /* 0x000d500301007387 */ /* 0x0001e80000100800 */
[----:B0-----:R-:W3:Y:S04]  /*4ba10*/  LDL.LU R3, [R1+0xd38] ;  /* 0x000d380001037983 */ /* 0x001ee80000300800 */
[----:B------:R-:W3:Y:S01]  /*4ba20*/  LDL.LU R16, [R1+0xd64] ;  /* 0x000d640001107983 */ /* 0x000ee20000300800 */
[----:B----4-:R-:W-:-:S03]  /*4ba30*/  IMAD.X R29, R29, 0x1, R0, P0 ;  /* 0x000000011d1d7824 */ /* 0x010fc600000e0600 */
        /* <DEDUP_REMOVED lines=34> */
[--C-:B------:R-:W-:Y:S01]  /*4bc60*/  IMAD.X R16, R16, 0x1, R0.reuse, P3 ;  /* 0x0000000110107824 */ /* 0x100fe200018e0600 */
[-C--:B----4-:R-:W-:Y:S01]  /*4bc70*/  IADD3 R17, P3, PT, R17, R28.reuse, RZ ;  /* 0x0000001c11117210 */ /* 0x090fe20007f7e0ff */
        /* <DEDUP_REMOVED lines=38> */
[----:B0-----:R-:W4:Y:S01]  /*4bee0*/  LDL.LU R29, [R1+0xcfc] ;  /* 0x000cfc00011d7983 */ /* 0x001f220000300800 */
[----:B------:R-:W-:-:S03]  /*4bef0*/  IADD3 R2, P6, PT, R2, R28, RZ ;  /* 0x0000001c02027210 */ /* 0x000fc60007fde0ff */
[----:B------:R-:W-:Y:S04]  /*4bf00*/  STL [R1+0xd24], R21 ;  /* 0x000d241501007387 */ /* 0x000fe80000100800 */
[----:B------:R-:W-:Y:S04]  /*4bf10*/  STL [R1+0xd1c], R22 ;  /* 0x000d1c1601007387 */ /* 0x000fe80000100800 */
[----:B------:R0:W-:Y:S04]  /*4bf20*/  STL [R1+0xce0], R2 ;  /* 0x000ce00201007387 */ /* 0x0001e80000100800 */
[----:B------:R-:W-:Y:S04]  /*4bf30*/  STL [R1+0xce8], R23 ;  /* 0x000ce81701007387 */ /* 0x000fe80000100800 */
[----:B0-----:R-:W4:Y:S01]  /*4bf40*/  LDL.LU R2, [R1+0xcc8] ;  /* 0x000cc80001027983 */ /* 0x001f220000300800 */
[----:B------:R-:W-:-:S03]  /*4bf50*/  IMAD.X R26, R26, 0x1, R0, P0 ;  /* 0x000000011a1a7824 */ /* 0x000fc600000e0600 */
        /* <DEDUP_REMOVED lines=33> */
[----:B------:R0:W-:Y:S04]  /*4c170*/  STL [R1+0xcfc], R29 ;  /* 0x000cfc1d01007387 */ /* 0x0001e80000100800 */
[----:B0-----:R-:W4:Y:S01]  /*4c180*/  LDL.LU R29, [R1+0xc94] ;  /* 0x000c9400011d7983 */ /* 0x001f220000300800 */
        /* <DEDUP_REMOVED lines=13> */
[----:B------:R0:W-:Y:S04]  /*4c260*/  STL [R1+0xcec], R25 ;  /* 0x000cec1901007387 */ /* 0x0001e80000100800 */
[----:B0-----:R-:W2:Y:S04]  /*4c270*/  LDL.LU R25, [R1+0xc84] ;  /* 0x000c840001197983 */ /* 0x001ea80000300800 */
[----:B------:R-:W-:Y:S01]  /*4c280*/  STL [R1+0xcb8], R16 ;  /* 0x000cb81001007387 */ /* 0x000fe20000100800 */
[--C-:B---3--:R-:W-:Y:S01]  /*4c290*/  IMAD.X R19, R19, 0x1, R0.reuse, P6 ;  /* 0x0000000113137824 */ /* 0x108fe200030e0600 */
        /* <DEDUP_REMOVED lines=34> */
[----:B------:R-:W-:Y:S04]  /*4c4c0*/  STL [R1+0xc78], R21 ;  /* 0x000c781501007387 */ /* 0x000fe80000100800 */
[----:B------:R-:W-:Y:S01]  /*4c4d0*/  STL [R1+0xc70], R22 ;  /* 0x000c701601007387 */ /* 0x000fe20000100800 */
[----:B----4-:R-:W-:-:S05]  /*4c4e0*/  IMAD.X R29, R29, 0x1, R0, P1 ;  /* 0x000000011d1d7824 */ /* 0x010fca00008e0600 */
[----:B------:R0:W-:Y:S04]  /*4c4f0*/  STL [R1+0xc94], R29 ;  /* 0x000c941d01007387 */ /* 0x0001e80000100800 */
[----:B------:R-:W-:Y:S04]  /*4c500*/  STL [R1+0xc9c], R23 ;  /* 0x000c9c1701007387 */ /* 0x000fe80000100800 */
[----:B0-----:R-:W4:Y:S01]  /*4c510*/  LDL.LU R29, [R1+0xc7c] ;  /* 0x000c7c00011d7983 */ /* 0x001f220000300800 */
[----:B------:R-:W-:-:S03]  /*4c520*/  IADD3 R2, P1, PT, R2, R28, RZ ;  /* 0x0000001c02027210 */ /* 0x000fc60007f3e0ff */
[----:B------:R-:W-:Y:S04]  /*4c530*/  STL [R1+0xc68], R24 ;  /* 0x000c681801007387 */ /* 0x000fe80000100800 */
[----:B------:R0:W-:Y:S04]  /*4c540*/  STL [R1+0xc60], R2 ;  /* 0x000c600201007387 */ /* 0x0001e80000100800 */
[----:B0-----:R-:W4:Y:S01]  /*4c550*/  LDL.LU R2, [R1+0xc48] ;  /* 0x000c480001027983 */ /* 0x001f220000300800 */
[----:B------:R-:W-:-:S05]  /*4c560*/  IMAD.X R26, R26, 0x1, R0, P2 ;  /* 0x000000011a1a7824 */ /* 0x000fca00010e0600 */
        /* <DEDUP_REMOVED lines=75> */
[----:B------:R-:W-:Y:S01]  /*4ca20*/  STL [R1+0xc34], R6 ;  /* 0x000c340601007387 */ /* 0x000fe20000100800 */
[--C-:B------:R-:W-:Y:S02]  /*4ca30*/  IMAD.X R22, R22, 0x1, R0.reuse, P1 ;  /* 0x0000000116167824 */ /* 0x100fe400008e0600 */
[----:B------:R-:W-:Y:S01]  /*4ca40*/  IMAD.X R24, R24, 0x1, R0, P2 ;  /* 0x0000000118187824 */ /* 0x000fe200010e0600 */
[----:B------:R0:W-:Y:S04]  /*4ca50*/  STL [R1+0xbf8], R25 ;  /* 0x000bf81901007387 */ /* 0x0001e80000100800 */
        /* <DEDUP_REMOVED lines=8> */
[----:B0-----:R-:W3:Y:S04]  /*4cae0*/  LDL.LU R3, [R1+0xbd0] ;  /* 0x000bd00001037983 */ /* 0x001ee80000300800 */
[----:B------:R-:W-:Y:S01]  /*4caf0*/  STL [R1+0xc1c], R24 ;  /* 0x000c1c1801007387 */ /* 0x000fe20000100800 */
        /* <DEDUP_REMOVED lines=44> */
[--C-:B------:R-:W-:Y:S01]  /*4cdc0*/  IMAD.X R26, R26, 0x1, R0.reuse, P0 ;  /* 0x000000011a1a7824 */ /* 0x100fe200000e0600 */
        /* <DEDUP_REMOVED lines=56> */
[----:B0-----:R-:W4:Y:S04]  /*4d150*/  LDL.LU R2, [R1+0xb48] ;  /* 0x000b480001027983 */ /* 0x001f280000300800 */
[----:B------:R-:W4:Y:S01]  /*4d160*/  LDL.LU R16, [R1+0xb74] ;  /* 0x000b740001107983 */ /* 0x000f220000300800 */
[----:B------:R-:W-:-:S03]  /*4d170*/  IMAD.X R26, R26, 0x1, R0, P6 ;  /* 0x000000011a1a7824 */ /* 0x000fc600030e0600 */
        /* <DEDUP_REMOVED lines=115> */
[----:B------:R0:W-:Y:S04]  /*4d8b0*/  STL [R1+0xb0c], R26 ;  /* 0x000b0c1a01007387 */ /* 0x0001e80000100800 */
[----:B0-----:R-:W4:Y:S01]  /*4d8c0*/  LDL.LU R26, [R1+0xaa4] ;  /* 0x000aa400011a7983 */ /* 0x001f220000300800 */
        /* <DEDUP_REMOVED lines=55> */
[----:B------:R-:W-:Y:S04]  /*4dc40*/  STL [R1+0xaac], R23 ;  /* 0x000aac1701007387 */ /* 0x000fe80000100800 */
[----:B0-----:R-:W4:Y:S01]  /*4dc50*/  LDL.LU R26, [R1+0xa8c] ;  /* 0x000a8c00011a7983 */ /* 0x001f220000300800 */
[----:B------:R-:W-:-:S03]  /*4dc60*/  IADD3 R27, P0, PT, R27, R28, RZ ;  /* 0x0000001c1b1b7210 */ /* 0x000fc60007f1e0ff */
        /* <DEDUP_REMOVED lines=9> */
[----:B------:R-:W3:Y:S04]  /*4dd00*/  LDL.LU R16, [R1+0xa7c] ;  /* 0x000a7c0001107983 */ /* 0x000ee80000300800 */
[----:B------:R-:W3:Y:S04]  /*4dd10*/  LDL.LU R17, [R1+0xa48] ;  /* 0x000a480001117983 */ /* 0x000ee80000300800 */
[----:B------:R-:W3:Y:S01]  /*4dd20*/  LDL.LU R18, [R1+0xa74] ;  /* 0x000a740001127983 */ /* 0x000ee20000300800 */
[----:B----4-:R-:W-:-:S05]  /*4dd30*/  IMAD.X R29, R29, 0x1, R0, P2 ;  /* 0x000000011d1d7824 */ /* 0x010fca00010e0600 */
        /* <DEDUP_REMOVED lines=31> */
[-C--:B---3--:R-:W-:Y:S01]  /*4df30*/  IADD3 R3, P4, PT, R3, R28.reuse, RZ ;  /* 0x0000001c03037210 */ /* 0x088fe20007f9e0ff */
[--C-:B------:R-:W-:Y:S01]  /*4df40*/  IMAD.X R16, R16, 0x1, R0.reuse, P5 ;  /* 0x0000000110107824 */ /* 0x100fe200028e0600 */
[-C--:B------:R-:W-:Y:S01]  /*4df50*/  IADD3 R17, P5, PT, R17, R28.reuse, RZ ;  /* 0x0000001c11117210 */ /* 0x080fe20007fbe0ff */
[--C-:B------:R-:W-:Y:S02]  /*4df60*/  IMAD.X R18, R18, 0x1, R0.reuse, P6 ;  /* 0x0000000112127824 */ /* 0x100fe400030e0600 */
[----:B------:R0:W-:Y:S01]  /*4df70*/  STL [R1+0xa50], R3 ;  /* 0x000a500301007387 */ /* 0x0001e20000100800 */
[-C--:B----4-:R-:W-:Y:S01]  /*4df80*/  IADD3 R19, P6, PT, R19, R28.reuse, RZ ;  /* 0x0000001c13137210 */ /* 0x090fe20007fde0ff */
[--C-:B------:R-:W-:Y:S01]  /*4df90*/  IMAD.X R8, R8, 0x1, R0.reuse, P0 ;  /* 0x0000000108087824 */ /* 0x100fe200000e0600 */
[----:B------:R-:W-:Y:S01]  /*4dfa0*/  IADD3 R9, P0, PT, R9, R28, RZ ;  /* 0x0000001c09097210 */ /* 0x000fe20007f1e0ff */
[----:B0-----:R-:W3:Y:S04]  /*4dfb0*/  LDL.LU R3, [R1+0x9e8] ;  /* 0x0009e80001037983 */ /* 0x001ee80000300800 */
        /* <DEDUP_REMOVED lines=32> */
[----:B0-----:R-:W4:Y:S04]  /*4e1c0*/  LDL.LU R29, [R1+0xa14] ;  /* 0x000a1400011d7983 */ /* 0x001f280000300800 */
[----:B------:R-:W-:Y:S01]  /*4e1d0*/  STL [R1+0xa3c], R21 ;  /* 0x000a3c1501007387 */ /* 0x000fe20000100800 */
[----:B------:R-:W-:-:S03]  /*4e1e0*/  IADD3 R2, P1, PT, R2, R28, RZ ;  /* 0x0000001c02027210 */ /* 0x000fc60007f3e0ff */
[----:B------:R-:W-:Y:S04]  /*4e1f0*/  STL [R1+0xa34], R22 ;  /* 0x000a341601007387 */ /* 0x000fe80000100800 */
[----:B------:R0:W-:Y:S04]  /*4e200*/  STL [R1+0x9f8], R2 ;  /* 0x0009f80201007387 */ /* 0x0001e80000100800 */
[----:B------:R-:W-:Y:S04]  /*4e210*/  STL [R1+0xa00], R23 ;  /* 0x000a001701007387 */ /* 0x000fe80000100800 */
[----:B0-----:R-:W4:Y:S01]  /*4e220*/  LDL.LU R2, [R1+0x9e0] ;  /* 0x0009e00001027983 */ /* 0x001f220000300800 */
[----:B------:R-:W-:-:S03]  /*4e230*/  IMAD.X R26, R26, 0x1, R0, P2 ;  /* 0x000000011a1a7824 */ /* 0x000fc600010e0600 */
[----:B------:R-:W-:Y:S04]  /*4e240*/  STL [R1+0xa2c], R24 ;  /* 0x000a2c1801007387 */ /* 0x000fe80000100800 */
[----:B------:R0:W-:Y:S04]  /*4e250*/  STL [R1+0xa24], R26 ;  /* 0x000a241a01007387 */ /* 0x0001e80000100800 */
[----:B0-----:R-:W4:Y:S01]  /*4e260*/  LDL.LU R26, [R1+0xa0c] ;  /* 0x000a0c00011a7983 */ /* 0x001f220000300800 */
[----:B------:R-:W-:-:S05]  /*4e270*/  IADD3 R27, P2, PT, R27, R28, RZ ;  /* 0x0000001c1b1b7210 */ /* 0x000fca0007f5e0ff */
        /* <DEDUP_REMOVED lines=40> */
[--C-:B--2---:R-:W-:Y:S01]  /*4e500*/  IMAD.X R25, R25, 0x1, R0.reuse, P6 ;  /* 0x0000000119197824 */ /* 0x104fe200030e0600 */
[-C--:B------:R-:W-:Y:S01]  /*4e510*/  IADD3 R16, P6, PT, R16, R28.reuse, RZ ;  /* 0x0000001c10107210 */ /* 0x080fe20007fde0ff */
[--C-:B------:R-:W-:Y:S01]  /*4e520*/  IMAD.X R17, R17, 0x1, R0.reuse, P0 ;  /* 0x0000000111117824 */ /* 0x100fe200000e0600 */
[-C--:B------:R-:W-:Y:S02]  /*4e530*/  IADD3 R18, P0, PT, R18, R28.reuse, RZ ;  /* 0x0000001c12127210 */ /* 0x080fe40007f1e0ff */
        /* <DEDUP_REMOVED lines=28> */
[----:B------:R-:W-:Y:S01]  /*4e700*/  STL [R1+0x9a0], R14 ;  /* 0x0009a00e01007387 */ /* 0x000fe20000100800 */
[----:B------:R-:W-:-:S03]  /*4e710*/  IADD3 R21, P0, PT, R21, R28, RZ ;  /* 0x0000001c15157210 */ /* 0x000fc60007f1e0ff */
[----:B------:R-:W-:Y:S04]  /*4e720*/  STL [R1+0x9cc], R15 ;  /* 0x0009cc0f01007387 */ /* 0x000fe80000100800 */
[----:B------:R-:W-:Y:S01]  /*4e730*/  STL [R1+0x998], R6 ;  /* 0x0009980601007387 */ /* 0x000fe20000100800 */
[----:B------:R-:W-:-:S03]  /*4e740*/  IADD3 R22, P1, PT, R22, R28, RZ ;  /* 0x0000001c16167210 */ /* 0x000fc60007f3e0ff */
[----:B------:R0:W-:Y:S04]  /*4e750*/  STL [R1+0x9bc], R3 ;  /* 0x0009bc0301007387 */ /* 0x0001e80000100800 */
        /* <DEDUP_REMOVED lines=15> */
[----:B------:R0:W-:Y:S04]  /*4e850*/  STL [R1+0x9a4], R26 ;  /* 0x0009a41a01007387 */ /* 0x0001e80000100800 */
[----:B0-----:R-:W4:Y:S01]  /*4e860*/  LDL.LU R26, [R1+0x98c] ;  /* 0x00098c00011a7983 */ /* 0x001f220000300800 */
[----:B------:R-:W-:-:S05]  /*4e870*/  IADD3 R27, P4, PT, R27, R28, RZ ;  /* 0x0000001c1b1b7210 */ /* 0x000fca0007f9e0ff */
        /* <DEDUP_REMOVED lines=188> */
[----:B------:R-:W-:-:S03]  /*4f440*/  IMAD.X R26, R26, 0x1, R0, P1 ;  /* 0x000000011a1a7824 */ /* 0x000fc600008e0600 */
        /* <DEDUP_REMOVED lines=91> */
[----:B0-----:R-:W4:Y:S04]  /*4fa00*/  LDL.LU R29, [R1+0x814] ;  /* 0x00081400011d7983 */ /* 0x001f280000300800 */
[----:B------:R-:W4:Y:S04]  /*4fa10*/  LDL.LU R16, [R1+0x7e0] ;  /* 0x0007e00001107983 */ /* 0x000f280000300800 */
[----:B------:R-:W4:Y:S04]  /*4fa20*/  LDL.LU R17, [R1+0x80c] ;  /* 0x00080c0001117983 */ /* 0x000f280000300800 */
[----:B------:R-:W4:Y:S01]  /*4fa30*/  LDL.LU R18, [R1+0x7d8] ;  /* 0x0007d80001127983 */ /* 0x000f220000300800 */
[----:B------:R-:W-:-:S05]  /*4fa40*/  IADD3 R2, P2, PT, R2, R28, RZ ;  /* 0x0000001c02027210 */ /* 0x000fca0007f5e0ff */
        /* <DEDUP_REMOVED lines=38> */
[----:B------:R-:W-:Y:S01]  /*4fcb0*/  IMAD.X R9, R9, 0x1, R0, P1 ;  /* 0x0000000109097824 */ /* 0x000fe200008e0600 */
[----:B0-----:R-:W4:Y:S04]  /*4fcc0*/  LDL.LU R29, [R1+0x7ac] ;  /* 0x0007ac00011d7983 */ /* 0x001f280000300800 */
        /* <DEDUP_REMOVED lines=89> */
[----:B----4-:R-:W-:Y:S01]  /*50260*/  IADD3 R19, P1, PT, R19, R28, RZ ;  /* 0x0000001c13137210 */ /* 0x010fe20007f3e0ff */
[----:B------:R-:W-:-:S02]  /*50270*/  IMAD.X R8, R8, 0x1, R0, P2 ;  /* 0x0000000108087824 */ /* 0x000fc400010e0600 */
[----:B0-----:R-:W3:Y:S04]  /*50280*/  LDL.LU R3, [R1+0x700] ;  /* 0x0007000001037983 */ /* 0x001ee80000300800 */
        /* <DEDUP_REMOVED lines=92> */
[----:B---3--:R-:W-:-:S03]  /*50850*/  IMAD.X R19, R19, 0x1, R0, P3 ;  /* 0x0000000113137824 */ /* 0x008fc600018e0600 */
[----:B------:R-:W-:Y:S01]  /*50860*/  STL [R1+0x714], R17 ;  /* 0x0007141101007387 */ /* 0x000fe20000100800 */
[--C-:B------:R-:W-:Y:S01]  /*50870*/  IMAD.X R9, R9, 0x1, R0.reuse, P4 ;  /* 0x0000000109097824 */ /* 0x100fe200020e0600 */
[-C--:B------:R-:W-:Y:S02]  /*50880*/  IADD3 R8, P3, PT, R8, R28.reuse, RZ ;  /* 0x0000001c08087210 */ /* 0x080fe40007f7e0ff */
[----:B------:R-:W-:Y:S01]  /*50890*/  STL [R1+0x6e0], R18 ;  /* 0x0006e01201007387 */ /* 0x000fe20000100800 */
[-C--:B------:R-:W-:Y:S01]  /*508a0*/  IADD3 R10, P4, PT, R10, R28.reuse, RZ ;  /* 0x0000001c0a0a7210 */ /* 0x080fe20007f9e0ff */
[----:B------:R-:W-:Y:S02]  /*508b0*/  IMAD.X R11, R11, 0x1, R0, P5 ;  /* 0x000000010b0b7824 */ /* 0x000fe400028e0600 */
        /* <DEDUP_REMOVED lines=181> */
[--C-:B------:R-:W-:Y:S01]  /*51410*/  IMAD.X R10, R10, 0x1, R0.reuse, P1 ;  /* 0x000000010a0a7824 */ /* 0x100fe200008e0600 */
[----:B0-----:R-:W4:Y:S04]  /*51420*/  LDL.LU R26, [R1+0x1574] ;  /* 0x00157400011a7983 */ /* 0x001f280000300800 */
[----:B------:R0:W-:Y:S01]  /*51430*/  STL [R1+0x1550], R7 ;  /* 0x0015500701007387 */ /* 0x0001e20000100800 */
[-C--:B------:R-:W-:Y:S01]  /*51440*/  IADD3 R11, P1, PT, R11, R28.reuse, RZ ;  /* 0x0000001c0b0b7210 */ /* 0x080fe20007f3e0ff */
[--C-:B------:R-:W-:Y:S01]  /*51450*/  IMAD.X R5, R5, 0x1, R0.reuse, P2 ;  /* 0x0000000105057824 */ /* 0x100fe200010e0600 */
[-C--:B------:R-:W-:Y:S01]  /*51460*/  IADD3 R12, P2, PT, R12, R28.reuse, RZ ;  /* 0x0000001c0c0c7210 */ /* 0x080fe20007f5e0ff */
[----:B------:R-:W-:Y:S01]  /*51470*/  IMAD.X R13, R13, 0x1, R0, P3 ;  /* 0x000000010d0d7824 */ /* 0x000fe200018e0600 */
[----:B0-----:R0:W5:Y:S04]  /*51480*/  LDL.LU R7, [R1+0x17c0] ;  /* 0x0017c00001077983 */ /* 0x0011680000300800 */
[----:B------:R-:W-:Y:S04]  /*51490*/  STL [R1+0x61c], R16 ;  /* 0x00061c1001007387 */ /* 0x000fe80000100800 */
[----:B------:R-:W-:Y:S04]  /*514a0*/  STL [R1+0x1558], R17 ;  /* 0x0015581101007387 */ /* 0x000fe80000100800 */
[----:B------:R-:W-:Y:S04]  /*514b0*/  STL [R1+0x614], R18 ;  /* 0x0006141201007387 */ /* 0x000fe80000100800 */
        /* <DEDUP_REMOVED lines=18> */
[----:B-1----:R-:W4:Y:S01]  /*515e0*/  LDL.LU R27, [R1+0x15b8] ;  /* 0x0015b800011b7983 */ /* 0x002f220000300800 */
[----:B------:R-:W-:-:S02]  /*515f0*/  IADD3 R21, P5, PT, R21, R28, RZ ;  /* 0x0000001c15157210 */ /* 0x000fc40007fbe0ff */
[-C--:B------:R-:W-:Y:S01]  /*51600*/  IADD3 R22, P6, PT, R22, R28.reuse, RZ ;  /* 0x0000001c16167210 */ /* 0x080fe20007fde0ff */
[--C-:B------:R-:W-:Y:S01]  /*51610*/  IMAD.X R23, R23, 0x1, R0.reuse, P0 ;  /* 0x0000000117177824 */ /* 0x100fe200000e0600 */
[-C--:B------:R-:W-:Y:S01]  /*51620*/  IADD3 R24, P0, PT, R24, R28.reuse, RZ ;  /* 0x0000001c18187210 */ /* 0x080fe20007f1e0ff */
[----:B------:R-:W-:Y:S04]  /*51630*/  STL [R1+0x1590], R21 ;  /* 0x0015901501007387 */ /* 0x000fe80000100800 */
[----:B------:R-:W-:Y:S04]  /*51640*/  STL [R1+0x1598], R22 ;  /* 0x0015981601007387 */ /* 0x000fe80000100800 */
[----:B------:R-:W4:Y:S04]  /*51650*/  LDL.LU R5, [R1+0x15c0] ;  /* 0x0015c00001057983 */ /* 0x000f280000300800 */
[----:B------:R-:W-:Y:S04]  /*51660*/  STL [R1+0x155c], R23 ;  /* 0x00155c1701007387 */ /* 0x000fe80000100800 */
[----:B------:R-:W-:Y:S01]  /*51670*/  STL [R1+0x15a0], R24 ;  /* 0x0015a01801007387 */ /* 0x000fe20000100800 */
[----:B--2---:R-:W-:Y:S01]  /*51680*/  IMAD.X R25, R25, 0x1, R0, P1 ;  /* 0x0000000119197824 */ /* 0x004fe200008e0600 */
[----:B---3--:R-:W-:-:S05]  /*51690*/  IADD3 R3, P1, PT, R3, R28, RZ ;  /* 0x0000001c03037210 */ /* 0x008fca0007f3e0ff */
[----:B------:R1:W-:Y:S04]  /*516a0*/  STL [R1+0x15a8], R3 ;  /* 0x0015a80301007387 */ /* 0x0003e80000100800 */
[----:B------:R-:W-:Y:S04]  /*516b0*/  STL [R1+0x1564], R25 ;  /* 0x0015641901007387 */ /* 0x000fe80000100800 */
[----:B-1----:R-:W2:Y:S01]  /*516c0*/  LDL.LU R3, [R1+0x15c8] ;  /* 0x0015c80001037983 */ /* 0x002ea20000300800 */
[----:B----4-:R-:W-:-:S05]  /*516d0*/  IMAD.X R29, R29, 0x1, R0, P2 ;  /* 0x000000011d1d7824 */ /* 0x010fca00010e0600 */
[----:B------:R1:W-:Y:S04]  /*516e0*/  STL [R1+0x156c], R29 ;  /* 0x00156c1d01007387 */ /* 0x0003e80000100800 */
[----:B-1----:R-:W3:Y:S01]  /*516f0*/  LDL.LU R29, [R1+0x15d0] ;  /* 0x0015d000011d7983 */ /* 0x002ee20000300800 */
[----:B------:R-:W-:-:S05]  /*51700*/  IADD3 R2, P2, PT, R2, R28, RZ ;  /* 0x0000001c02027210 */ /* 0x000fca0007f5e0ff */
[----:B------:R1:W-:Y:S04]  /*51710*/  STL [R1+0x15b0], R2 ;  /* 0x0015b00201007387 */ /* 0x0003e80000100800 */
[----:B-1----:R-:W4:Y:S04]  /*51720*/  LDL.LU R2, [R1+0x15d8] ;  /* 0x0015d80001027983 */ /* 0x002f280000300800 */
[----:B------:R-:W2:Y:S01]  /*51730*/  LDL.LU R16, [R1+0x15e0] ;  /* 0x0015e00001107983 */ /* 0x000ea20000300800 */
[----:B------:R-:W-:-:S03]  /*51740*/  IMAD.X R26, R26, 0x1, R0, P3 ;  /* 0x000000011a1a7824 */ /* 0x000fc600018e0600 */
[----:B------:R-:W2:Y:S04]  /*51750*/  LDL.LU R17, [R1+0x15a4] ;  /* 0x0015a40001117983 */ /* 0x000ea80000300800 */
[----:B------:R-:W2:Y:S04]  /*51760*/  LDL.LU R18, [R1+0x15e8] ;  /* 0x0015e80001127983 */ /* 0x000ea80000300800 */
        /* <DEDUP_REMOVED lines=16> */
[----:B------:R-:W-:-:S03]  /*51870*/  IADD3 R27, P3, PT, R27, R28, RZ ;  /* 0x0000001c1b1b7210 */ /* 0x000fc60007f7e0ff */
[----:B------:R-:W2:Y:S04]  /*51880*/  LDL.LU R28, [R1+0x157c] ;  /* 0x00157c00011c7983 */ /* 0x000ea80000300800 */
[----:B------:R-:W3:Y:S04]  /*51890*/  LDL.LU R25, [R1+0x15fc] ;  /* 0x0015fc0001197983 */ /* 0x000ee80000300800 */
[----:B-1----:R-:W3:Y:S04]  /*518a0*/  LDL.LU R26, [R1+0x1604] ;  /* 0x00160400011a7983 */ /* 0x002ee80000300800 */
[----:B------:R1:W-:Y:S04]  /*518b0*/  STL [R1+0x15b8], R27 ;  /* 0x0015b81b01007387 */ /* 0x0003e80000100800 */
[----:B-1----:R-:W3:Y:S01]  /*518c0*/  LDL.LU R27, [R1+0x1650] ;  /* 0x00165000011b7983 */ /* 0x002ee20000300800 */
[----:B--2---:R-:W-:-:S05]  /*518d0*/  IMAD.X R28, R28, 0x1, R0, P4 ;  /* 0x000000011c1c7824 */ /* 0x004fca00020e0600 */
[----:B------:R1:W-:Y:S02]  /*518e0*/  STL [R1+0x157c], R28 ;  /* 0x00157c1c01007387 */ /* 0x0003e40000100800 */
[----:B-1----:R-:W1:Y:S02]  /*518f0*/  LDC R28, c[0x0][0x3ac] ;  /* 0x0000eb00ff1c7b82 */ /* 0x002e640000000800 */
[----:B-1----:R-:W-:-:S04]  /*51900*/  IMAD.SHL.U32 R28, R28, 0x80, RZ ;  /* 0x000000801c1c7824 */ /* 0x002fc800078e00ff */
[----:B------:R-:W-:-:S05]  /*51910*/  IMAD.SHL.U32 R28, R28, 0x2, RZ ;  /* 0x000000021c1c7824 */ /* 0x000fca00078e00ff */
[----:B------:R-:W-:-:S05]  /*51920*/  IADD3 R5, P4, PT, R5, R28, RZ ;  /* 0x0000001c05057210 */ /* 0x000fca0007f9e0ff */
[----:B------:R1:W-:Y:S04]  /*51930*/  STL [R1+0x15c0], R5 ;  /* 0x0015c00501007387 */ /* 0x0003e80000100800 */
[----:B-1----:R0:W5:Y:S04]  /*51940*/  LDL.LU R5, [R1+0x17bc] ;  /* 0x0017bc0001057983 */ /* 0x0021680000300800 */
[----:B------:R-:W2:Y:S02]  /*51950*/  LDL.LU R28, [R1+0x1584] ;  /* 0x00158400011c7983 */ /* 0x000ea40000300800 */
        /* <DEDUP_REMOVED lines=14> */
[----:B---3--:R-:W-:-:S05]  /*51a40*/  IADD3 R29, P6, PT, R29, R28, RZ ;  /* 0x0000001c1d1d7210 */ /* 0x008fca0007fde0ff */
        /* <DEDUP_REMOVED lines=8> */
[----:B----4-:R-:W-:-:S05]  /*51ad0*/  IADD3 R2, P0, PT, R2, R28, RZ ;  /* 0x0000001c02027210 */ /* 0x010fca0007f1e0ff */
[----:B------:R1:W-:Y:S04]  /*51ae0*/  STL [R1+0x15d8], R2 ;  /* 0x0015d80201007387 */ /* 0x0003e80000100800 */
[----:B-1----:R-:W2:Y:S04]  /*51af0*/  LDL.LU R2, [R1+0x17b0] ;  /* 0x0017b00001027983 */ /* 0x002ea80000300800 */
[----:B------:R-:W3:Y:S01]  /*51b00*/  LDL.LU R28, [R1+0x159c] ;  /* 0x00159c00011c7983 */ /* 0x000ee20000300800 */
[--C-:B------:R-:W-:Y:S02]  /*51b10*/  IMAD.X R17, R17, 0x1, R0.reuse, P2 ;  /* 0x0000000111117824 */ /* 0x100fe400010e0600 */
[----:B------:R-:W-:-:S02]  /*51b20*/  IMAD.X R19, R19, 0x1, R0, P3 ;  /* 0x0000000113137824 */ /* 0x000fc400018e0600 */
[--C-:B------:R-:W-:Y:S02]  /*51b30*/  IMAD.X R9, R9, 0x1, R0.reuse, P4 ;  /* 0x0000000109097824 */ /* 0x100fe400020e0600 */
[--C-:B------:R-:W-:Y:S02]  /*51b40*/  IMAD.X R11, R11, 0x1, R0.reuse, P5 ;  /* 0x000000010b0b7824 */ /* 0x100fe400028e0600 */
[--C-:B------:R-:W-:Y:S02]  /*51b50*/  IMAD.X R13, R13, 0x1, R0.reuse, P6 ;  /* 0x000000010d0d7824 */ /* 0x100fe400030e0600 */
[----:B------:R-:W-:Y:S01]  /*51b60*/  IMAD.X R15, R15, 0x1, R0, P0 ;  /* 0x000000010f0f7824 */ /* 0x000fe200000e0600 */
[----:B------:R-:W-:-:S04]  /*51b70*/  UIADD3 UR4, UPT, UPT, UR4, 0x1, URZ ;  /* 0x0000000104047890 */ /* 0x000fc8000fffe0ff */
[----:B------:R-:W-:Y:S01]  /*51b80*/  UISETP.NE.U32.AND UP0, UPT, UR4, UR7, UPT ;  /* 0x000000070400728c */ /* 0x000fe2000bf05070 */
[----:B---3--:R-:W-:-:S05]  /*51b90*/  IMAD.X R28, R28, 0x1, R0, P1 ;  /* 0x000000011c1c7824 */ /* 0x008fca00008e0600 */
[----:B------:R1:W-:Y:S02]  /*51ba0*/  STL [R1+0x159c], R28 ;  /* 0x00159c1c01007387 */ /* 0x0003e40000100800 */
[----:B-1----:R-:W1:Y:S02]  /*51bb0*/  LDC R28, c[0x0][0x3ac] ;  /* 0x0000eb00ff1c7b82 */ /* 0x002e640000000800 */
[----:B-1----:R-:W-:-:S04]  /*51bc0*/  IMAD.SHL.U32 R28, R28, 0x80, RZ ;  /* 0x000000801c1c7824 */ /* 0x002fc800078e00ff */
[----:B------:R-:W-:-:S05]  /*51bd0*/  IMAD.SHL.U32 R28, R28, 0x2, RZ ;  /* 0x000000021c1c7824 */ /* 0x000fca00078e00ff */
[-C--:B------:R-:W-:Y:S02]  /*51be0*/  IADD3 R16, P1, PT, R16, R28.reuse, RZ ;  /* 0x0000001c10107210 */ /* 0x080fe40007f3e0ff */
[-C--:B------:R-:W-:Y:S02]  /*51bf0*/  IADD3 R18, P2, PT, R18, R28.reuse, RZ ;  /* 0x0000001c12127210 */ /* 0x080fe40007f5e0ff */
[-C--:B------:R-:W-:Y:S02]  /*51c00*/  IADD3 R8, P3, PT, R8, R28.reuse, RZ ;  /* 0x0000001c08087210 */ /* 0x080fe40007f7e0ff */
[-C--:B------:R-:W-:Y:S01]  /*51c10*/  IADD3 R10, P4, PT, R10, R28.reuse, RZ ;  /* 0x0000001c0a0a7210 */ /* 0x080fe20007f9e0ff */
[----:B------:R-:W-:Y:S04]  /*51c20*/  STL [R1+0x15e0], R16 ;  /* 0x0015e01001007387 */ /* 0x000fe80000100800 */
[----:B------:R-:W-:Y:S04]  /*51c30*/  STL [R1+0x15a4], R17 ;  /* 0x0015a41101007387 */ /* 0x000fe80000100800 */
[----:B------:R-:W-:Y:S04]  /*51c40*/  STL [R1+0x15e8], R18 ;  /* 0x0015e81201007387 */ /* 0x000fe80000100800 */
[----:B------:R-:W-:Y:S01]  /*51c50*/  STL [R1+0x15ac], R19 ;  /* 0x0015ac1301007387 */ /* 0x000fe20000100800 */
[----:B------:R-:W-:-:S03]  /*51c60*/  IADD3 R12, P5, PT, R12, R28, RZ ;  /* 0x0000001c0c0c7210 */ /* 0x000fc60007fbe0ff */
[----:B------:R-:W-:Y:S04]  /*51c70*/  STL [R1+0x15f0], R8 ;  /* 0x0015f00801007387 */ /* 0x000fe80000100800 */
[----:B------:R-:W-:Y:S01]  /*51c80*/  STL [R1+0x15b4], R9 ;  /* 0x0015b40901007387 */ /* 0x000fe20000100800 */
[----:B------:R-:W-:-:S03]  /*51c90*/  IADD3 R14, P6, PT, R14, R28, RZ ;  /* 0x0000001c0e0e7210 */ /* 0x000fc60007fde0ff */
[----:B------:R-:W-:Y:S04]  /*51ca0*/  STL [R1+0x15f8], R10 ;  /* 0x0015f80a01007387 */ /* 0x000fe80000100800 */
[----:B------:R-:W-:Y:S01]  /*51cb0*/  STL [R1+0x15bc], R11 ;  /* 0x0015bc0b01007387 */ /* 0x000fe20000100800 */
[----:B------:R-:W-:-:S03]  /*51cc0*/  IADD3 R6, P0, PT, R6, R28, RZ ;  /* 0x0000001c06067210 */ /* 0x000fc60007f1e0ff */
[----:B------:R-:W-:Y:S01]  /*51cd0*/  STL [R1+0x1600], R12 ;  /* 0x0016000c01007387 */ /* 0x000fe20000100800 */
[----:B------:R-:W-:-:S03]  /*51ce0*/  IMAD.X R20, R20, 0x1, R0, P1 ;  /* 0x0000000114147824 */ /* 0x000fc600008e0600 */
[----:B------:R-:W-:Y:S01]  /*51cf0*/  STL [R1+0x15c4], R13 ;  /* 0x0015c40d01007387 */ /* 0x000fe20000100800 */
[----:B------:R-:W-:-:S03]  /*51d00*/  IMAD.X R21, R21, 0x1, R0, P2 ;  /* 0x0000000115157824 */ /* 0x000fc600010e0600 */
[----:B------:R-:W-:Y:S01]  /*51d10*/  STL [R1+0x1608], R14 ;  /* 0x0016080e01007387 */ /* 0x000fe20000100800 */
[----:B------:R-:W-:-:S03]  /*51d20*/  IADD3 R22, P1, PT, R22, UR10, RZ ;  /* 0x0000000a16167c10 */ /* 0x000fc6000ff3e0ff */
[----:B------:R-:W-:Y:S01]  /*51d30*/  STL [R1+0x15cc], R15 ;  /* 0x0015cc0f01007387 */ /* 0x000fe20000100800 */
[----:B--2---:R-:W-:-:S03]  /*51d40*/  IMAD.X R2, R2, 0x1, R0, P5 ;  /* 0x0000000102027824 */ /* 0x004fc600028e0600 */
[----:B------:R-:W-:Y:S04]  /*51d50*/  STL [R1+0x160c], R6 ;  /* 0x00160c0601007387 */ /* 0x000fe80000100800 */
[----:B------:R-:W-:Y:S04]  /*51d60*/  STL [R1+0x15d4], R20 ;  /* 0x0015d41401007387 */ /* 0x000fe80000100800 */
[----:B------:R-:W-:Y:S04]  /*51d70*/  STL [R1+0x15dc], R21 ;  /* 0x0015dc1501007387 */ /* 0x000fe80000100800 */
[----:B------:R-:W-:Y:S04]  /*51d80*/  STL [R1+0x1670], R22 ;  /* 0x0016701601007387 */ /* 0x000fe80000100800 */
[----:B------:R1:W-:Y:S01]  /*51d90*/  STL [R1+0x15f4], R2 ;  /* 0x0015f40201007387 */ /* 0x0003e20000100800 */
[--C-:B------:R-:W-:Y:S01]  /*51da0*/  IMAD.X R23, R23, 0x1, R0.reuse, P3 ;  /* 0x0000000117177824 */ /* 0x100fe200018e0600 */
[----:B-1----:R-:W1:Y:S01]  /*51db0*/  S2R R2, SR_TID.X ;  /* 0x0000000000027919 */ /* 0x002e620000002100 */
[--C-:B------:R-:W-:Y:S01]  /*51dc0*/  IMAD.X R24, R24, 0x1, R0.reuse, P4 ;  /* 0x0000000118187824 */ /* 0x100fe200020e0600 */
[----:B------:R-:W-:Y:S01]  /*51dd0*/  IADD3.X R27, PT, PT, R27, UR6, RZ, P1, !PT ;  /* 0x000000061b1b7c10 */ /* 0x000fe20008ffe4ff */
[----:B------:R-:W-:-:S02]  /*51de0*/  IMAD.X R25, R25, 0x1, R0, P6 ;  /* 0x0000000119197824 */ /* 0x000fc400030e0600 */
[----:B------:R-:W-:Y:S01]  /*51df0*/  IMAD.X R26, R26, 0x1, R0, P0 ;  /* 0x000000011a1a7824 */ /* 0x000fe200000e0600 */
[----:B------:R0:W-:Y:S04]  /*51e00*/  STL [R1+0x15e4], R23 ;  /* 0x0015e41701007387 */ /* 0x0001e80000100800 */
[----:B------:R0:W-:Y:S04]  /*51e10*/  STL [R1+0x15ec], R24 ;  /* 0x0015ec1801007387 */ /* 0x0001e80000100800 */
[----:B------:R0:W-:Y:S04]  /*51e20*/  STL [R1+0x1650], R27 ;  /* 0x0016501b01007387 */ /* 0x0001e80000100800 */
[----:B------:R0:W-:Y:S04]  /*51e30*/  STL [R1+0x15fc], R25 ;  /* 0x0015fc1901007387 */ /* 0x0001e80000100800 */
[----:B------:R0:W-:Y:S01]  /*51e40*/  STL [R1+0x1604], R26 ;  /* 0x0016041a01007387 */ /* 0x0001e20000100800 */
[----:B-1----:R-:W-:-:S05]  /*51e50*/  LOP3.LUT R2, R2, 0x3f, RZ, 0xc0, !PT ;  /* 0x0000003f02027812 */ /* 0x002fca00078ec0ff */
[----:B------:R-:W-:Y:S01]  /*51e60*/  IMAD.SHL.U32 R2, R2, 0x2, RZ ;  /* 0x0000000202027824 */ /* 0x000fe200078e00ff */
[----:B0-----:R-:W-:Y:S06]  /*51e70*/  BRA.U UP0, `(.L_x_2) ;  /* 0xfffffd1d00987547 */ /* 0x001fec000b83ffff */
[----:B-----5:R0:W-:Y:S04]  /*51e80*/  STL [R1+0x17fc], R7 ;  /* 0x0017fc0701007387 */ /* 0x0201e80000100800 */
        /* <DEDUP_REMOVED lines=14> */
[----:B------:R-:W2:Y:S01]  /*51f70*/  LDL.LU R6, [R1+0x174] ;  /* 0x0001740001067983 */ /* 0x000ea20000300800 */
[----:B0-----:R-:W-:-:S03]  /*51f80*/  IMAD.MOV.U32 R7, RZ, RZ, R5 ;  /* 0x000000ffff077224 */ /* 0x001fc600078e0005 */
        /* <DEDUP_REMOVED lines=21> */
[----:B------:R-:W3:Y:S04]  /*520e0*/  LDL.LU R4, [R1+0x394] ;  /* 0x0003940001047983 */ /* 0x000ee80000300800 */
[----:B---3--:R0:W-:Y:S04]  /*520f0*/  STL [R1+0x17f0], R4 ;  /* 0x0017f00401007387 */ /* 0x0081e80000100800 */
[----:B0-----:R-:W3:Y:S04]  /*52100*/  LDL.LU R4, [R1+0x364] ;  /* 0x0003640001047983 */ /* 0x001ee80000300800 */
[----:B------:R-:W4:Y:S04]  /*52110*/  LDL.LU R11, [R1+0x130] ;  /* 0x00013000010b7983 */ /* 0x000f280000300800 */
[----:B----4-:R0:W-:Y:S04]  /*52120*/  STL [R1+0x17ec], R11 ;  /* 0x0017ec0b01007387 */ /* 0x0101e80000100800 */
[----:B0-----:R-:W4:Y:S04]  /*52130*/  LDL.LU R11, [R1+0x384] ;  /* 0x00038400010b7983 */ /* 0x001f280000300800 */
[----:B------:R-:W2:Y:S04]  /*52140*/  LDL.LU R10, [R1+0x170] ;  /* 0x00017000010a7983 */ /* 0x000ea80000300800 */
[----:B--2---:R0:W-:Y:S04]  /*52150*/  STL [R1+0x17e8], R10 ;  /* 0x0017e80a01007387 */ /* 0x0041e80000100800 */
[----:B0-----:R-:W2:Y:S04]  /*52160*/  LDL.LU R10, [R1+0x100] ;  /* 0x00010000010a7983 */ /* 0x001ea80000300800 */
        /* <DEDUP_REMOVED lines=36> */
[----:B------:R0:W-:Y:S04]  /*523b0*/  STL [R1+0x17b0], R3 ;  /* 0x0017b00301007387 */ /* 0x0001e80000100800 */
[----:B0-----:R-:W2:Y:S01]  /*523c0*/  LDL.LU R3, [R1+0x3e4] ;  /* 0x0003e40001037983 */ /* 0x001ea20000300800 */
[----:B------:R-:W-:-:S03]  /*523d0*/  F2FP.F16.F32.PACK_AB R7, R6, R7 ;  /* 0x000000070607723e */ /* 0x000fc600000000ff */
        /* <DEDUP_REMOVED lines=13> */
[----:B------:R0:W-:Y:S04]  /*524b0*/  STL [R1+0x1c], R7 ;  /* 0x00001c0701007387 */ /* 0x0001e80000100800 */
[----:B0-----:R-:W2:Y:S02]  /*524c0*/  LDL.LU R7, [R1+0x1834] ;  /* 0x0018340001077983 */ /* 0x001ea40000300800 */
[----:B--2---:R-:W-:-:S02]  /*524d0*/  F2FP.F16.F32.PACK_AB R7, R6, R7 ;  /* 0x000000070607723e */ /* 0x004fc400000000ff */
        /* <DEDUP_REMOVED lines=25> */
[----:B------:R0:W-:Y:S04]  /*52670*/  STL [R1], R7 ;  /* 0x0000000701007387 */ /* 0x0001e80000100800 */
[----:B0-----:R-:W2:Y:S02]  /*52680*/  LDL.LU R7, [R1+0x17fc] ;  /* 0x0017fc0001077983 */ /* 0x001ea40000300800 */
[----:B--2---:R-:W-:-:S02]  /*52690*/  F2FP.F16.F32.PACK_AB R7, R6, R7 ;  /* 0x000000070607723e */ /* 0x004fc400000000ff */
[----:B------:R-:W2:Y:S02]  /*526a0*/  LDL.LU R6, [R1+0x17f8] ;  /* 0x0017f80001067983 */ /* 0x000ea40000300800 */
[----:B--2---:R-:W-:Y:S02]  /*526b0*/  F2FP.F16.F32.PACK_AB R6, R5, R6 ;  /* 0x000000060506723e */ /* 0x004fe400000000ff */
[----:B------:R-:W3:Y:S02]  /*526c0*/  LDL.LU R5, [R1+0x17f4] ;  /* 0x0017f40001057983 */ /* 0x000ee40000300800 */
[----:B---3--:R-:W-:Y:S02]  /*526d0*/  F2FP.F16.F32.PACK_AB R5, R4, R5 ;  /* 0x000000050405723e */ /* 0x008fe400000000ff */
[----:B------:R-:W4:Y:S02]  /*526e0*/  LDL.LU R4, [R1+0x17f0] ;  /* 0x0017f00001047983 */ /* 0x000f240000300800 */
[----:B----4-:R-:W-:-:S02]  /*526f0*/  F2FP.F16.F32.PACK_AB R4, R11, R4 ;  /* 0x000000040b04723e */ /* 0x010fc400000000ff */
[----:B------:R-:W2:Y:S02]  /*52700*/  LDL.LU R11, [R1+0x17ec] ;  /* 0x0017ec00010b7983 */ /* 0x000ea40000300800 */
[----:B--2---:R-:W-:Y:S02]  /*52710*/  F2FP.F16.F32.PACK_AB R11, R10, R11 ;  /* 0x0000000b0a0b723e */ /* 0x004fe400000000ff */
[----:B------:R-:W2:Y:S02]  /*52720*/  LDL.LU R10, [R1+0x17e8] ;  /* 0x0017e800010a7983 */ /* 0x000ea40000300800 */
[----:B--2---:R-:W-:Y:S02]  /*52730*/  F2FP.F16.F32.PACK_AB R10, R9, R10 ;  /* 0x0000000a090a723e */ /* 0x004fe400000000ff */
[----:B------:R-:W2:Y:S02]  /*52740*/  LDL.LU R9, [R1+0x17e4] ;  /* 0x0017e40001097983 */ /* 0x000ea40000300800 */
[----:B--2---:R-:W-:-:S02]  /*52750*/  F2FP.F16.F32.PACK_AB R9, R8, R9 ;  /* 0x000000090809723e */ /* 0x004fc400000000ff */
        /* <DEDUP_REMOVED lines=24> */
[----:B------:R-:W2:Y:S01]  /*528e0*/  LDL.LU R3, [R1+0x17b0] ;  /* 0x0017b00001037983 */ /* 0x000ea20000300800 */
[----:B------:R-:W-:Y:S02]  /*528f0*/  F2FP.F16.F32.PACK_AB R20, R29, R20 ;  /* 0x000000141d14723e */ /* 0x000fe400000000ff */
[----:B------:R-:W-:Y:S02]  /*52900*/  F2FP.F16.F32.PACK_AB R27, R0, R27 ;  /* 0x0000001b001b723e */ /* 0x000fe400000000ff */
[----:B------:R-:W-:Y:S02]  /*52910*/  F2FP.F16.F32.PACK_AB R26, R28, R26 ;  /* 0x0000001a1c1a723e */ /* 0x000fe400000000ff */
[----:B------:R-:W-:Y:S02]  /*52920*/  F2FP.F16.F32.PACK_AB R25, R2, R25 ;  /* 0x000000190219723e */ /* 0x000fe400000000ff */
[----:B--2---:R-:W-:-:S07]  /*52930*/  F2FP.F16.F32.PACK_AB R24, R24, R3 ;  /* 0x000000031818723e */ /* 0x004fce00000000ff */
.L_x_1:
[----:B------:R-:W2:Y:S01]  /*52940*/  LDL.LU R3, [R1+0x17a8] ;  /* 0x0017a80001037983 */ /* 0x000ea20000300800 */
[----:B------:R-:W1:Y:S01]  /*52950*/  S2R R29, SR_TID.X ;  /* 0x00000000001d7919 */ /* 0x000e620000002100 */
[----:B------:R-:W3:Y:S01]  /*52960*/  S2R R28, SR_CgaCtaId ;  /* 0x00000000001c7919 */ /* 0x000ee20000008800 */
[----:B0-----:R-:W-:Y:S01]  /*52970*/  MOV R2, 0x400 ;  /* 0x0000040000027802 */ /* 0x001fe20000000f00 */
[----:B------:R-:W0:Y:S01]  /*52980*/  LDCU.128 UR12, c[0x0][0x390] ;  /* 0x00007200ff0c77ac */ /* 0x000e220008000c00 */
[----:B------:R-:W-:Y:S01]  /*52990*/  STL [R1+0x17e0], R5 ;  /* 0x0017e00501007387 */ /* 0x000fe20000100800 */
[----:B------:R-:W4:Y:S03]  /*529a0*/  LDCU UR4, c[0x0][0x3b4] ;  /* 0x00007680ff0477ac */ /* 0x000f260008000800 */
[----:B------:R-:W-:Y:S04]  /*529b0*/  STL [R1+0x17dc], R6 ;  /* 0x0017dc0601007387 */ /* 0x000fe80000100800 */
[----:B------:R5:W-:Y:S04]  /*529c0*/  STL [R1+0x17d8], R7 ;  /* 0x0017d80701007387 */ /* 0x000be80000100800 */
[----:B-----5:R-:W5:Y:S04]  /*529d0*/  LDL.LU R7, [R1+0x17a4] ;  /* 0x0017a40001077983 */ /* 0x020f680000300800 */
[----:B------:R-:W4:Y:S01]  /*529e0*/  LDL.LU R6, [R1+0x350] ;  /* 0x0003500001067983 */ /* 0x000f220000300800 */
[----:B-1----:R-:W-:Y:S01]  /*529f0*/  IMAD.SHL.U32 R0, R29, 0x80, RZ ;  /* 0x000000801d007824 */ /* 0x002fe200078e00ff */
[----:B---3--:R-:W-:-:S02]  /*52a00*/  LEA R28, R28, R2, 0x18 ;  /* 0x000000021c1c7211 */ /* 0x008fc400078ec0ff */
[----:B------:R-:W-:-:S05]  /*52a10*/  LOP3.LUT R2, R29, 0x20, RZ, 0xc0, !PT ;  /* 0x000000201d027812 */ /* 0x000fca00078ec0ff */
[----:B------:R-:W-:Y:S01]  /*52a20*/  IMAD R2, R2, 0x10, R28 ;  /* 0x0000001002027824 */ /* 0x000fe200078e021c */
[----:B------:R-:W-:Y:S01]  /*52a30*/  BAR.SYNC.DEFER_BLOCKING 0x0 ;  /* 0x0000000000007b1d */ /* 0x000fe20000010000 */
[----:B--2---:R-:W-:Y:S01]  /*52a40*/  LOP3.LUT R0, R3, 0xc00, R0, 0xf8, !PT ;  /* 0x00000c0003007812 */ /* 0x004fe200078ef800 */
[----:B------:R-:W-:-:S05]  /*52a50*/  IMAD.SHL.U32 R3, R29, 0x200, RZ ;  /* 0x000002001d037824 */ /* 0x000fca00078e00ff */
[----:B------:R-:W-:Y:S01]  /*52a60*/  LOP3.LUT R5, R3, 0xc00, RZ, 0xc0, !PT ;  /* 0x00000c0003057812 */ /* 0x000fe200078ec0ff */
[----:B------:R-:W-:-:S05]  /*52a70*/  IMAD.SHL.U32 R3, R29, 0x4, RZ ;  /* 0x000000041d037824 */ /* 0x000fca00078e00ff */
[----:B------:R-:W-:Y:S02]  /*52a80*/  LOP3.LUT R3, R0, 0x70, R3, 0x78, !PT ;  /* 0x0000007000037812 */ /* 0x000fe400078e7803 */
[----:B-----5:R-:W-:Y:S02]  /*52a90*/  LOP3.LUT R0, R5, 0x1f0, R7, 0xf8, !PT ;  /* 0x000001f005007812 */ /* 0x020fe400078ef807 */
[----:B------:R-:W1:Y:S01]  /*52aa0*/  S2R R5, SR_TID.X ;  /* 0x0000000000057919 */ /* 0x000e620000002100 */
[----:B------:R-:W-:Y:S01]  /*52ab0*/  IMAD.IADD R3, R3, 0x1, R2 ;  /* 0x0000000103037824 */ /* 0x000fe200078e0202 */
[----:B------:R-:W-:-:S04]  /*52ac0*/  LOP3.LUT R0, R0, 0x20, R29, 0x78, !PT ;  /* 0x0000002000007812 */ /* 0x000fc800078e781d */
[----:B------:R2:W-:Y:S01]  /*52ad0*/  STS.128 [R3], R24 ;  /* 0x0000001803007388 */ /* 0x0005e20000000c00 */
[----:B------:R-:W-:-:S03]  /*52ae0*/  LOP3.LUT R2, R0, 0x40, RZ, 0x3c, !PT ;  /* 0x0000004000027812 */ /* 0x000fc600078e3cff */
[----:B------:R-:W-:Y:S01]  /*52af0*/  STS.128 [R3+0x180], R12 ;  /* 0x0001800c03007388 */ /* 0x000fe20000000c00 */
[----:B--2---:R-:W-:-:S03]  /*52b00*/  IMAD.IADD R27, R28, 0x1, R0 ;  /* 0x000000011c1b7824 */ /* 0x004fc600078e0200 */
[----:B------:R-:W0:Y:S01]  /*52b10*/  LDL.LU R26, [R1+0x17ac] ;  /* 0x0017ac00011a7983 */ /* 0x000e220000300800 */
[--C-:B-1----:R-:W-:Y:S02]  /*52b20*/  SHF.R.U32.HI R25, RZ, 0x4, R5.reuse ;  /* 0x00000004ff197819 */ /* 0x102fe40000011605 */
[----:B------:R-:W-:-:S03]  /*52b30*/  SHF.R.U32.HI R7, RZ, 0x4, R5 ;  /* 0x00000004ff077819 */ /* 0x000fc60000011605 */
[----:B------:R-:W-:Y:S02]  /*52b40*/  VIADD R25, R25, 0x7c ;  /* 0x0000007c19197836 */ /* 0x000fe40000000000 */
[----:B------:R-:W-:Y:S02]  /*52b50*/  VIADD R7, R7, 0x3c ;  /* 0x0000003c07077836 */ /* 0x000fe40000000000 */
[----:B------:R-:W-:Y:S01]  /*52b60*/  IMAD.IADD R5, R28, 0x1, R2 ;  /* 0x000000011c057824 */ /* 0x000fe200078e0202 */
[C---:B----4-:R-:W-:Y:S02]  /*52b70*/  LOP3.LUT R0, R6.reuse, R25, RZ, 0xfc, !PT ;  /* 0x0000001906007212 */ /* 0x050fe400078efcff */
[----:B------:R-:W-:Y:S01]  /*52b80*/  LOP3.LUT R2, R6, R7, RZ, 0xfc, !PT ;  /* 0x0000000706027212 */ /* 0x000fe200078efcff */
[----:B------:R-:W-:Y:S01]  /*52b90*/  STL [R1+0x44], R27 ;  /* 0x0000441b01007387 */ /* 0x000fe20000100800 */
[----:B------:R-:W1:Y:S03]  /*52ba0*/  LDC R7, c[0x0][0x3b8] ;  /* 0x0000ee00ff077b82 */ /* 0x000e660000000800 */
[----:B------:R2:W-:Y:S04]  /*52bb0*/  STL [R1+0x9c], R0 ;  /* 0x00009c0001007387 */ /* 0x0005e80000100800 */
[----:B------:R3:W-:Y:S01]  /*52bc0*/  STL [R1+0x5c], R2 ;  /* 0x00005c0201007387 */ /* 0x0007e20000100800 */
[----:B--2---:R-:W-:-:S02]  /*52bd0*/  SHF.R.U32.HI R0, RZ, 0x4, R29 ;  /* 0x00000004ff007819 */ /* 0x004fc4000001161d */
[----:B---3--:R-:W-:-:S04]  /*52be0*/  SHF.R.U32.HI R2, RZ, 0x4, R29 ;  /* 0x00000004ff027819 */ /* 0x008fc8000001161d */
[C-C-:B------:R-:W-:Y:S02]  /*52bf0*/  LOP3.LUT R13, R6.reuse, 0xfc, R2.reuse, 0xfe, !PT ;  /* 0x000000fc060d7812 */ /* 0x140fe400078efe02 */
[----:B------:R-:W-:Y:S01]  /*52c00*/  LOP3.LUT R12, R6, 0xbc, R2, 0xfe, !PT ;  /* 0x000000bc060c7812 */ /* 0x000fe200078efe02 */
[----:B------:R-:W-:Y:S01]  /*52c10*/  STL [R1+0x20], R5 ;  /* 0x0000200501007387 */ /* 0x000fe20000100800 */
[----:B------:R-:W-:-:S03]  /*52c20*/  SGXT.U32 R0, R0, 0x2 ;  /* 0x000000020000781a */ /* 0x000fc60000000000 */
[----:B------:R-:W-:Y:S04]  /*52c30*/  STL [R1+0xa8], R13 ;  /* 0x0000a80d01007387 */ /* 0x000fe80000100800 */
[----:B------:R2:W-:Y:S01]  /*52c40*/  STL [R1+0xa4], R12 ;  /* 0x0000a40c01007387 */ /* 0x0005e20000100800 */
[C-C-:B------:R-:W-:Y:S02]  /*52c50*/  LOP3.LUT R14, R6.reuse, 0xc, R0.reuse, 0xfe, !PT ;  /* 0x0000000c060e7812 */ /* 0x140fe400078efe00 */
[C-C-:B--2---:R-:W-:Y:S02]  /*52c60*/  LOP3.LUT R12, R6.reuse, 0x8, R0.reuse, 0xfe, !PT ;  /* 0x00000008060c7812 */ /* 0x144fe400078efe00 */
[----:B------:R-:W-:-:S03]  /*52c70*/  LOP3.LUT R13, R6, 0x10, R0, 0xfe, !PT ;  /* 0x00000010060d7812 */ /* 0x000fc600078efe00 */
[----:B------:R2:W-:Y:S04]  /*52c80*/  STL [R1+0x24], R12 ;  /* 0x0000240c01007387 */ /* 0x0005e80000100800 */
[----:B------:R3:W-:Y:S01]  /*52c90*/  STL [R1+0x28], R14 ;  /* 0x0000280e01007387 */ /* 0x0007e20000100800 */
[----:B--2---:R-:W-:-:S03]  /*52ca0*/  LOP3.LUT R12, R6, 0x14, R0, 0xfe, !PT ;  /* 0x00000014060c7812 */ /* 0x004fc600078efe00 */
[----:B------:R2:W-:Y:S01]  /*52cb0*/  STL [R1+0x2c], R13 ;  /* 0x00002c0d01007387 */ /* 0x0005e20000100800 */
[----:B---3--:R-:W-:-:S03]  /*52cc0*/  LOP3.LUT R14, R6, 0x18, R0, 0xfe, !PT ;  /* 0x00000018060e7812 */ /* 0x008fc600078efe00 */
[----:B------:R3:W-:Y:S01]  /*52cd0*/  STL [R1+0x30], R12 ;  /* 0x0000300c01007387 */ /* 0x0007e20000100800 */
[----:B--2---:R-:W-:-:S03]  /*52ce0*/  LOP3.LUT R13, R6, 0x1c, R0, 0xfe, !PT ;  /* 0x0000001c060d7812 */ /* 0x004fc600078efe00 */
[----:B------:R2:W-:Y:S01]  /*52cf0*/  STL [R1+0x34], R14 ;  /* 0x0000340e01007387 */ /* 0x0005e20000100800 */
[----:B---3--:R-:W-:-:S03]  /*52d00*/  LOP3.LUT R12, R6, 0x20, R0, 0xfe, !PT ;  /* 0x00000020060c7812 */ /* 0x008fc600078efe00 */
[----:B------:R3:W-:Y:S04]  /*52d10*/  STL [R1+0x38], R13 ;  /* 0x0000380d01007387 */ /* 0x0007e80000100800 */
[----:B------:R4:W-:Y:S01]  /*52d20*/  STL [R1+0x3c], R12 ;  /* 0x00003c0c01007387 */ /* 0x0009e20000100800 */
[C-C-:B--2---:R-:W-:Y:S02]  /*52d30*/  LOP3.LUT R14, R6.reuse, 0x24, R0.reuse, 0xfe, !PT ;  /* 0x00000024060e7812 */ /* 0x144fe400078efe00 */
[----:B---3--:R-:W-:-:S03]  /*52d40*/  LOP3.LUT R13, R6, 0x28, R0, 0xfe, !PT ;  /* 0x00000028060d7812 */ /* 0x008fc600078efe00 */
[----:B------:R2:W-:Y:S01]  /*52d50*/  STL [R1+0x40], R14 ;  /* 0x0000400e01007387 */ /* 0x0005e20000100800 */
[----:B----4-:R-:W-:-:S03]  /*52d60*/  LOP3.LUT R12, R6, 0x2c, R0, 0xfe, !PT ;  /* 0x0000002c060c7812 */ /* 0x010fc600078efe00 */
        /* <DEDUP_REMOVED lines=37> */
[----:B------:R-:W-:Y:S01]  /*52fc0*/  STS.128 [R3+0x100], R20 ;  /* 0x0001001403007388 */ /* 0x000fe20000000c00 */
[----:B--2---:R-:W-:-:S03]  /*52fd0*/  LOP3.LUT R14, R6, 0x88, R0, 0xfe, !PT ;  /* 0x00000088060e7812 */ /* 0x004fc600078efe00 */
[----:B------:R-:W-:Y:S01]  /*52fe0*/  STS.128 [R3+0x80], R16 ;  /* 0x0000801003007388 */ /* 0x000fe20000000c00 */
[----:B---3--:R-:W-:-:S03]  /*52ff0*/  LOP3.LUT R13, R6, 0x8c, R0, 0xfe, !PT ;  /* 0x0000008c060d7812 */ /* 0x008fc600078efe00 */
        /* <DEDUP_REMOVED lines=19> */
[----:B------:R-:W-:Y:S01]  /*53130*/  STL [R1+0xd8], R14 ;  /* 0x0000d80e01007387 */ /* 0x000fe20000100800 */
[----:B----4-:R-:W-:-:S03]  /*53140*/  LOP3.LUT R12, R6, 0xb4, R0, 0xfe, !PT ;  /* 0x000000b4060c7812 */ /* 0x010fc600078efe00 */
[----:B------:R-:W-:Y:S04]  /*53150*/  STL [R1+0xdc], R13 ;  /* 0x0000dc0d01007387 */ /* 0x000fe80000100800 */
[----:B------:R-:W-:Y:S01]  /*53160*/  STL [R1+0xe0], R12 ;  /* 0x0000e00c01007387 */ /* 0x000fe20000100800 */
[----:B------:R-:W-:Y:S06]  /*53170*/  BAR.SYNC.DEFER_BLOCKING 0x0 ;  /* 0x0000000000007b1d */ /* 0x000fec0000010000 */
[----:B------:R-:W2:Y:S01]  /*53180*/  LDS.128 R12, [R27] ;  /* 0x000000001b0c7984 */ /* 0x000ea20000000c00 */
[----:B------:R-:W-:-:S05]  /*53190*/  LOP3.LUT R16, R6, 0xb8, R0, 0xfe, !PT ;  /* 0x000000b806107812 */ /* 0x000fca00078efe00 */
[----:B------:R3:W-:Y:S02]  /*531a0*/  STL [R1+0xe4], R16 ;  /* 0x0000e41001007387 */ /* 0x0007e40000100800 */
[C-C-:B---3--:R-:W-:Y:S02]  /*531b0*/  LOP3.LUT R16, R6.reuse, 0xc4, R0.reuse, 0xfe, !PT ;  /* 0x000000c406107812 */ /* 0x148fe400078efe00 */
[----:B--2---:R2:W-:Y:S02]  /*531c0*/  STL [R1+0x17b0], R15 ;  /* 0x0017b00f01007387 */ /* 0x0045e40000100800 */
[----:B--2---:R-:W-:-:S05]  /*531d0*/  LOP3.LUT R15, R6, 0xc0, R0, 0xfe, !PT ;  /* 0x000000c0060f7812 */ /* 0x004fca00078efe00 */
[----:B------:R2:W-:Y:S04]  /*531e0*/  STL [R1+0xe8], R15 ;  /* 0x0000e80f01007387 */ /* 0x0005e80000100800 */
[----:B------:R-:W-:Y:S04]  /*531f0*/  STL [R1+0xec], R16 ;  /* 0x0000ec1001007387 */ /* 0x000fe80000100800 */
[----:B------:R-:W3:Y:S01]  /*53200*/  LDS.128 R16, [R5] ;  /* 0x0000000005107984 */ /* 0x000ee20000000c00 */
[C-C-:B------:R-:W-:Y:S02]  /*53210*/  LOP3.LUT R20, R6.reuse, 0xc8, R0.reuse, 0xfe, !PT ;  /* 0x000000c806147812 */ /* 0x140fe400078efe00 */
[----:B--2---:R-:W-:-:S03]  /*53220*/  LOP3.LUT R15, R6, 0xcc, R0, 0xfe, !PT ;  /* 0x000000cc060f7812 */ /* 0x004fc600078efe00 */
[----:B------:R-:W-:Y:S04]  /*53230*/  STL [R1+0xf0], R20 ;  /* 0x0000f01401007387 */ /* 0x000fe80000100800 */
[----:B---3--:R-:W-:Y:S04]  /*53240*/  STL.64 [R1+0x17c0], R18 ;  /* 0x0017c01201007387 */ /* 0x008fe80000100a00 */
[----:B------:R2:W-:Y:S04]  /*53250*/  STL [R1+0xf4], R15 ;  /* 0x0000f40f01007387 */ /* 0x0005e80000100800 */
[----:B------:R3:W-:Y:S01]  /*53260*/  STL.64 [R1+0x17b8], R16 ;  /* 0x0017b81001007387 */ /* 0x0007e20000100a00 */
[----:B--2---:R-:W-:-:S02]  /*53270*/  LOP3.LUT R15, R6, 0xd0, R0, 0xfe, !PT ;  /* 0x000000d0060f7812 */ /* 0x004fc400078efe00 */
[----:B---3--:R-:W-:-:S03]  /*53280*/  LOP3.LUT R16, R6, 0xd4, R0, 0xfe, !PT ;  /* 0x000000d406107812 */ /* 0x008fc600078efe00 */
[----:B------:R2:W-:Y:S01]  /*53290*/  STL [R1+0xf8], R15 ;  /* 0x0000f80f01007387 */ /* 0x0005e20000100800 */
[----:B------:R-:W-:-:S03]  /*532a0*/  LOP3.LUT R17, R6, 0xd8, R0, 0xfe, !PT ;  /* 0x000000d806117812 */ /* 0x000fc600078efe00 */
[----:B------:R3:W-:Y:S01]  /*532b0*/  STL [R1+0xfc], R16 ;  /* 0x0000fc1001007387 */ /* 0x0007e20000100800 */
[----:B--2---:R-:W-:-:S03]  /*532c0*/  LOP3.LUT R15, R6, 0xdc, R0, 0xfe, !PT ;  /* 0x000000dc060f7812 */ /* 0x004fc600078efe00 */
[----:B---3--:R-:W2:Y:S04]  /*532d0*/  LDL.LU R16, [R1+0x10] ;  /* 0x0000100001107983 */ /* 0x008ea80000300800 */
[----:B------:R3:W-:Y:S04]  /*532e0*/  STL [R1+0x100], R17 ;  /* 0x0001001101007387 */ /* 0x0007e80000100800 */
[----:B------:R4:W-:Y:S04]  /*532f0*/  STL [R1+0x104], R15 ;  /* 0x0001040f01007387 */ /* 0x0009e80000100800 */
[----:B---3--:R-:W2:Y:S04]  /*53300*/  LDL.LU R17, [R1+0x14] ;  /* 0x0000140001117983 */ /* 0x008ea80000300800 */
[----:B------:R-:W3:Y:S04]  /*53310*/  LDL.LU R18, [R1+0x18] ;  /* 0x0000180001127983 */ /* 0x000ee80000300800 */
[----:B------:R-:W3:Y:S01]  /*53320*/  LDL.LU R19, [R1+0x1c] ;  /* 0x00001c0001137983 */ /* 0x000ee20000300800 */
[----:B----4-:R-:W-:-:S02]  /*53330*/  LOP3.LUT R15, R6, 0xe0, R0, 0xfe, !PT ;  /* 0x000000e0060f7812 */ /* 0x010fc400078efe00 */
[C-C-:B------:R-:W-:Y:S02]  /*53340*/  LOP3.LUT R21, R6.reuse, 0xe4, R0.reuse, 0xfe, !PT ;  /* 0x000000e406157812 */ /* 0x140fe400078efe00 */
[C-C-:B------:R-:W-:Y:S02]  /*53350*/  LOP3.LUT R20, R6.reuse, 0xe8, R0.reuse, 0xfe, !PT ;  /* 0x000000e806147812 */ /* 0x140fe400078efe00 */
[C-C-:B------:R-:W-:Y:S02]  /*53360*/  LOP3.LUT R23, R6.reuse, 0xf0, R0.reuse, 0xfe, !PT ;  /* 0x000000f006177812 */ /* 0x140fe400078efe00 */
[C---:B------:R-:W-:Y:S02]  /*53370*/  LOP3.LUT R28, R6.reuse, R0, RZ, 0xfc, !PT ;  /* 0x00000000061c7212 */ /* 0x040fe400078efcff */
[----:B------:R-:W-:Y:S02]  /*53380*/  LOP3.LUT R2, R6, 0x4, R0, 0xfe, !PT ;  /* 0x0000000406027812 */ /* 0x000fe400078efe00 */
[----:B0-----:R-:W-:-:S04]  /*53390*/  ISETP.GE.AND P0, PT, R26, UR14, PT ;  /* 0x0000000e1a007c0c */ /* 0x001fc8000bf06270 */
[C---:B------:R-:W-:Y:S01]  /*533a0*/  ISETP.LT.AND P3, PT, R28.reuse, UR15, !P0 ;  /* 0x0000000f1c007c0c */ /* 0x040fe2000c761270 */
[----:B-1----:R-:W-:Y:S01]  /*533b0*/  IMAD R28, R28, R7, RZ ;  /* 0x000000071c1c7224 */ /* 0x002fe200078e02ff */
[----:B---3--:R-:W-:Y:S04]  /*533c0*/  STL.64 [R1+0x17d0], R18 ;  /* 0x0017d01201007387 */ /* 0x008fe80000100a00 */
[----:B--2---:R0:W-:Y:S04]  /*533d0*/  STL.64 [R1+0x17c8], R16 ;  /* 0x0017c81001007387 */ /* 0x0041e80000100a00 */
[----:B0-----:R-:W2:Y:S04]  /*533e0*/  LDL.LU R16, [R1] ;  /* 0x0000000001107983 */ /* 0x001ea80000300800 */
[----:B------:R-:W2:Y:S04]  /*533f0*/  LDL.LU R17, [R1+0x4] ;  /* 0x0000040001117983 */ /* 0x000ea80000300800 */
[----:B------:R-:W2:Y:S04]  /*53400*/  LDL.LU R18, [R1+0x8] ;  /* 0x0000080001127983 */ /* 0x000ea80000300800 */
[----:B------:R-:W2:Y:S04]  /*53410*/  LDL.LU R19, [R1+0xc] ;  /* 0x00000c0001137983 */ /* 0x000ea80000300800 */
[----:B------:R0:W-:Y:S04]  /*53420*/  STL [R1+0x108], R15 ;  /* 0x0001080f01007387 */ /* 0x0001e80000100800 */
[----:B------:R-:W-:Y:S01]  /*53430*/  STL [R1+0x10c], R21 ;  /* 0x00010c1501007387 */ /* 0x000fe20000100800 */
[----:B0-----:R-:W-:-:S03]  /*53440*/  LOP3.LUT R15, R6, 0xec, R0, 0xfe, !PT ;  /* 0x000000ec060f7812 */ /* 0x001fc600078efe00 */
[----:B------:R-:W-:Y:S04]  /*53450*/  STL [R1+0x110], R20 ;  /* 0x0001101401007387 */ /* 0x000fe80000100800 */
[----:B------:R0:W-:Y:S04]  /*53460*/  STL [R1+0x114], R15 ;  /* 0x0001140f01007387 */ /* 0x0001e80000100800 */
[----:B------:R-:W-:Y:S04]  /*53470*/  STL [R1+0x118], R23 ;  /* 0x0001181701007387 */ /* 0x000fe80000100800 */
[----:B------:R1:W-:Y:S01]  /*53480*/  LDS.128 R20, [R5+0x200] ;  /* 0x0002000005147984 */ /* 0x0003e20000000c00 */
[----:B0-----:R-:W-:-:S02]  /*53490*/  LOP3.LUT R15, R6, 0xf4, R0, 0xfe, !PT ;  /* 0x000000f4060f7812 */ /* 0x001fc400078efe00 */
[----:B-1----:R-:W-:-:S03]  /*534a0*/  LOP3.LUT R5, R6, 0xf8, R0, 0xfe, !PT ;  /* 0x000000f806057812 */ /* 0x002fc600078efe00 */
[----:B------:R0:W-:Y:S04]  /*534b0*/  STL [R1+0x11c], R15 ;  /* 0x00011c0f01007387 */ /* 0x0001e80000100800 */
[----:B0-----:R-:W3:Y:S04]  /*534c0*/  LDL.LU R15, [R1+0x2c] ;  /* 0x00002c00010f7983 */ /* 0x001ee80000300800 */
[----:B------:R0:W-:Y:S02]  /*534d0*/  STL [R1+0x120], R5 ;  /* 0x0001200501007387 */ /* 0x0001e40000100800 */
[----:B0-----:R-:W-:-:S02]  /*534e0*/  LOP3.LUT R5, R6, 0x80, R0, 0xfe, !PT ;  /* 0x0000008006057812 */ /* 0x001fc400078efe00 */
[----:B------:R-:W-:-:S03]  /*534f0*/  LOP3.LUT R0, R6, 0x78, R0, 0xfe, !PT ;  /* 0x0000007806007812 */ /* 0x000fc600078efe00 */
[----:B------:R0:W-:Y:S04]  /*53500*/  STL [R1+0xa0], R5 ;  /* 0x0000a00501007387 */ /* 0x0001e80000100800 */
[----:B0-----:R-:W4:Y:S04]  /*53510*/  LDL.LU R5, [R1+0x17e0] ;  /* 0x0017e00001057983 */ /* 0x001f280000300800 */
[----:B------:R-:W4:Y:S04]  /*53520*/  LDL.LU R6, [R1+0x17dc] ;  /* 0x0017dc0001067983 */ /* 0x000f280000300800 */
[----:B------:R-:W-:Y:S04]  /*53530*/  STL [R1+0x98], R0 ;  /* 0x0000980001007387 */ /* 0x000fe80000100800 */
[----:B------:R-:W4:Y:S01]  /*53540*/  LDL.LU R7, [R1+0x17d8] ;  /* 0x0017d80001077983 */ /* 0x000f220000300800 */
[----:B------:R-:W-:-:S03]  /*53550*/  IMAD R29, R26, UR4, RZ ;  /* 0x000000041a1d7c24 */ /* 0x000fc6000f8e02ff */
[----:B------:R-:W0:Y:S01]  /*53560*/  LDS.128 R24, [R27+0x200] ;  /* 0x000200001b187984 */ /* 0x000e220000000c00 */
[----:B------:R-:W-:Y:S06]  /*53570*/  BAR.SYNC.DEFER_BLOCKING 0x0 ;  /* 0x0000000000007b1d */ /* 0x000fec0000010000 */
[----:B------:R1:W-:Y:S04]  /*53580*/  STS.128 [R3], R8 ;  /* 0x0000000803007388 */ /* 0x0003e80000000c00 */
[----:B-1----:R-:W5:Y:S01]  /*53590*/  LDL.LU R11, [R1+0x30] ;  /* 0x00003000010b7983 */ /* 0x002f620000300800 */
[----:B------:R-:W1:Y:S03]  /*535a0*/  LDC R10, c[0x0][0x3b8] ;  /* 0x0000ee00ff0a7b82 */ /* 0x000e660000000800 */
[----:B--2---:R-:W-:Y:S04]  /*535b0*/  STS.128 [R3+0x80], R16 ;  /* 0x0000801003007388 */ /* 0x004fe80000000c00 */
[----:B----4-:R2:W-:Y:S04]  /*535c0*/  STS.128 [R3+0x100], R4 ;  /* 0x0001000403007388 */ /* 0x0105e80000000c00 */
[----:B--2---:R-:W2:Y:S04]  /*535d0*/  LDL.LU R6, [R1+0x24] ;  /* 0x0000240001067983 */ /* 0x004ea80000300800 */
[----:B------:R-:W4:Y:S04]  /*535e0*/  LDL.LU R7, [R1+0x28] ;  /* 0x0000280001077983 */ /* 0x000f280000300800 */
[----:B------:R-:W2:Y:S04]  /*535f0*/  LDL.LU.64 R18, [R1+0x17d0] ;  /* 0x0017d00001127983 */ /* 0x000ea80000300a00 */
[----:B------:R-:W2:Y:S01]  /*53600*/  LDL.LU.64 R16, [R1+0x17c8] ;  /* 0x0017c80001107983 */ /* 0x000ea20000300a00 */
[----:B------:R-:W-:Y:S01]  /*53610*/  LEA R0, P2, R29, UR12, 0x1 ;  /* 0x0000000c1d007c11 */ /* 0x000fe2000f8408ff */
[C---:B-1----:R-:W-:Y:S01]  /*53620*/  IMAD R10, R2.reuse, R10, RZ ;  /* 0x0000000a020a7224 */ /* 0x042fe200078e02ff */
[----:B------:R-:W-:-:S02]  /*53630*/  ISETP.LT.AND P1, PT, R2, UR15, !P0 ;  /* 0x0000000f02007c0c */ /* 0x000fc4000c721270 */
[----:B------:R-:W-:Y:S02]  /*53640*/  LEA.HI.X.SX32 R2, R29, UR13, 0x1, P2 ;  /* 0x0000000d1d027c11 */ /* 0x000fe400090f0eff */
[----:B------:R-:W3:Y:S01]  /*53650*/  LDL.LU R29, [R1+0x34] ;  /* 0x00003400011d7983 */ /* 0x000ee20000300800 */
[----:B------:R-:W-:-:S04]  /*53660*/  LEA R8, P2, R28, R0, 0x1 ;  /* 0x000000001c087211 */ /* 0x000fc800078408ff */
[----:B------:R-:W-:Y:S02]  /*53670*/  LEA.HI.X.SX32 R9, R28, R2, 0x1, P2 ;  /* 0x000000021c097211 */ /* 0x000fe400010f0eff */
[----:B------:R-:W1:Y:S01]  /*53680*/  LDC R28, c[0x0][0x3b8] ;  /* 0x0000ee00ff1c7b82 */ /* 0x000e620000000800 */
[----:B--2---:R2:W-:Y:S07]  /*53690*/  STS.128 [R3+0x180], R16 ;  /* 0x0001801003007388 */ /* 0x0045ee0000000c00 */
[----:B------:R-:W-:Y:S06]  /*536a0*/  BAR.SYNC.DEFER_BLOCKING 0x0 ;  /* 0x0000000000007b1d */ /* 0x000fec0000010000 */
[----:B--2---:R-:W2:Y:S04]  /*536b0*/  LDL.LU.64 R18, [R1+0x17c0] ;  /* 0x0017c00001127983 */ /* 0x004ea80000300a00 */
[----:B------:R-:W2:Y:S01]  /*536c0*/  LDL.LU.64 R16, [R1+0x17b8] ;  /* 0x0017b80001107983 */ /* 0x000ea20000300a00 */
[----:B------:R-:W-:Y:S01]  /*536d0*/  LEA R4, P4, R10, R0, 0x1 ;  /* 0x000000000a047211 */ /* 0x000fe200078808ff */
[C---:B-1----:R-:W-:Y:S01]  /*536e0*/  IMAD R3, R6.reuse, R28, RZ ;  /* 0x0000001c06037224 */ /* 0x042fe200078e02ff */
[----:B------:R-:W-:-:S02]  /*536f0*/  ISETP.LT.AND P2, PT, R6, UR15, !P0 ;  /* 0x0000000f06007c0c */ /* 0x000fc4000c741270 */
[----:B------:R-:W-:Y:S01]  /*53700*/  LEA.HI.X.SX32 R5, R10, R2, 0x1, P4 ;  /* 0x000000020a057211 */ /* 0x000fe200020f0eff */
[----:B------:R1:W-:Y:S01]  /*53710*/  @P3 STG.E.U16 desc[UR8][R8.64], R12 ;  /* 0x0000000c08003986 */ /* 0x0003e2000c101508 */
[----:B----4-:R-:W-:Y:S02]  /*53720*/  ISETP.LT.AND P3, PT, R7, UR15, !P0 ;  /* 0x0000000f07007c0c */ /* 0x010fe4000c761270 */
[----:B------:R-:W-:Y:S01]  /*53730*/  LEA R6, P4, R3, R0, 0x1 ;  /* 0x0000000003067211 */ /* 0x000fe200078808ff */
[----:B------:R-:W4:Y:S01]  /*53740*/  LDL.LU R10, [R1+0x40] ;  /* 0x00004000010a7983 */ /* 0x000f220000300800 */
[----:B-1----:R-:W-:Y:S02]  /*53750*/  IMAD R8, R7, R28, RZ ;  /* 0x0000001c07087224 */ /* 0x002fe400078e02ff */
[----:B------:R-:W-:Y:S01]  /*53760*/  LEA.HI.X.SX32 R7, R3, R2, 0x1, P4 ;  /* 0x0000000203077211 */ /* 0x000fe200020f0eff */
[----:B------:R-:W4:Y:S01]  /*53770*/  LDL.LU R9, [R1+0x3c] ;  /* 0x00003c0001097983 */ /* 0x000f220000300800 */
[----:B---3--:R-:W-:Y:S01]  /*53780*/  IMAD R3, R15, R28, RZ ;  /* 0x0000001c0f037224 */ /* 0x008fe200078e02ff */
[----:B-----5:R-:W-:-:S02]  /*53790*/  ISETP.LT.AND P4, PT, R11, UR15, !P0 ;  /* 0x0000000f0b007c0c */ /* 0x020fc4000c781270 */
[----:B------:R-:W-:Y:S01]  /*537a0*/  PRMT R12, R12, 0x7632, R12 ;  /* 0x000076320c0c7816 */ /* 0x000fe2000000000c */
[----:B--2---:R1:W-:Y:S04]  /*537b0*/  @P1 STG.E.U16 desc[UR8][R4.64], R16 ;  /* 0x0000001004001986 */ /* 0x0043e8000c101508 */
[----:B0-----:R0:W-:Y:S01]  /*537c0*/  @P2 STG.E.U16 desc[UR8][R6.64], R24 ;  /* 0x0000001806002986 */ /* 0x0011e2000c101508 */
[----:B-1----:R-:W-:-:S04]  /*537d0*/  LEA R4, P5, R8, R0, 0x1 ;  /* 0x0000000008047211 */ /* 0x002fc800078a08ff */
[----:B------:R-:W-:Y:S01]  /*537e0*/  LEA.HI.X.SX32 R5, R8, R2, 0x1, P5 ;  /* 0x0000000208057211 */ /* 0x000fe200028f0eff */
[----:B------:R-:W-:Y:S01]  /*537f0*/  IMAD R8, R11, R28, RZ ;  /* 0x0000001c0b087224 */ /* 0x000fe200078e02ff */
[----:B------:R-:W-:Y:S02]  /*53800*/  ISETP.LT.AND P1, PT, R15, UR15, !P0 ;  /* 0x0000000f0f007c0c */ /* 0x000fe4000c721270 */
[----:B------:R-:W2:Y:S04]  /*53810*/  LDL.LU R15, [R1+0x17b0] ;  /* 0x0017b000010f7983 */ /* 0x000ea80000300800 */
[----:B------:R1:W-:Y:S01]  /*53820*/  @P3 STG.E.U16 desc[UR8][R4.64], R20 ;  /* 0x0000001404003986 */ /* 0x0003e2000c101508 */
[----:B0-----:R-:W-:-:S03]  /*53830*/  LEA R6, P2, R3, R0, 0x1 ;  /* 0x0000000003067211 */ /* 0x001fc600078408ff */
[----:B------:R-:W3:Y:S01]  /*53840*/  LDL.LU R11, [R1+0x48] ;  /* 0x00004800010b7983 */ /* 0x000ee20000300800 */
[----:B-1----:R-:W-:-:S04]  /*53850*/  LEA R4, P3, R8, R0, 0x1 ;  /* 0x0000000008047211 */ /* 0x002fc800078608ff */
[-C--:B------:R-:W-:Y:S02]  /*53860*/  LEA.HI.X.SX32 R5, R8, R2.reuse, 0x1, P3 ;  /* 0x0000000208057211 */ /* 0x080fe400018f0eff */
[----:B------:R-:W5:Y:S01]  /*53870*/  LDL.LU R8, [R1+0x38] ;  /* 0x0000380001087983 */ /* 0x000f620000300800 */
[----:B------:R-:W-:Y:S01]  /*53880*/  LEA.HI.X.SX32 R7, R3, R2, 0x1, P2 ;  /* 0x0000000203077211 */ /* 0x000fe200010f0eff */
[C---:B------:R-:W-:Y:S01]  /*53890*/  IMAD R3, R29.reuse, R28, RZ ;  /* 0x0000001c1d037224 */ /* 0x040fe200078e02ff */
[----:B------:R-:W-:Y:S02]  /*538a0*/  PRMT R16, R16, 0x7632, R16 ;  /* 0x0000763210107816 */ /* 0x000fe40000000010 */
[----:B------:R-:W-:Y:S01]  /*538b0*/  ISETP.LT.AND P5, PT, R29, UR15, !P0 ;  /* 0x0000000f1d007c0c */ /* 0x000fe2000c7a1270 */
[----:B------:R-:W-:Y:S04]  /*538c0*/  @P1 STG.E.U16 desc[UR8][R6.64], R12 ;  /* 0x0000000c06001986 */ /* 0x000fe8000c101508 */
[----:B------:R0:W-:Y:S01]  /*538d0*/  @P4 STG.E.U16 desc[UR8][R4.64], R16 ;  /* 0x0000001004004986 */ /* 0x0001e2000c101508 */
[----:B------:R-:W-:-:S03]  /*538e0*/  PRMT R24, R24, 0x7632, R24 ;  /* 0x0000763218187816 */ /* 0x000fc60000000018 */
[----:B------:R-:W2:Y:S01]  /*538f0*/  LDL.LU R29, [R1+0x54] ;  /* 0x00005400011d7983 */ /* 0x000ea20000300800 */
[----:B0-----:R-:W-:-:S03]  /*53900*/  LEA R4, P2, R3, R0, 0x1 ;  /* 0x0000000003047211 */ /* 0x001fc600078408ff */
[----:B------:R-:W2:Y:S01]  /*53910*/  LDL.LU R16, [R1+0x50] ;  /* 0x0000500001107983 */ /* 0x000ea20000300800 */
[----:B------:R-:W-:-:S03]  /*53920*/  LEA.HI.X.SX32 R5, R3, R2, 0x1, P2 ;  /* 0x0000000203057211 */ /* 0x000fc600010f0eff */
[----:B------:R-:W2:Y:S04]  /*53930*/  LDL.LU R12, [R1+0x58] ;  /* 0x00005800010c7983 */ /* 0x000ea80000300800 */
[----:B------:R0:W-:Y:S04]  /*53940*/  @P5 STG.E.U16 desc[UR8][R4.64], R24 ;  /* 0x0000001804005986 */ /* 0x0001e8000c101508 */
[----:B0-----:R-:W2:Y:S01]  /*53950*/  LDL.LU R24, [R1+0x4c] ;  /* 0x00004c0001187983 */ /* 0x001ea20000300800 */
[C---:B----4-:R-:W-:Y:S01]  /*53960*/  ISETP.LT.AND P1, PT, R9.reuse, UR15, !P0 ;  /* 0x0000000f09007c0c */ /* 0x050fe2000c721270 */
[-C--:B------:R-:W-:Y:S01]  /*53970*/  IMAD R7, R9, R28.reuse, RZ ;  /* 0x0000001c09077224 */ /* 0x080fe200078e02ff */
[C---:B------:R-:W-:Y:S01]  /*53980*/  ISETP.LT.AND P2, PT, R10.reuse, UR15, !P0 ;  /* 0x0000000f0a007c0c */ /* 0x040fe2000c741270 */
[----:B------:R-:W-:Y:S01]  /*53990*/  IMAD R10, R10, R28, RZ ;  /* 0x0000001c0a0a7224 */ /* 0x000fe200078e02ff */
[----:B------:R-:W-:-:S02]  /*539a0*/  PRMT R20, R20, 0x7632, R20 ;  /* 0x0000763214147816 */ /* 0x000fc40000000014 */
[CC--:B------:R-:W-:Y:S02]  /*539b0*/  LEA R6, P5, R7.reuse, R0.reuse, 0x1 ;  /* 0x0000000007067211 */ /* 0x0c0fe400078a08ff */
[C---:B------:R-:W-:Y:S02]  /*539c0*/  LEA R4, P6, R10.reuse, R0, 0x1 ;  /* 0x000000000a047211 */ /* 0x040fe400078c08ff */
[-C--:B------:R-:W-:Y:S02]  /*539d0*/  LEA.HI.X.SX32 R7, R7, R2.reuse, 0x1, P5 ;  /* 0x0000000207077211 */ /* 0x080fe400028f0eff */
[----:B------:R-:W-:Y:S01]  /*539e0*/  LEA.HI.X.SX32 R5, R10, R2, 0x1, P6 ;  /* 0x000000020a057211 */ /* 0x000fe200030f0eff */
[C---:B-----5:R-:W-:Y:S01]  /*539f0*/  IMAD R3, R8.reuse, R28, RZ ;  /* 0x0000001c08037224 */ /* 0x060fe200078e02ff */
[----:B------:R-:W-:-:S04]  /*53a00*/  ISETP.LT.AND P3, PT, R8, UR15, !P0 ;  /* 0x0000000f08007c0c */ /* 0x000fc8000c761270 */
[----:B------:R-:W-:-:S04]  /*53a10*/  LEA R8, P4, R3, R0, 0x1 ;  /* 0x0000000003087211 */ /* 0x000fc800078808ff */
[----:B------:R-:W-:Y:S01]  /*53a20*/  LEA.HI.X.SX32 R9, R3, R2, 0x1, P4 ;  /* 0x0000000203097211 */ /* 0x000fe200020f0eff */
[C---:B---3--:R-:W-:Y:S01]  /*53a30*/  IMAD R3, R11.reuse, R28, RZ ;  /* 0x0000001c0b037224 */ /* 0x048fe200078e02ff */
[----:B------:R-:W-:Y:S02]  /*53a40*/  ISETP.LT.AND P4, PT, R11, UR15, !P0 ;  /* 0x0000000f0b007c0c */ /* 0x000fe4000c781270 */
[----:B------:R-:W3:Y:S04]  /*53a50*/  LDL.LU R11, [R1+0x5c] ;  /* 0x00005c00010b7983 */ /* 0x000ee80000300800 */
[----:B------:R0:W-:Y:S04]  /*53a60*/  @P3 STG.E.U16 desc[UR8][R8.64], R20 ;  /* 0x0000001408003986 */ /* 0x0001e8000c101508 */
[----:B------:R-:W-:Y:S04]  /*53a70*/  @P1 STG.E.U16 desc[UR8][R6.64], R13 ;  /* 0x0000000d06001986 */ /* 0x000fe8000c101508 */
[----:B------:R-:W4:Y:S01]  /*53a80*/  LDL.LU R10, [R1+0x64] ;  /* 0x00006400010a7983 */ /* 0x000f220000300800 */
[----:B0-----:R-:W-:-:S04]  /*53a90*/  LEA R8, P3, R3, R0, 0x1 ;  /* 0x0000000003087211 */ /* 0x001fc800078608ff */
[----:B------:R-:W-:Y:S01]  /*53aa0*/  LEA.HI.X.SX32 R9, R3, R2, 0x1, P3 ;  /* 0x0000000203097211 */ /* 0x000fe200018f0eff */
[----:B------:R-:W-:Y:S04]  /*53ab0*/  @P2 STG.E.U16 desc[UR8][R4.64], R17 ;  /* 0x0000001104002986 */ /* 0x000fe8000c101508 */
[----:B------:R0:W-:Y:S01]  /*53ac0*/  @P4 STG.E.U16 desc[UR8][R8.64], R25 ;  /* 0x0000001908004986 */ /* 0x0001e2000c101508 */
[C---:B--2---:R-:W-:Y:S01]  /*53ad0*/  ISETP.LT.AND P3, PT, R24.reuse, UR15, !P0 ;  /* 0x0000000f18007c0c */ /* 0x044fe2000c761270 */
[----:B------:R-:W-:Y:S02]  /*53ae0*/  IMAD R3, R24, R28, RZ ;  /* 0x0000001c18037224 */ /* 0x000fe400078e02ff */
[----:B------:R-:W2:Y:S04]  /*53af0*/  LDL.LU R24, [R1+0x68] ;  /* 0x0000680001187983 */ /* 0x000ea80000300800 */
[----:B0-----:R-:W5:Y:S01]  /*53b00*/  LDL.LU R9, [R1+0x60] ;  /* 0x0000600001097983 */ /* 0x001f620000300800 */
[----:B------:R-:W-:-:S02]  /*53b10*/  LEA R4, P4, R3, R0, 0x1 ;  /* 0x0000000003047211 */ /* 0x000fc400078808ff */
[----:B------:R-:W-:Y:S02]  /*53b20*/  ISETP.LT.AND P1, PT, R29, UR15, !P0 ;  /* 0x0000000f1d007c0c */ /* 0x000fe4000c721270 */
[----:B------:R-:W-:Y:S01]  /*53b30*/  LEA.HI.X.SX32 R5, R3, R2, 0x1, P4 ;  /* 0x0000000203057211 */ /* 0x000fe200020f0eff */
[-C--:B------:R-:W-:Y:S02]  /*53b40*/  IMAD R3, R29, R28.reuse, RZ ;  /* 0x0000001c1d037224 */ /* 0x080fe400078e02ff */
[----:B------:R-:W2:Y:S01]  /*53b50*/  LDL.LU R29, [R1+0x6c] ;  /* 0x00006c00011d7983 */ /* 0x000ea20000300800 */
[C---:B------:R-:W-:Y:S01]  /*53b60*/  IMAD R7, R16.reuse, R28, RZ ;  /* 0x0000001c10077224 */ /* 0x040fe200078e02ff */
[----:B------:R-:W-:Y:S02]  /*53b70*/  ISETP.LT.AND P2, PT, R16, UR15, !P0 ;  /* 0x0000000f10007c0c */ /* 0x000fe4000c741270 */
[----:B------:R0:W-:Y:S02]  /*53b80*/  @P3 STG.E.U16 desc[UR8][R4.64], R21 ;  /* 0x0000001504003986 */ /* 0x0001e4000c101508 */
[----:B------:R-:W-:-:S02]  /*53b90*/  LEA R6, P5, R7, R0, 0x1 ;  /* 0x0000000007067211 */ /* 0x000fc400078a08ff */
[----:B------:R-:W-:Y:S01]  /*53ba0*/  PRMT R13, R13, 0x7632, R13 ;  /* 0x000076320d0d7816 */ /* 0x000fe2000000000d */
[C---:B------:R-:W-:Y:S01]  /*53bb0*/  IMAD R8, R12.reuse, R28, RZ ;  /* 0x0000001c0c087224 */ /* 0x040fe200078e02ff */
[----:B------:R-:W-:Y:S01]  /*53bc0*/  LEA.HI.X.SX32 R7, R7, R2, 0x1, P5 ;  /* 0x0000000207077211 */ /* 0x000fe200028f0eff */
[----:B------:R-:W4:Y:S01]  /*53bd0*/  LDL.LU R16, [R1+0x70] ;  /* 0x0000700001107983 */ /* 0x000f220000300800 */
[----:B------:R-:W-:Y:S02]  /*53be0*/  PRMT R17, R17, 0x7632, R17 ;  /* 0x0000763211117816 */ /* 0x000fe40000000011 */
[C---:B0-----:R-:W-:Y:S02]  /*53bf0*/  LEA R4, P3, R3.reuse, R0, 0x1 ;  /* 0x0000000003047211 */ /* 0x041fe400078608ff */
[----:B------:R-:W-:Y:S02]  /*53c00*/  ISETP.LT.AND P4, PT, R12, UR15, !P0 ;  /* 0x0000000f0c007c0c */ /* 0x000fe4000c781270 */
[----:B------:R-:W-:Y:S01]  /*53c10*/  LEA.HI.X.SX32 R5, R3, R2, 0x1, P3 ;  /* 0x0000000203057211 */ /* 0x000fe200018f0eff */
[----:B------:R0:W-:Y:S04]  /*53c20*/  @P2 STG.E.U16 desc[UR8][R6.64], R13 ;  /* 0x0000000d06002986 */ /* 0x0001e8000c101508 */
[----:B------:R1:W-:Y:S01]  /*53c30*/  @P1 STG.E.U16 desc[UR8][R4.64], R17 ;  /* 0x0000001104001986 */ /* 0x0003e2000c101508 */
[----:B------:R-:W-:-:S03]  /*53c40*/  PRMT R25, R25, 0x7632, R25 ;  /* 0x0000763219197816 */ /* 0x000fc60000000019 */
[----:B------:R-:W4:Y:S01]  /*53c50*/  LDL.LU R12, [R1+0x74] ;  /* 0x00007400010c7983 */ /* 0x000f220000300800 */
[----:B0-----:R-:W-:-:S04]  /*53c60*/  LEA R6, P2, R8, R0, 0x1 ;  /* 0x0000000008067211 */ /* 0x001fc800078408ff */
[----:B------:R-:W-:-:S05]  /*53c70*/  LEA.HI.X.SX32 R7, R8, R2, 0x1, P2 ;  /* 0x0000000208077211 */ /* 0x000fca00010f0eff */
[----:B------:R0:W-:Y:S01]  /*53c80*/  @P4 STG.E.U16 desc[UR8][R6.64], R25 ;  /* 0x0000001906004986 */ /* 0x0001e2000c101508 */
[----:B---3--:R-:W-:-:S05]  /*53c90*/  IMAD R3, R11, R28, RZ ;  /* 0x0000001c0b037224 */ /* 0x008fca00078e02ff */
[----:B-1----:R-:W-:-:S04]  /*53ca0*/  LEA R4, P3, R3, R0, 0x1 ;  /* 0x0000000003047211 */ /* 0x002fc800078608ff */
[----:B------:R-:W-:Y:S02]  /*53cb0*/  LEA.HI.X.SX32 R5, R3, R2, 0x1, P3 ;  /* 0x0000000203057211 */ /* 0x000fe400018f0eff */
[----:B------:R-:W-:Y:S02]  /*53cc0*/  ISETP.LT.AND P5, PT, R11, UR15, !P0 ;  /* 0x0000000f0b007c0c */ /* 0x000fe4000c7a1270 */
[----:B------:R-:W3:Y:S01]  /*53cd0*/  LDL.LU R11, [R1+0x78] ;  /* 0x00007800010b7983 */ /* 0x000ee20000300800 */
[----:B-----5:R-:W-:-:S05]  /*53ce0*/  IMAD R3, R9, R28, RZ ;  /* 0x0000001c09037224 */ /* 0x020fca00078e02ff */
[----:B0-----:R-:W-:-:S04]  /*53cf0*/  LEA R6, P4, R3, R0, 0x1 ;  /* 0x0000000003067211 */ /* 0x001fc800078808ff */
[----:B------:R-:W-:Y:S01]  /*53d00*/  LEA.HI.X.SX32 R7, R3, R2, 0x1, P4 ;  /* 0x0000000203077211 */ /* 0x000fe200020f0eff */
[C---:B--2---:R-:W-:Y:S01]  /*53d10*/  IMAD R3, R29.reuse, R28, RZ ;  /* 0x0000001c1d037224 */ /* 0x044fe200078e02ff */
[----:B------:R-:W-:Y:S02]  /*53d20*/  ISETP.LT.AND P4, PT, R29, UR15, !P0 ;  /* 0x0000000f1d007c0c */ /* 0x000fe4000c781270 */
[----:B------:R-:W2:Y:S01]  /*53d30*/  LDL.LU R29, [R1+0x7c] ;  /* 0x00007c00011d7983 */ /* 0x000ea20000300800 */
[----:B------:R-:W-:-:S03]  /*53d40*/  ISETP.LT.AND P1, PT, R9, UR15, !P0 ;  /* 0x0000000f09007c0c */ /* 0x000fc6000c721270 */
[----:B------:R-:W5:Y:S01]  /*53d50*/  LDL.LU R17, [R1+0x80] ;  /* 0x0000800001117983 */ /* 0x000f620000300800 */
[C---:B----4-:R-:W-:Y:S01]  /*53d60*/  ISETP.LT.AND P2, PT, R10.reuse, UR15, !P0 ;  /* 0x0000000f0a007c0c */ /* 0x050fe2000c741270 */
[-C--:B------:R-:W-:Y:S01]  /*53d70*/  IMAD R9, R10, R28.reuse, RZ ;  /* 0x0000001c0a097224 */ /* 0x080fe200078e02ff */
[C---:B------:R-:W-:Y:S01]  /*53d80*/  ISETP.LT.AND P3, PT, R24.reuse, UR15, !P0 ;  /* 0x0000000f18007c0c */ /* 0x040fe2000c761270 */
[----:B------:R-:W-:Y:S02]  /*53d90*/  IMAD R10, R24, R28, RZ ;  /* 0x0000001c180a7224 */ /* 0x000fe400078e02ff */
[----:B------:R-:W4:Y:S01]  /*53da0*/  LDL.LU R24, [R1+0x84] ;  /* 0x0000840001187983 */ /* 0x000f220000300800 */
[----:B------:R-:W-:-:S03]  /*53db0*/  PRMT R21, R21, 0x7632, R21 ;  /* 0x0000763215157816 */ /* 0x000fc60000000015 */
[----:B------:R-:W4:Y:S04]  /*53dc0*/  LDL.LU R13, [R1+0x88] ;  /* 0x00008800010d7983 */ /* 0x000f280000300800 */
[----:B------:R0:W-:Y:S01]  /*53dd0*/  @P5 STG.E.U16 desc[UR8][R4.64], R21 ;  /* 0x0000001504005986 */ /* 0x0001e2000c101508 */
[----:B------:R-:W-:-:S03]  /*53de0*/  LEA R8, P5, R10, R0, 0x1 ;  /* 0x000000000a087211 */ /* 0x000fc600078a08ff */
[----:B------:R1:W-:Y:S01]  /*53df0*/  @P1 STG.E.U16 desc[UR8][R6.64], R14 ;  /* 0x0000000e06001986 */ /* 0x0003e2000c101508 */
[----:B0-----:R-:W-:-:S04]  /*53e00*/  LEA R4, P6, R9, R0, 0x1 ;  /* 0x0000000009047211 */ /* 0x001fc800078c08ff */
[-C--:B------:R-:W-:Y:S02]  /*53e10*/  LEA.HI.X.SX32 R5, R9, R2.reuse, 0x1, P6 ;  /* 0x0000000209057211 */ /* 0x080fe400030f0eff */
[----:B------:R-:W-:Y:S02]  /*53e20*/  LEA.HI.X.SX32 R9, R10, R2, 0x1, P5 ;  /* 0x000000020a097211 */ /* 0x000fe400028f0eff */
[C---:B-1----:R-:W-:Y:S01]  /*53e30*/  LEA R6, P1, R3.reuse, R0, 0x1 ;  /* 0x0000000003067211 */ /* 0x042fe200078208ff */
[----:B------:R0:W-:Y:S03]  /*53e40*/  @P2 STG.E.U16 desc[UR8][R4.64], R18 ;  /* 0x0000001204002986 */ /* 0x0001e6000c101508 */
[----:B------:R-:W-:Y:S01]  /*53e50*/  LEA.HI.X.SX32 R7, R3, R2, 0x1, P1 ;  /* 0x0000000203077211 */ /* 0x000fe200008f0eff */
[----:B------:R-:W-:Y:S01]  /*53e60*/  @P3 STG.E.U16 desc[UR8][R8.64], R26 ;  /* 0x0000001a08003986 */ /* 0x000fe2000c101508 */
[----:B------:R-:W-:Y:S01]  /*53e70*/  ISETP.LT.AND P3, PT, R16, UR15, !P0 ;  /* 0x0000000f10007c0c */ /* 0x000fe2000c761270 */
[CC--:B------:R-:W-:Y:S01]  /*53e80*/  IMAD R3, R12.reuse, R28.reuse, RZ ;  /* 0x0000001c0c037224 */ /* 0x0c0fe200078e02ff */
[----:B------:R-:W-:Y:S01]  /*53e90*/  ISETP.LT.AND P2, PT, R12, UR15, !P0 ;  /* 0x0000000f0c007c0c */ /* 0x000fe2000c741270 */
[----:B------:R1:W-:Y:S01]  /*53ea0*/  @P4 STG.E.U16 desc[UR8][R6.64], R22 ;  /* 0x0000001606004986 */ /* 0x0003e2000c101508 */
[----:B0-----:R-:W-:-:S03]  /*53eb0*/  IMAD R5, R16, R28, RZ ;  /* 0x0000001c10057224 */ /* 0x001fc600078e02ff */
[----:B------:R-:W4:Y:S02]  /*53ec0*/  LDL.LU R16, [R1+0xac] ;  /* 0x0000ac0001107983 */ /* 0x000f240000300800 */
[-C--:B------:R-:W-:Y:S02]  /*53ed0*/  LEA R4, P4, R5, R0.reuse, 0x1 ;  /* 0x0000000005047211 */ /* 0x080fe400078808ff */
[----:B------:R-:W4:Y:S01]  /*53ee0*/  LDL.LU R12, [R1+0x8c] ;  /* 0x00008c00010c7983 */ /* 0x000f220000300800 */
[----:B-1----:R-:W-:Y:S02]  /*53ef0*/  LEA R6, P5, R3, R0, 0x1 ;  /* 0x0000000003067211 */ /* 0x002fe400078a08ff */
[----:B------:R-:W-:Y:S02]  /*53f00*/  LEA.HI.X.SX32 R5, R5, R2, 0x1, P4 ;  /* 0x0000000205057211 */ /* 0x000fe400020f0eff */
[----:B------:R-:W-:Y:S02]  /*53f10*/  PRMT R14, R14, 0x7632, R14 ;  /* 0x000076320e0e7816 */ /* 0x000fe4000000000e */
[----:B------:R-:W-:-:S02]  /*53f20*/  PRMT R18, R18, 0x7632, R18 ;  /* 0x0000763212127816 */ /* 0x000fc40000000012 */
[----:B------:R-:W-:Y:S01]  /*53f30*/  LEA.HI.X.SX32 R7, R3, R2, 0x1, P5 ;  /* 0x0000000203077211 */ /* 0x000fe200028f0eff */
[----:B------:R0:W-:Y:S04]  /*53f40*/  @P3 STG.E.U16 desc[UR8][R4.64], R14 ;  /* 0x0000000e04003986 */ /* 0x0001e8000c101508 */
[----:B------:R-:W-:Y:S01]  /*53f50*/  @P2 STG.E.U16 desc[UR8][R6.64], R18 ;  /* 0x0000001206002986 */ /* 0x000fe2000c101508 */
[----:B------:R-:W-:Y:S02]  /*53f60*/  PRMT R26, R26, 0x7632, R26 ;  /* 0x000076321a1a7816 */ /* 0x000fe4000000001a */
[C---:B---3--:R-:W-:Y:S01]  /*53f70*/  ISETP.LT.AND P1, PT, R11.reuse, UR15, !P0 ;  /* 0x0000000f0b007c0c */ /* 0x048fe2000c721270 */
[----:B------:R-:W-:Y:S02]  /*53f80*/  IMAD R9, R11, R28, RZ ;  /* 0x0000001c0b097224 */ /* 0x000fe400078e02ff */
[----:B------:R-:W3:Y:S03]  /*53f90*/  LDL.LU R11, [R1+0x90] ;  /* 0x00009000010b7983 */ /* 0x000ee60000300800 */
[----:B------:R-:W-:-:S04]  /*53fa0*/  LEA R8, P4, R9, R0, 0x1 ;  /* 0x0000000009087211 */ /* 0x000fc800078808ff */
[----:B------:R-:W-:-:S05]  /*53fb0*/  LEA.HI.X.SX32 R9, R9, R2, 0x1, P4 ;  /* 0x0000000209097211 */ /* 0x000fca00020f0eff */
[----:B------:R1:W-:Y:S01]  /*53fc0*/  @P1 STG.E.U16 desc[UR8][R8.64], R26 ;  /* 0x0000001a08001986 */ /* 0x0003e2000c101508 */
[C---:B--2---:R-:W-:Y:S01]  /*53fd0*/  ISETP.LT.AND P2, PT, R29.reuse, UR15, !P0 ;  /* 0x0000000f1d007c0c */ /* 0x044fe2000c741270 */
[-C--:B------:R-:W-:Y:S02]  /*53fe0*/  IMAD R3, R29, R28.reuse, RZ ;  /* 0x0000001c1d037224 */ /* 0x080fe400078e02ff */
[----:B------:R-:W2:Y:S01]  /*53ff0*/  LDL.LU R29, [R1+0x94] ;  /* 0x00009400011d7983 */ /* 0x000ea20000300800 */
[C---:B-----5:R-:W-:Y:S01]  /*54000*/  ISETP.LT.AND P1, PT, R17.reuse, UR15, !P0 ;  /* 0x0000000f11007c0c */ /* 0x060fe2000c721270 */
[-C--:B0-----:R-:W-:Y:S02]  /*54010*/  IMAD R5, R17, R28.reuse, RZ ;  /* 0x0000001c11057224 */ /* 0x081fe400078e02ff */
[----:B------:R-:W5:Y:S04]  /*54020*/  LDL.LU R17, [R1+0x44] ;  /* 0x0000440001117983 */ /* 0x000f680000300800 */
[----:B------:R-:W5:Y:S01]  /*54030*/  LDL.LU R25, [R1+0x9c] ;  /* 0x00009c0001197983 */ /* 0x000f620000300800 */
[C---:B----4-:R-:W-:Y:S01]  /*54040*/  ISETP.LT.AND P3, PT, R24.reuse, UR15, !P0 ;  /* 0x0000000f18007c0c */ /* 0x050fe2000c761270 */
[----:B-1----:R-:W-:-:S02]  /*54050*/  IMAD R9, R24, R28, RZ ;  /* 0x0000001c18097224 */ /* 0x002fc400078e02ff */
[----:B------:R-:W4:Y:S04]  /*54060*/  LDL.LU R24, [R1+0x20] ;  /* 0x0000200001187983 */ /* 0x000f280000300800 */
[----:B------:R-:W4:Y:S01]  /*54070*/  LDL.LU R21, [R1+0x98] ;  /* 0x0000980001157983 */ /* 0x000f220000300800 */
[-C--:B------:R-:W-:Y:S02]  /*54080*/  LEA R6, P4, R3, R0.reuse, 0x1 ;  /* 0x0000000003067211 */ /* 0x080fe400078808ff */
[----:B------:R-:W-:Y:S01]  /*54090*/  LEA R4, P6, R5, R0, 0x1 ;  /* 0x0000000005047211 */ /* 0x000fe200078c08ff */
[----:B------:R-:W-:Y:S01]  /*540a0*/  IMAD R10, R13, R28, RZ ;  /* 0x0000001c0d0a7224 */ /* 0x000fe200078e02ff */
[----:B------:R-:W-:Y:S01]  /*540b0*/  PRMT R22, R22, 0x7632, R22 ;  /* 0x0000763216167816 */ /* 0x000fe20000000016 */
[----:B------:R-:W4:Y:S01]  /*540c0*/  LDL.LU R26, [R1+0xb4] ;  /* 0x0000b400011a7983 */ /* 0x000f220000300800 */
[----:B------:R-:W-:-:S02]  /*540d0*/  LEA.HI.X.SX32 R7, R3, R2, 0x1, P4 ;  /* 0x0000000203077211 */ /* 0x000fc400020f0eff */
[----:B------:R-:W-:Y:S02]  /*540e0*/  LEA.HI.X.SX32 R5, R5, R2, 0x1, P6 ;  /* 0x0000000205057211 */ /* 0x000fe400030f0eff */
[----:B------:R-:W-:Y:S02]  /*540f0*/  LEA R8, P5, R9, R0, 0x1 ;  /* 0x0000000009087211 */ /* 0x000fe400078a08ff */
[----:B------:R-:W-:Y:S01]  /*54100*/  ISETP.LT.AND P4, PT, R13, UR15, !P0 ;  /* 0x0000000f0d007c0c */ /* 0x000fe2000c781270 */
[----:B------:R0:W-:Y:S01]  /*54110*/  @P2 STG.E.U16 desc[UR8][R6.64], R22 ;  /* 0x0000001606002986 */ /* 0x0001e2000c101508 */
[----:B------:R-:W-:-:S03]  /*54120*/  LEA.HI.X.SX32 R9, R9, R2, 0x1, P5 ;  /* 0x0000000209097211 */ /* 0x000fc600028f0eff */
[----:B------:R1:W-:Y:S04]  /*54130*/  @P1 STG.E.U16 desc[UR8][R4.64], R15 ;  /* 0x0000000f04001986 */ /* 0x0003e8000c101508 */
[----:B------:R1:W-:Y:S01]  /*54140*/  @P3 STG.E.U16 desc[UR8][R8.64], R19 ;  /* 0x0000001308003986 */ /* 0x0003e2000c101508 */
[----:B0-----:R-:W-:-:S04]  /*54150*/  LEA R6, P6, R10, R0, 0x1 ;  /* 0x000000000a067211 */ /* 0x001fc800078c08ff */
[----:B------:R-:W-:Y:S01]  /*54160*/  LEA.HI.X.SX32 R7, R10, R2, 0x1, P6 ;  /* 0x000000020a077211 */ /* 0x000fe200030f0eff */
[C---:B-1----:R-:W-:Y:S01]  /*54170*/  IMAD R4, R12.reuse, R28, RZ ;  /* 0x0000001c0c047224 */ /* 0x042fe200078e02ff */
[----:B------:R-:W-:-:S04]  /*54180*/  ISETP.LT.AND P1, PT, R12, UR15, !P0 ;  /* 0x0000000f0c007c0c */ /* 0x000fc8000c721270 */
[----:B------:R-:W-:Y:S01]  /*54190*/  LEA R8, P6, R4, R0, 0x1 ;  /* 0x0000000004087211 */ /* 0x000fe200078c08ff */
[----:B------:R-:W-:Y:S01]  /*541a0*/  @P4 STG.E.U16 desc[UR8][R6.64], R27 ;  /* 0x0000001b06004986 */ /* 0x000fe2000c101508 */
[----:B------:R-:W-:Y:S02]  /*541b0*/  ISETP.LT.AND P2, PT, R16, UR15, !P0 ;  /* 0x0000000f10007c0c */ /* 0x000fe4000c741270 */
[----:B------:R-:W-:-:S05]  /*541c0*/  LEA.HI.X.SX32 R9, R4, R2, 0x1, P6 ;  /* 0x0000000204097211 */ /* 0x000fca00030f0eff */
[----:B------:R0:W-:Y:S01]  /*541d0*/  @P1 STG.E.U16 desc[UR8][R8.64], R23 ;  /* 0x0000001708001986 */ /* 0x0001e2000c101508 */
[----:B------:R-:W-:Y:S02]  /*541e0*/  PRMT R3, R15, 0x7632, R3 ;  /* 0x000076320f037816 */ /* 0x000fe40000000003 */
[----:B------:R-:W-:Y:S02]  /*541f0*/  PRMT R20, R19, 0x7632, R20 ;  /* 0x0000763213147816 */ /* 0x000fe40000000014 */
[C---:B---3--:R-:W-:Y:S01]  /*54200*/  ISETP.LT.AND P5, PT, R11.reuse, UR15, !P0 ;  /* 0x0000000f0b007c0c */ /* 0x048fe2000c7a1270 */
[----:B------:R-:W-:-:S05]  /*54210*/  IMAD R11, R11, R28, RZ ;  /* 0x0000001c0b0b7224 */ /* 0x000fca00078e02ff */
[----:B------:R-:W-:-:S04]  /*54220*/  LEA R10, P4, R11, R0, 0x1 ;  /* 0x000000000b0a7211 */ /* 0x000fc800078808ff */
[----:B------:R-:W-:-:S05]  /*54230*/  LEA.HI.X.SX32 R11, R11, R2, 0x1, P4 ;  /* 0x000000020b0b7211 */ /* 0x000fca00020f0eff */
[----:B------:R1:W-:Y:S01]  /*54240*/  @P5 STG.E.U16 desc[UR8][R10.64], R3 ;  /* 0x000000030a005986 */ /* 0x0003e2000c101508 */
[C---:B--2---:R-:W-:Y:S01]  /*54250*/  IMAD R16, R29.reuse, R28, RZ ;  /* 0x0000001c1d107224 */ /* 0x044fe200078e02ff */
[----:B------:R-:W-:Y:S02]  /*54260*/  ISETP.LT.AND P3, PT, R29, UR15, !P0 ;  /* 0x0000000f1d007c0c */ /* 0x000fe4000c761270 */
[----:B------:R-:W2:Y:S02]  /*54270*/  LDL.LU R29, [R1+0xbc] ;  /* 0x0000bc00011d7983 */ /* 0x000ea40000300800 */
[----:B0-----:R-:W-:Y:S01]  /*54280*/  LEA R8, P4, R16, R0, 0x1 ;  /* 0x0000000010087211 */ /* 0x001fe200078808ff */
[----:B-----5:R-:W-:-:S03]  /*54290*/  IMAD R22, R25, R28, RZ ;  /* 0x0000001c19167224 */ /* 0x020fc600078e02ff */
[----:B------:R-:W-:Y:S01]  /*542a0*/  LEA.HI.X.SX32 R9, R16, R2, 0x1, P4 ;  /* 0x0000000210097211 */ /* 0x000fe200020f0eff */
[----:B------:R-:W0:Y:S04]  /*542b0*/  LDS.128 R4, [R17] ;  /* 0x0000000011047984 */ /* 0x000e280000000c00 */
[----:B------:R-:W-:Y:S04]  /*542c0*/  @P3 STG.E.U16 desc[UR8][R8.64], R20 ;  /* 0x0000001408003986 */ /* 0x000fe8000c101508 */
[----:B----4-:R-:W3:Y:S01]  /*542d0*/  LDS.128 R12, [R24] ;  /* 0x00000000180c7984 */ /* 0x010ee20000000c00 */
[----:B------:R-:W-:-:S03]  /*542e0*/  ISETP.LT.AND P4, PT, R21, UR15, !P0 ;  /* 0x0000000f15007c0c */ /* 0x000fc6000c781270 */
[----:B------:R4:W-:Y:S01]  /*542f0*/  LDS.128 R8, [R24+0x200] ;  /* 0x0002000018087984 */ /* 0x0009e20000000c00 */
[----:B-1----:R-:W-:Y:S01]  /*54300*/  IMAD R3, R21, R28, RZ ;  /* 0x0000001c15037224 */ /* 0x002fe200078e02ff */
[----:B------:R-:W-:Y:S02]  /*54310*/  ISETP.LT.AND P1, PT, R25, UR15, !P0 ;  /* 0x0000000f19007c0c */ /* 0x000fe4000c721270 */
[----:B------:R-:W5:Y:S01]  /*54320*/  LDL.LU R21, [R1+0xb0] ;  /* 0x0000b00001157983 */ /* 0x000f620000300800 */
[----:B----4-:R-:W-:-:S03]  /*54330*/  LEA R24, P5, R22, R0, 0x1 ;  /* 0x0000000016187211 */ /* 0x010fc600078a08ff */
[----:B------:R-:W1:Y:S01]  /*54340*/  LDS.128 R16, [R17+0x200] ;  /* 0x0002000011107984 */ /* 0x000e620000000c00 */
[----:B------:R-:W-:-:S03]  /*54350*/  LEA.HI.X.SX32 R25, R22, R2, 0x1, P5 ;  /* 0x0000000216197211 */ /* 0x000fc600028f0eff */
[----:B------:R-:W4:Y:S01]  /*54360*/  LDL.LU R22, [R1+0xa0] ;  /* 0x0000a00001167983 */ /* 0x000f220000300800 */
[----:B------:R-:W-:Y:S02]  /*54370*/  LEA R20, P3, R3, R0, 0x1 ;  /* 0x0000000003147211 */ /* 0x000fe400078608ff */
[----:B------:R-:W-:Y:S02]  /*54380*/  PRMT R27, R27, 0x7632, R27 ;  /* 0x000076321b1b7816 */ /* 0x000fe4000000001b */
[----:B-----5:R-:W-:Y:S02]  /*54390*/  ISETP.LT.AND P6, PT, R21, UR15, !P0 ;  /* 0x0000000f15007c0c */ /* 0x020fe4000c7c1270 */
[----:B------:R-:W-:Y:S01]  /*543a0*/  LEA.HI.X.SX32 R21, R3, R2, 0x1, P3 ;  /* 0x0000000203157211 */ /* 0x000fe200018f0eff */
[----:B----4-:R-:W-:-:S04]  /*543b0*/  IMAD R3, R22, R28, RZ ;  /* 0x0000001c16037224 */ /* 0x010fc800078e02ff */
[----:B------:R4:W-:Y:S01]  /*543c0*/  @P4 STG.E.U16 desc[UR8][R20.64], R27 ;  /* 0x0000001b14004986 */ /* 0x0009e2000c101508 */
[----:B------:R-:W-:Y:S01]  /*543d0*/  ISETP.LT.AND P4, PT, R26, UR15, !P0 ;  /* 0x0000000f1a007c0c */ /* 0x000fe2000c781270 */
[----:B------:R-:W-:Y:S01]  /*543e0*/  IMAD R26, R28, 0x4, R3 ;  /* 0x000000041c1a7824 */ /* 0x000fe200078e0203 */
[C---:B----4-:R-:W-:Y:S01]  /*543f0*/  LEA R20, P5, R3.reuse, R0, 0x1 ;  /* 0x0000000003147211 */ /* 0x050fe200078a08ff */
[----:B------:R-:W4:Y:S03]  /*54400*/  LDL.LU R27, [R1+0xc8] ;  /* 0x0000c800011b7983 */ /* 0x000f260000300800 */
[----:B------:R-:W-:Y:S02]  /*54410*/  LEA.HI.X.SX32 R21, R3, R2, 0x1, P5 ;  /* 0x0000000203157211 */ /* 0x000fe400028f0eff */
[----:B------:R-:W5:Y:S01]  /*54420*/  LDL.LU R3, [R1+0xb8] ;  /* 0x0000b80001037983 */ /* 0x000f620000300800 */
[----:B------:R-:W-:-:S02]  /*54430*/  ISETP.LT.AND P3, PT, R22, UR15, !P0 ;  /* 0x0000000f16007c0c */ /* 0x000fc4000c761270 */
[----:B------:R-:W-:-:S05]  /*54440*/  PRMT R23, R23, 0x7632, R23 ;  /* 0x0000763217177816 */ /* 0x000fca0000000017 */
[----:B------:R1:W-:Y:S01]  /*54450*/  @P1 STG.E.U16 desc[UR8][R24.64], R23 ;  /* 0x0000001718001986 */ /* 0x0003e2000c101508 */
[----:B------:R-:W-:-:S05]  /*54460*/  LEA R22, P5, R26, R0, 0x1 ;  /* 0x000000001a167211 */ /* 0x000fca00078a08ff */
[----:B0-----:R0:W-:Y:S04]  /*54470*/  @P3 STG.E.U16 desc[UR8][R20.64], R4 ;  /* 0x0000000414003986 */ /* 0x0011e8000c101508 */
[----:B-1----:R-:W4:Y:S01]  /*54480*/  LDL.LU R25, [R1+0xd0] ;  /* 0x0000d00001197983 */ /* 0x002f220000300800 */
[----:B------:R-:W-:Y:S02]  /*54490*/  LEA.HI.X.SX32 R23, R26, R2, 0x1, P5 ;  /* 0x000000021a177211 */ /* 0x000fe400028f0eff */
[----:B--2---:R-:W-:Y:S02]  /*544a0*/  ISETP.LT.AND P5, PT, R29, UR15, !P0 ;  /* 0x0000000f1d007c0c */ /* 0x004fe4000c7a1270 */
[----:B-----5:R-:W-:Y:S01]  /*544b0*/  ISETP.LT.AND P1, PT, R3, UR15, !P0 ;  /* 0x0000000f03007c0c */ /* 0x020fe2000c721270 */
[----:B------:R-:W-:-:S02]  /*544c0*/  IMAD R3, R28, 0x4, R26 ;  /* 0x000000041c037824 */ /* 0x000fc400078e021a */
[----:B------:R-:W2:Y:S03]  /*544d0*/  LDL.LU R26, [R1+0xc4] ;  /* 0x0000c400011a7983 */ /* 0x000ea60000300800 */
[C---:B0-----:R-:W-:Y:S01]  /*544e0*/  LEA R20, P3, R3.reuse, R0, 0x1 ;  /* 0x0000000003147211 */ /* 0x041fe200078608ff */
[----:B------:R-:W5:Y:S01]  /*544f0*/  LDL.LU R29, [R1+0xd4] ;  /* 0x0000d400011d7983 */ /* 0x000f620000300800 */
[----:B------:R-:W-:Y:S02]  /*54500*/  IMAD R24, R28, 0x4, R3 ;  /* 0x000000041c187824 */ /* 0x000fe400078e0203 */
[----:B------:R-:W-:Y:S02]  /*54510*/  LEA.HI.X.SX32 R21, R3, R2, 0x1, P3 ;  /* 0x0000000203157211 */ /* 0x000fe400018f0eff */
[----:B------:R-:W2:Y:S04]  /*54520*/  LDL.LU R3, [R1+0xc0] ;  /* 0x0000c00001037983 */ /* 0x000ea80000300800 */
[----:B---3--:R0:W-:Y:S04]  /*54530*/  @P2 STG.E.U16 desc[UR8][R22.64], R12 ;  /* 0x0000000c16002986 */ /* 0x0081e8000c101508 */
[----:B------:R1:W-:Y:S01]  /*54540*/  @P6 STG.E.U16 desc[UR8][R20.64], R16 ;  /* 0x0000001014006986 */ /* 0x0003e2000c101508 */
[----:B0-----:R-:W-:-:S04]  /*54550*/  LEA R22, P2, R24, R0, 0x1 ;  /* 0x0000000018167211 */ /* 0x001fc800078408ff */
[----:B------:R-:W-:-:S05]  /*54560*/  LEA.HI.X.SX32 R23, R24, R2, 0x1, P2 ;  /* 0x0000000218177211 */ /* 0x000fca00010f0eff */
[----:B------:R0:W-:Y:S01]  /*54570*/  @P4 STG.E.U16 desc[UR8][R22.64], R8 ;  /* 0x0000000816004986 */ /* 0x0001e2000c101508 */
[----:B----4-:R-:W-:-:S03]  /*54580*/  ISETP.LT.AND P4, PT, R27, UR15, !P0 ;  /* 0x0000000f1b007c0c */ /* 0x010fc6000c781270 */
[----:B------:R-:W3:Y:S01]  /*54590*/  LDL.LU R27, [R1+0xdc] ;  /* 0x0000dc00011b7983 */ /* 0x000ee20000300800 */
[----:B------:R-:W-:Y:S02]  /*545a0*/  PRMT R4, R4, 0x7632, R4 ;  /* 0x0000763204047816 */ /* 0x000fe40000000004 */
[----:B------:R-:W-:Y:S02]  /*545b0*/  PRMT R12, R12, 0x7632, R12 ;  /* 0x000076320c0c7816 */ /* 0x000fe4000000000c */
[----:B--2---:R-:W-:Y:S01]  /*545c0*/  ISETP.LT.AND P3, PT, R3, UR15, !P0 ;  /* 0x0000000f03007c0c */ /* 0x004fe2000c761270 */
[----:B------:R-:W-:-:S04]  /*545d0*/  IMAD R3, R28, 0x4, R24 ;  /* 0x000000041c037824 */ /* 0x000fc800078e0218 */
[----:B------:R-:W-:Y:S01]  /*545e0*/  IMAD R24, R28, 0x4, R3 ;  /* 0x000000041c187824 */ /* 0x000fe200078e0203 */
[----:B-1----:R-:W-:-:S04]  /*545f0*/  LEA R20, P6, R3, R0, 0x1 ;  /* 0x0000000003147211 */ /* 0x002fc800078c08ff */
[----:B------:R-:W-:Y:S02]  /*54600*/  LEA.HI.X.SX32 R21, R3, R2, 0x1, P6 ;  /* 0x0000000203157211 */ /* 0x000fe400030f0eff */
[----:B0-----:R-:W-:-:S04]  /*54610*/  LEA R22, P6, R24, R0, 0x1 ;  /* 0x0000000018167211 */ /* 0x001fc800078c08ff */
[----:B------:R-:W-:Y:S01]  /*54620*/  LEA.HI.X.SX32 R23, R24, R2, 0x1, P6 ;  /* 0x0000000218177211 */ /* 0x000fe200030f0eff */
[----:B------:R-:W-:Y:S01]  /*54630*/  IMAD R3, R28, 0x4, R24 ;  /* 0x000000041c037824 */ /* 0x000fe200078e0218 */
[----:B------:R0:W-:Y:S01]  /*54640*/  @P1 STG.E.U16 desc[UR8][R20.64], R4 ;  /* 0x0000000414001986 */ /* 0x0001e2000c101508 */
[----:B------:R-:W-:Y:S01]  /*54650*/  ISETP.LT.AND P2, PT, R26, UR15, !P0 ;  /* 0x0000000f1a007c0c */ /* 0x000fe2000c741270 */
[----:B------:R-:W1:Y:S02]  /*54660*/  LDC R24, c[0x0][0x3b8] ;  /* 0x0000ee00ff187b82 */ /* 0x000e640000000800 */
[----:B------:R-:W2:Y:S04]  /*54670*/  LDL.LU R28, [R1+0xe0] ;  /* 0x0000e000011c7983 */ /* 0x000ea80000300800 */
[----:B------:R4:W-:Y:S01]  /*54680*/  @P5 STG.E.U16 desc[UR8][R22.64], R12 ;  /* 0x0000000c16005986 */ /* 0x0009e2000c101508 */
[----:B-----5:R-:W-:-:S03]  /*54690*/  ISETP.LT.AND P5, PT, R29, UR15, !P0 ;  /* 0x0000000f1d007c0c */ /* 0x020fc6000c7a1270 */
[----:B------:R-:W5:Y:S04]  /*546a0*/  LDL.LU R26, [R1+0xe4] ;  /* 0x0000e400011a7983 */ /* 0x000f680000300800 */
[----:B------:R-:W5:Y:S01]  /*546b0*/  LDL.LU R29, [R1+0xe8] ;  /* 0x0000e800011d7983 */ /* 0x000f620000300800 */
[C---:B0-----:R-:W-:Y:S02]  /*546c0*/  LEA R20, P6, R3.reuse, R0, 0x1 ;  /* 0x0000000003147211 */ /* 0x041fe400078c08ff */
[----:B------:R-:W-:Y:S02]  /*546d0*/  PRMT R16, R16, 0x7632, R16 ;  /* 0x0000763210107816 */ /* 0x000fe40000000010 */
[----:B------:R-:W-:Y:S02]  /*546e0*/  LEA.HI.X.SX32 R21, R3, R2, 0x1, P6 ;  /* 0x0000000203157211 */ /* 0x000fe400030f0eff */
[----:B------:R-:W-:-:S02]  /*546f0*/  ISETP.LT.AND P1, PT, R25, UR15, !P0 ;  /* 0x0000000f19007c0c */ /* 0x000fc4000c721270 */
[----:B------:R-:W5:Y:S01]  /*54700*/  LDL.LU R25, [R1+0xec] ;  /* 0x0000ec0001197983 */ /* 0x000f620000300800 */
[----:B-1----:R-:W-:-:S03]  /*54710*/  IMAD R4, R24, 0x4, R3 ;  /* 0x0000000418047824 */ /* 0x002fc600078e0203 */
[----:B------:R0:W-:Y:S01]  /*54720*/  @P3 STG.E.U16 desc[UR8][R20.64], R16 ;  /* 0x0000001014003986 */ /* 0x0001e2000c101508 */
[----:B------:R-:W-:Y:S01]  /*54730*/  IMAD R3, R24, 0x4, R4 ;  /* 0x0000000418037824 */ /* 0x000fe200078e0204 */
[----:B----4-:R-:W-:Y:S02]  /*54740*/  LEA R22, P6, R4, R0, 0x1 ;  /* 0x0000000004167211 */ /* 0x010fe400078c08ff */
[----:B------:R-:W-:Y:S01]  /*54750*/  PRMT R8, R8, 0x7632, R8 ;  /* 0x0000763208087816 */ /* 0x000fe20000000008 */
[----:B0-----:R-:W4:Y:S01]  /*54760*/  LDL.LU R16, [R1+0xd8] ;  /* 0x0000d80001107983 */ /* 0x001f220000300800 */
[----:B------:R-:W-:Y:S01]  /*54770*/  LEA.HI.X.SX32 R23, R4, R2, 0x1, P6 ;  /* 0x0000000204177211 */ /* 0x000fe200030f0eff */
[----:B------:R-:W-:Y:S01]  /*54780*/  IMAD R4, R24, 0x4, R3 ;  /* 0x0000000418047824 */ /* 0x000fe200078e0203 */
[----:B------:R-:W-:-:S03]  /*54790*/  LEA R20, P6, R3, R0, 0x1 ;  /* 0x0000000003147211 */ /* 0x000fc600078c08ff */
[----:B------:R0:W-:Y:S01]  /*547a0*/  @P2 STG.E.U16 desc[UR8][R22.64], R8 ;  /* 0x0000000816002986 */ /* 0x0001e2000c101508 */
[----:B------:R-:W-:Y:S01]  /*547b0*/  LEA.HI.X.SX32 R21, R3, R2, 0x1, P6 ;  /* 0x0000000203157211 */ /* 0x000fe200030f0eff */
[----:B------:R-:W-:Y:S01]  /*547c0*/  IMAD R3, R24, 0x4, R4 ;  /* 0x0000000418037824 */ /* 0x000fe200078e0204 */
[----:B---3--:R-:W-:Y:S02]  /*547d0*/  ISETP.LT.AND P2, PT, R27, UR15, !P0 ;  /* 0x0000000f1b007c0c */ /* 0x008fe4000c741270 */
[----:B------:R-:W3:Y:S01]  /*547e0*/  LDL.LU R27, [R1+0xa4] ;  /* 0x0000a400011b7983 */ /* 0x000ee20000300800 */
[----:B0-----:R-:W-:-:S03]  /*547f0*/  LEA R22, P6, R4, R0, 0x1 ;  /* 0x0000000004167211 */ /* 0x001fc600078c08ff */
[----:B------:R0:W-:Y:S01]  /*54800*/  @P4 STG.E.U16 desc[UR8][R20.64], R5 ;  /* 0x0000000514004986 */ /* 0x0001e2000c101508 */
[----:B------:R-:W-:Y:S02]  /*54810*/  LEA.HI.X.SX32 R23, R4, R2, 0x1, P6 ;  /* 0x0000000204177211 */ /* 0x000fe400030f0eff */
[----:B0-----:R-:W-:-:S04]  /*54820*/  LEA R20, P6, R3, R0, 0x1 ;  /* 0x0000000003147211 */ /* 0x001fc800078c08ff */
[----:B------:R-:W-:Y:S01]  /*54830*/  LEA.HI.X.SX32 R21, R3, R2, 0x1, P6 ;  /* 0x0000000203157211 */ /* 0x000fe200030f0eff */
[----:B------:R0:W-:Y:S04]  /*54840*/  @P1 STG.E.U16 desc[UR8][R22.64], R13 ;  /* 0x0000000d16001986 */ /* 0x0001e8000c101508 */
[----:B------:R1:W-:Y:S01]  /*54850*/  @P5 STG.E.U16 desc[UR8][R20.64], R17 ;  /* 0x0000001114005986 */ /* 0x0003e2000c101508 */
[----:B--2---:R-:W-:-:S03]  /*54860*/  ISETP.LT.AND P4, PT, R28, UR15, !P0 ;  /* 0x0000000f1c007c0c */ /* 0x004fc6000c781270 */
[----:B------:R-:W2:Y:S01]  /*54870*/  LDL.LU R28, [R1+0xf0] ;  /* 0x0000f000011c7983 */ /* 0x000ea20000300800 */
[----:B-----5:R-:W-:-:S03]  /*54880*/  ISETP.LT.AND P1, PT, R26, UR15, !P0 ;  /* 0x0000000f1a007c0c */ /* 0x020fc6000c721270 */
[----:B------:R-:W5:Y:S01]  /*54890*/  LDL.LU R26, [R1+0xf4] ;  /* 0x0000f400011a7983 */ /* 0x000f620000300800 */
[----:B------:R-:W-:-:S03]  /*548a0*/  ISETP.LT.AND P5, PT, R29, UR15, !P0 ;  /* 0x0000000f1d007c0c */ /* 0x000fc6000c7a1270 */
[----:B------:R-:W5:Y:S01]  /*548b0*/  LDL.LU R29, [R1+0xf8] ;  /* 0x0000f800011d7983 */ /* 0x000f620000300800 */
[----:B------:R-:W-:-:S04]  /*548c0*/  IMAD R4, R24, 0x4, R3 ;  /* 0x0000000418047824 */ /* 0x000fc800078e0203 */
[----:B------:R-:W-:Y:S01]  /*548d0*/  IMAD R3, R24, 0x4, R4 ;  /* 0x0000000418037824 */ /* 0x000fe200078e0204 */
[----:B0-----:R-:W-:-:S03]  /*548e0*/  LEA R22, P6, R4, R0, 0x1 ;  /* 0x0000000004167211 */ /* 0x001fc600078c08ff */
[----:B------:R-:W-:Y:S01]  /*548f0*/  IMAD R8, R24, 0x4, R3 ;  /* 0x0000000418087824 */ /* 0x000fe200078e0203 */
[----:B------:R-:W-:Y:S02]  /*54900*/  LEA.HI.X.SX32 R23, R4, R2, 0x1, P6 ;  /* 0x0000000204177211 */ /* 0x000fe400030f0eff */
[----:B------:R-:W-:Y:S02]  /*54910*/  LEA R4, P6, R3, R0, 0x1 ;  /* 0x0000000003047211 */ /* 0x000fe400078c08ff */
[----:B------:R-:W-:Y:S02]  /*54920*/  PRMT R12, R5, 0x7632, R12 ;  /* 0x00007632050c7816 */ /* 0x000fe4000000000c */
[----:B----4-:R-:W-:Y:S02]  /*54930*/  ISETP.LT.AND P3, PT, R16, UR15, !P0 ;  /* 0x0000000f10007c0c */ /* 0x010fe4000c761270 */
[----:B------:R-:W-:Y:S01]  /*54940*/  LEA.HI.X.SX32 R5, R3, R2, 0x1, P6 ;  /* 0x0000000203057211 */ /* 0x000fe200030f0eff */
[----:B------:R-:W-:Y:S01]  /*54950*/  IMAD R3, R24, 0x4, R8 ;  /* 0x0000000418037824 */ /* 0x000fe200078e0208 */
[C---:B-1----:R-:W-:Y:S01]  /*54960*/  LEA R20, P6, R8.reuse, R0, 0x1 ;  /* 0x0000000008147211 */ /* 0x042fe200078c08ff */
[----:B------:R-:W4:Y:S03]  /*54970*/  LDL.LU R16, [R1+0xfc] ;  /* 0x0000fc0001107983 */ /* 0x000f260000300800 */
[----:B------:R-:W-:Y:S01]  /*54980*/  LEA.HI.X.SX32 R21, R8, R2, 0x1, P6 ;  /* 0x0000000208157211 */ /* 0x000fe200030f0eff */
[----:B---3--:R-:W-:-:S04]  /*54990*/  IMAD R8, R27, R24, RZ ;  /* 0x000000181b087224 */ /* 0x008fc800078e02ff */
[----:B------:R-:W-:Y:S01]  /*549a0*/  @P3 STG.E.U16 desc[UR8][R22.64], R9 ;  /* 0x0000000916003986 */ /* 0x000fe2000c101508 */
[----:B------:R-:W-:-:S03]  /*549b0*/  ISETP.LT.AND P3, PT, R25, UR15, !P0 ;  /* 0x0000000f19007c0c */ /* 0x000fc6000c761270 */
[----:B------:R0:W-:Y:S01]  /*549c0*/  @P2 STG.E.U16 desc[UR8][R4.64], R12 ;  /* 0x0000000c04002986 */ /* 0x0001e2000c101508 */
[----:B------:R-:W-:-:S03]  /*549d0*/  ISETP.LT.AND P2, PT, R27, UR15, !P0 ;  /* 0x0000000f1b007c0c */ /* 0x000fc6000c741270 */
[----:B------:R-:W3:Y:S01]  /*549e0*/  LDL.LU R25, [R1+0x100] ;  /* 0x0001000001197983 */ /* 0x000ee20000300800 */
[----:B------:R-:W-:Y:S02]  /*549f0*/  PRMT R13, R13, 0x7632, R13 ;  /* 0x000076320d0d7816 */ /* 0x000fe4000000000d */
[----:B------:R-:W-:Y:S01]  /*54a00*/  PRMT R17, R17, 0x7632, R17 ;  /* 0x0000763211117816 */ /* 0x000fe20000000011 */
[----:B------:R-:W3:Y:S01]  /*54a10*/  LDL.LU R27, [R1+0x104] ;  /* 0x00010400011b7983 */ /* 0x000ee20000300800 */
[----:B0-----:R-:W-:-:S04]  /*54a20*/  LEA R4, P6, R3, R0, 0x1 ;  /* 0x0000000003047211 */ /* 0x001fc800078c08ff */
[----:B------:R-:W-:Y:S02]  /*54a30*/  LEA.HI.X.SX32 R5, R3, R2, 0x1, P6 ;  /* 0x0000000203057211 */ /* 0x000fe400030f0eff */
[C---:B------:R-:W-:Y:S01]  /*54a40*/  LEA R12, P6, R8.reuse, R0, 0x1 ;  /* 0x00000000080c7211 */ /* 0x040fe200078c08ff */
[----:B------:R0:W-:Y:S04]  /*54a50*/  @P4 STG.E.U16 desc[UR8][R20.64], R13 ;  /* 0x0000000d14004986 */ /* 0x0001e8000c101508 */
[----:B------:R1:W-:Y:S01]  /*54a60*/  @P1 STG.E.U16 desc[UR8][R4.64], R17 ;  /* 0x0000001104001986 */ /* 0x0003e2000c101508 */
[----:B0-----:R-:W-:Y:S02]  /*54a70*/  LEA.HI.X.SX32 R13, R8, R2, 0x1, P6 ;  /* 0x00000002080d7211 */ /* 0x001fe400030f0eff */
[----:B------:R-:W-:-:S05]  /*54a80*/  PRMT R8, R9, 0x7632, R8 ;  /* 0x0000763209087816 */ /* 0x000fca0000000008 */
        /* <DEDUP_REMOVED lines=9> */
[----:B-1----:R-:W-:-:S04]  /*54b20*/  LEA R4, P6, R3, R0, 0x1 ;  /* 0x0000000003047211 */ /* 0x002fc800078c08ff */
[----:B------:R-:W-:Y:S01]  /*54b30*/  LEA.HI.X.SX32 R5, R3, R2, 0x1, P6 ;  /* 0x0000000203057211 */ /* 0x000fe200030f0eff */
[----:B------:R-:W-:Y:S01]  /*54b40*/  IMAD R3, R24, 0x4, R9 ;  /* 0x0000000418037824 */ /* 0x000fe200078e0209 */
[----:B0-----:R-:W-:-:S03]  /*54b50*/  LEA R8, P6, R9, R0, 0x1 ;  /* 0x0000000009087211 */ /* 0x001fc600078c08ff */
[----:B------:R0:W-:Y:S01]  /*54b60*/  @P5 STG.E.U16 desc[UR8][R4.64], R6 ;  /* 0x0000000604005986 */ /* 0x0001e2000c101508 */
[----:B------:R-:W-:Y:S01]  /*54b70*/  LEA.HI.X.SX32 R9, R9, R2, 0x1, P6 ;  /* 0x0000000209097211 */ /* 0x000fe200030f0eff */
[----:B------:R-:W-:-:S04]  /*54b80*/  IMAD R17, R24, 0x4, R3 ;  /* 0x0000000418117824 */ /* 0x000fc800078e0203 */
[----:B------:R1:W-:Y:S01]  /*54b90*/  @P3 STG.E.U16 desc[UR8][R8.64], R14 ;  /* 0x0000000e08003986 */ /* 0x0003e2000c101508 */
[----:B0-----:R-:W-:-:S04]  /*54ba0*/  LEA R4, P6, R3, R0, 0x1 ;  /* 0x0000000003047211 */ /* 0x001fc800078c08ff */
[----:B------:R-:W-:Y:S01]  /*54bb0*/  LEA.HI.X.SX32 R5, R3, R2, 0x1, P6 ;  /* 0x0000000203057211 */ /* 0x000fe200030f0eff */
[----:B------:R-:W-:Y:S01]  /*54bc0*/  IMAD R3, R24, 0x4, R17 ;  /* 0x0000000418037824 */ /* 0x000fe200078e0211 */
[----:B-1----:R-:W-:-:S03]  /*54bd0*/  LEA R8, P6, R17, R0, 0x1 ;  /* 0x0000000011087211 */ /* 0x002fc600078c08ff */
[----:B------:R0:W-:Y:S01]  /*54be0*/  @P4 STG.E.U16 desc[UR8][R4.64], R18 ;  /* 0x0000001204004986 */ /* 0x0001e2000c101508 */
[----:B------:R-:W-:Y:S01]  /*54bf0*/  LEA.HI.X.SX32 R9, R17, R2, 0x1, P6 ;  /* 0x0000000211097211 */ /* 0x000fe200030f0eff */
[----:B------:R-:W-:Y:S01]  /*54c00*/  IMAD R13, R24, 0x4, R3 ;  /* 0x00000004180d7824 */ /* 0x000fe200078e0203 */
[----:B----4-:R-:W-:Y:S02]  /*54c10*/  ISETP.LT.AND P5, PT, R16, UR15, !P0 ;  /* 0x0000000f10007c0c */ /* 0x010fe4000c7a1270 */
[----:B---3--:R-:W-:Y:S02]  /*54c20*/  ISETP.LT.AND P3, PT, R25, UR15, !P0 ;  /* 0x0000000f19007c0c */ /* 0x008fe4000c761270 */
[----:B------:R-:W3:Y:S01]  /*54c30*/  LDL.LU R25, [R1+0x114] ;  /* 0x0001140001197983 */ /* 0x000ee20000300800 */
[----:B0-----:R-:W-:-:S03]  /*54c40*/  LEA R4, P6, R3, R0, 0x1 ;  /* 0x0000000003047211 */ /* 0x001fc600078c08ff */
[----:B------:R0:W-:Y:S01]  /*54c50*/  @P1 STG.E.U16 desc[UR8][R8.64], R10 ;  /* 0x0000000a08001986 */ /* 0x0001e2000c101508 */
[----:B------:R-:W-:Y:S02]  /*54c60*/  LEA.HI.X.SX32 R5, R3, R2, 0x1, P6 ;  /* 0x0000000203057211 */ /* 0x000fe400030f0eff */
[----:B------:R-:W-:Y:S02]  /*54c70*/  PRMT R6, R6, 0x7632, R6 ;  /* 0x0000763206067816 */ /* 0x000fe40000000006 */
[----:B------:R-:W-:Y:S02]  /*54c80*/  PRMT R14, R14, 0x7632, R14 ;  /* 0x000076320e0e7816 */ /* 0x000fe4000000000e */
[----:B0-----:R-:W-:-:S04]  /*54c90*/  LEA R8, P6, R13, R0, 0x1 ;  /* 0x000000000d087211 */ /* 0x001fc800078c08ff */
[----:B------:R-:W-:Y:S01]  /*54ca0*/  LEA.HI.X.SX32 R9, R13, R2, 0x1, P6 ;  /* 0x000000020d097211 */ /* 0x000fe200030f0eff */
[----:B------:R0:W-:Y:S01]  /*54cb0*/  @P2 STG.E.U16 desc[UR8][R4.64], R6 ;  /* 0x0000000604002986 */ /* 0x0001e2000c101508 */
[----:B------:R-:W-:-:S03]  /*54cc0*/  ISETP.LT.AND P4, PT, R27, UR15, !P0 ;  /* 0x0000000f1b007c0c */ /* 0x000fc6000c781270 */
[----:B------:R-:W4:Y:S04]  /*54cd0*/  LDL.LU R27, [R1+0x118] ;  /* 0x00011800011b7983 */ /* 0x000f280000300800 */
[----:B------:R1:W-:Y:S01]  /*54ce0*/  @P5 STG.E.U16 desc[UR8][R8.64], R14 ;  /* 0x0000000e08005986 */ /* 0x0003e2000c101508 */
[----:B--2---:R-:W-:-:S03]  /*54cf0*/  ISETP.LT.AND P1, PT, R28, UR15, !P0 ;  /* 0x0000000f1c007c0c */ /* 0x004fc6000c721270 */
[----:B------:R-:W2:Y:S01]  /*54d00*/  LDL.LU R28, [R1+0xa8] ;  /* 0x0000a800011c7983 */ /* 0x000ea20000300800 */
[----:B-----5:R-:W-:-:S03]  /*54d10*/  ISETP.LT.AND P2, PT, R26, UR15, !P0 ;  /* 0x0000000f1a007c0c */ /* 0x020fc6000c741270 */
[----:B------:R-:W5:Y:S01]  /*54d20*/  LDL.LU R26, [R1+0x11c] ;  /* 0x00011c00011a7983 */ /* 0x000f620000300800 */
[----:B------:R-:W-:-:S03]  /*54d30*/  ISETP.LT.AND P5, PT, R29, UR15, !P0 ;  /* 0x0000000f1d007c0c */ /* 0x000fc6000c7a1270 */
[----:B------:R-:W5:Y:S01]  /*54d40*/  LDL.LU R29, [R1+0x120] ;  /* 0x00012000011d7983 */ /* 0x000f620000300800 */
[----:B------:R-:W-:Y:S01]  /*54d50*/  IMAD R3, R24, 0x4, R13 ;  /* 0x0000000418037824 */ /* 0x000fe200078e020d */
[----:B------:R-:W-:-:S03]  /*54d60*/  PRMT R18, R18, 0x7632, R18 ;  /* 0x0000763212127816 */ /* 0x000fc60000000012 */
[----:B------:R-:W-:Y:S01]  /*54d70*/  IMAD R13, R24, 0x4, R3 ;  /* 0x00000004180d7824 */ /* 0x000fe200078e0203 */
[----:B0-----:R-:W-:-:S04]  /*54d80*/  LEA R4, P6, R3, R0, 0x1 ;  /* 0x0000000003047211 */ /* 0x001fc800078c08ff */
[----:B------:R-:W-:Y:S01]  /*54d90*/  LEA.HI.X.SX32 R5, R3, R2, 0x1, P6 ;  /* 0x0000000203057211 */ /* 0x000fe200030f0eff */
[----:B------:R-:W-:-:S04]  /*54da0*/  IMAD R3, R24, 0x4, R13 ;  /* 0x0000000418037824 */ /* 0x000fc800078e020d */
[----:B------:R0:W-:Y:S01]  /*54db0*/  @P3 STG.E.U16 desc[UR8][R4.64], R18 ;  /* 0x0000001204003986 */ /* 0x0001e2000c101508 */
[-C--:B------:R-:W-:Y:S01]  /*54dc0*/  LEA R16, P3, R3, R0.reuse, 0x1 ;  /* 0x0000000003107211 */ /* 0x080fe200078608ff */
[C---:B------:R-:W-:Y:S01]  /*54dd0*/  IMAD R21, R24.reuse, 0x4, R3 ;  /* 0x0000000418157824 */ /* 0x040fe200078e0203 */
[----:B------:R-:W-:Y:S02]  /*54de0*/  LEA R12, P6, R13, R0, 0x1 ;  /* 0x000000000d0c7211 */ /* 0x000fe400078c08ff */
[-C--:B------:R-:W-:Y:S01]  /*54df0*/  LEA.HI.X.SX32 R17, R3, R2.reuse, 0x1, P3 ;  /* 0x0000000203117211 */ /* 0x080fe200018f0eff */
[----:B------:R-:W-:Y:S01]  /*54e00*/  IMAD R3, R24, 0x4, R21 ;  /* 0x0000000418037824 */ /* 0x000fe200078e0215 */
[----:B------:R-:W-:Y:S02]  /*54e10*/  PRMT R6, R10, 0x7632, R6 ;  /* 0x000076320a067816 */ /* 0x000fe40000000006 */
[----:B------:R-:W-:Y:S01]  /*54e20*/  LEA.HI.X.SX32 R13, R13, R2, 0x1, P6 ;  /* 0x000000020d0d7211 */ /* 0x000fe200030f0eff */
[----:B-1----:R-:W-:Y:S01]  /*54e30*/  IMAD R9, R24, 0x4, R3 ;  /* 0x0000000418097824 */ /* 0x002fe200078e0203 */
[----:B------:R-:W-:-:S03]  /*54e40*/  LEA R20, P6, R21, R0, 0x1 ;  /* 0x0000000015147211 */ /* 0x000fc600078c08ff */
[----:B------:R-:W-:Y:S01]  /*54e50*/  IMAD R23, R24, 0x4, R9 ;  /* 0x0000000418177824 */ /* 0x000fe200078e0209 */
[----:B------:R1:W-:Y:S01]  /*54e60*/  @P4 STG.E.U16 desc[UR8][R12.64], R6 ;  /* 0x000000060c004986 */ /* 0x0003e2000c101508 */
[----:B------:R-:W-:-:S03]  /*54e70*/  LEA.HI.X.SX32 R21, R21, R2, 0x1, P6 ;  /* 0x0000000215157211 */ /* 0x000fc600030f0eff */
[----:B------:R-:W-:Y:S01]  /*54e80*/  @P1 STG.E.U16 desc[UR8][R16.64], R7 ;  /* 0x0000000710001986 */ /* 0x000fe2000c101508 */
[----:B0-----:R-:W-:-:S03]  /*54e90*/  LEA R4, P1, R3, R0, 0x1 ;  /* 0x0000000003047211 */ /* 0x001fc600078208ff */
[----:B------:R0:W-:Y:S01]  /*54ea0*/  @P2 STG.E.U16 desc[UR8][R20.64], R15 ;  /* 0x0000000f14002986 */ /* 0x0001e2000c101508 */
[----:B---3--:R-:W-:Y:S01]  /*54eb0*/  ISETP.LT.AND P4, PT, R25, UR15, !P0 ;  /* 0x0000000f19007c0c */ /* 0x008fe2000c781270 */
[C---:B------:R-:W-:Y:S01]  /*54ec0*/  IMAD R25, R24.reuse, 0x4, R23 ;  /* 0x0000000418197824 */ /* 0x040fe200078e0217 */
[----:B-1----:R-:W-:Y:S02]  /*54ed0*/  LEA R12, P2, R9, R0, 0x1 ;  /* 0x00000000090c7211 */ /* 0x002fe400078408ff */
[----:B------:R-:W-:Y:S01]  /*54ee0*/  LEA.HI.X.SX32 R5, R3, R2, 0x1, P1 ;  /* 0x0000000203057211 */ /* 0x000fe200008f0eff */
[----:B------:R-:W-:Y:S01]  /*54ef0*/  IMAD R3, R24, 0x4, R25 ;  /* 0x0000000418037824 */ /* 0x000fe200078e0219 */
[----:B------:R-:W-:Y:S02]  /*54f00*/  LEA R8, P1, R23, R0, 0x1 ;  /* 0x0000000017087211 */ /* 0x000fe400078208ff */
[-C--:B------:R-:W-:Y:S02]  /*54f10*/  LEA.HI.X.SX32 R13, R9, R2.reuse, 0x1, P2 ;  /* 0x00000002090d7211 */ /* 0x080fe400010f0eff */
[----:B------:R-:W-:-:S02]  /*54f20*/  LEA.HI.X.SX32 R9, R23, R2, 0x1, P1 ;  /* 0x0000000217097211 */ /* 0x000fc400008f0eff */
[----:B0-----:R-:W-:-:S04]  /*54f30*/  LEA R20, P1, R3, R0, 0x1 ;  /* 0x0000000003147211 */ /* 0x001fc800078208ff */
[----:B------:R-:W-:Y:S02]  /*54f40*/  LEA.HI.X.SX32 R21, R3, R2, 0x1, P1 ;  /* 0x0000000203157211 */ /* 0x000fe400008f0eff */
[----:B------:R-:W-:Y:S02]  /*54f50*/  LEA R16, P6, R25, R0, 0x1 ;  /* 0x0000000019107211 */ /* 0x000fe400078c08ff */
[----:B----4-:R-:W-:Y:S02]  /*54f60*/  ISETP.LT.AND P3, PT, R27, UR15, !P0 ;  /* 0x0000000f1b007c0c */ /* 0x010fe4000c761270 */
[----:B------:R-:W-:Y:S02]  /*54f70*/  PRMT R7, R7, 0x7632, R7 ;  /* 0x0000763207077816 */ /* 0x000fe40000000007 */
[----:B------:R-:W-:Y:S02]  /*54f80*/  LEA.HI.X.SX32 R17, R25, R2, 0x1, P6 ;  /* 0x0000000219117211 */ /* 0x000fe400030f0eff */
[----:B------:R-:W-:Y:S01]  /*54f90*/  PRMT R15, R15, 0x7632, R15 ;  /* 0x000076320f0f7816 */ /* 0x000fe2000000000f */
[----:B------:R0:W-:Y:S01]  /*54fa0*/  @P5 STG.E.U16 desc[UR8][R4.64], R19 ;  /* 0x0000001304005986 */ /* 0x0001e2000c101508 */
[----:B------:R-:W-:-:S03]  /*54fb0*/  PRMT R10, R19, 0x7632, R10 ;  /* 0x00007632130a7816 */ /* 0x000fc6000000000a */
[----:B------:R0:W-:Y:S04]  /*54fc0*/  @P4 STG.E.U16 desc[UR8][R12.64], R11 ;  /* 0x0000000b0c004986 */ /* 0x0001e8000c101508 */
[----:B------:R0:W-:Y:S01]  /*54fd0*/  @P3 STG.E.U16 desc[UR8][R8.64], R7 ;  /* 0x0000000708003986 */ /* 0x0001e2000c101508 */
[----:B--2---:R-:W-:Y:S02]  /*54fe0*/  ISETP.LT.AND P1, PT, R28, UR15, !P0 ;  /* 0x0000000f1c007c0c */ /* 0x004fe4000c721270 */
[----:B-----5:R-:W-:Y:S02]  /*54ff0*/  ISETP.LT.AND P2, PT, R26, UR15, !P0 ;  /* 0x0000000f1a007c0c */ /* 0x020fe4000c741270 */
[----:B------:R-:W-:Y:S01]  /*55000*/  ISETP.LT.AND P0, PT, R29, UR15, !P0 ;  /* 0x0000000f1d007c0c */ /* 0x000fe2000c701270 */
[----:B------:R-:W-:-:S05]  /*55010*/  IMAD R27, R28, R24, RZ ;  /* 0x000000181c1b7224 */ /* 0x000fca00078e02ff */
[----:B------:R-:W-:-:S05]  /*55020*/  LEA R22, P6, R27, R0, 0x1 ;  /* 0x000000001b167211 */ /* 0x000fca00078c08ff */
[----:B------:R0:W-:Y:S01]  /*55030*/  @P2 STG.E.U16 desc[UR8][R16.64], R15 ;  /* 0x0000000f10002986 */ /* 0x0001e2000c101508 */
[----:B------:R-:W-:-:S03]  /*55040*/  LEA.HI.X.SX32 R23, R27, R2, 0x1, P6 ;  /* 0x000000021b177211 */ /* 0x000fc600030f0eff */
[----:B------:R0:W-:Y:S01]  /*55050*/  @P0 STG.E.U16 desc[UR8][R20.64], R10 ;  /* 0x0000000a14000986 */ /* 0x0001e2000c101508 */
[----:B------:R-:W-:Y:S05]  /*55060*/  @!P1 EXIT ;  /* 0x000000000000994d */ /* 0x000fea0003800000 */
[----:B0-----:R-:W-:-:S05]  /*55070*/  PRMT R11, R11, 0x7632, R11 ;  /* 0x000076320b0b7816 */ /* 0x001fca000000000b */
[----:B------:R-:W-:Y:S01]  /*55080*/  STG.E.U16 desc[UR8][R22.64], R11 ;  /* 0x0000000b16007986 */ /* 0x000fe2000c101508 */
[----:B------:R-:W-:Y:S05]  /*55090*/  EXIT ;  /* 0x000000000000794d */ /* 0x000fea0003800000 */
.L_x_3:
[----:B------:R-:W-:-:S00]  /*550a0*/  BRA `(.L_x_3) ;  /* 0xfffffffc00fc7947 */ /* 0x000fc0000383ffff */
[----:B------:R-:W-:-:S00]  /*550b0*/  NOP ;  /* 0x0000000000007918 */ /* 0x000fc00000000000 */
        /* <DEDUP_REMOVED lines=12> */
.L_x_4:


//--------------------- .nv.shared.matmul_kernel  --------------------------
	.section	.nv.shared.matmul_kernel,"aw",@nobits
	.sectionflags	@""
	.align	16
	.zero		1024


//--------------------- .nv.shared.reserved.0     --------------------------
	.section	.nv.shared.reserved.0,"aw",@nobits
	.weak		__nv_reservedSMEM_offset_0_alias
	.size		__nv_reservedSMEM_offset_0_alias, 0, 64
	.other		__nv_reservedSMEM_offset_0_alias,@"STO_CUDA_RESERVED_SHARED STV_DEFAULT"
__nv_reservedSMEM_offset_0_alias:
	.zero		0
	.zero		64


//--------------------- .nv.constant0.matmul_kernel --------------------------
	.section	.nv.constant0.matmul_kernel,"a",@progbits
	.sectionflags	@""
	.align	4
.nv.constant0.matmul_kernel:
	.zero		976


//--------------------- SYMBOLS --------------------------

	.type		.nv.reservedSmem.offset0,@object
	.size		.nv.reservedSmem.offset0,0x4
	.type		.nv.reservedSmem.cap,@object
	.size		.nv.reservedSmem.cap,0x4
